	.target	sm_90a

	.elftype	@"ET_EXEC"


//--------------------- .note.nv.tkinfo           --------------------------
	.section	.note.nv.tkinfo,"",@"SHT_NOTE"
	.sectionflags	@"SHF_NOTE_NV_TKINFO"
	.tkinfo
        /*0018*/ 	.word	0x00000002
        /*0030*/ 	.string	""
        /*0030*/ 	.string	"ptxas"
        /*0030*/ 	.string	"Cuda compilation tools, release 13.0, V13.0.88"
        /*0030*/ 	.string	"Build cuda_13.0.r13.0/compiler.36424714_0"
        /*0030*/ 	.string	"-arch sm_90a -m 64 "



//--------------------- .note.nv.cuinfo           --------------------------
	.section	.note.nv.cuinfo,"",@"SHT_NOTE"
	.sectionflags	@"SHF_NOTE_NV_CUINFO"
        /*0018*/ 	.short	0x0002
        /*001a*/ 	.short	0x005a
        /*001c*/ 	.short	0x0082
	.zero		2


//--------------------- .nv.info                  --------------------------
	.section	.nv.info,"",@"SHT_CUDA_INFO"
	.align	4


	//----- nvinfo : EIATTR_REGCOUNT
	.align		4
        /*0000*/ 	.byte	0x04, 0x2f
        /*0002*/ 	.short	(.L_15 - .L_14)
	.align		4
.L_14:
        /*0004*/ 	.word	index@(_ZN7cutlass13device_kernelINS_4gemm6kernel13GemmUniversalINS1_17GroupProblemShapeIN4cute5tupleIJiiiEEEEENS1_10collective13CollectiveMmaINS1_39MainloopSm90ArrayTmaGmmaWarpSpecializedILi3ENS6_IJNS5_1CILi1EEESD_SD_EEENS1_40KernelPtrArrayTmaWarpSpecializedPingpongEEENS6_IJNSC_ILi128EEESH_SH_EEENS_10bfloat16_tEPNS6_IJlSD_NSC_ILi0EEEEEESJ_SM_NS5_8TiledMMAINS5_8MMA_AtomIJNS5_4SM904GMMA28MMA_64x128x16_F32BF16BF16_SSILNSQ_5MajorE0ELSS_0ELNSQ_7ScaleInE1ELST_1EEEEEENS5_6LayoutISE_NS6_IJSK_SK_SK_EEEEENS6_IJNS5_10UnderscoreESZ_SZ_EEEEENS5_13SM90_TMA_LOADENS5_14ComposedLayoutINS5_7SwizzleILi3ELi4ELi3EEENS5_18smem_ptr_flag_bitsILi16EEENSW_INS6_IJNSC_ILi8EEENSC_ILi64EEEEEENS6_IJS19_SD_EEEEEEEvNS5_8identityES12_S1D_vS1E_EENS_8epilogue10collective18CollectiveEpilogueINS1G_30Sm90PtrArrayTmaWarpSpecializedILi4ELi2ELi16ELb1ELb0ELi2EEEJSI_NS6_IJS19_NSC_ILi32EEEEEENS_6half_tEPNS6_IJSD_lSK_EEES1N_S1P_NS1G_6fusion15FusionCallbacksIS1K_NS1Q_17LinearCombinationIS1N_fS1N_fLNS_15FloatRoundStyleE2EEESI_S1M_JEEES12_NS13_IS15_S17_NSW_INS6_IJS19_S18_EEENS6_IJSD_S19_EEEEEEENS5_17SM75_U16x8_LDSM_TENS5_14SM90_TMA_STOREES1Z_NS5_17SM90_U16x8_STSM_TENS5_9Copy_AtomIJNS5_17SM90_U32x4_STSM_NES1N_EEEvEEEvvEEEEvNT_6ParamsE)
        /*0008*/ 	.word	0x000000a8


	//----- nvinfo : EIATTR_FRAME_SIZE
	.align		4
.L_15:
        /*000c*/ 	.byte	0x04, 0x11
        /*000e*/ 	.short	(.L_17 - .L_16)
	.align		4
.L_16:
        /*0010*/ 	.word	index@($__internal_0_$__cuda_sm20_div_u64)
        /*0014*/ 	.word	0x00000000


	//----- nvinfo : EIATTR_FRAME_SIZE
	.align		4
.L_17:
        /*0018*/ 	.byte	0x04, 0x11
        /*001a*/ 	.short	(.L_19 - .L_18)
	.align		4
.L_18:
        /*001c*/ 	.word	index@(_ZN7cutlass13device_kernelINS_4gemm6kernel13GemmUniversalINS1_17GroupProblemShapeIN4cute5tupleIJiiiEEEEENS1_10collective13CollectiveMmaINS1_39MainloopSm90ArrayTmaGmmaWarpSpecializedILi3ENS6_IJNS5_1CILi1EEESD_SD_EEENS1_40KernelPtrArrayTmaWarpSpecializedPingpongEEENS6_IJNSC_ILi128EEESH_SH_EEENS_10bfloat16_tEPNS6_IJlSD_NSC_ILi0EEEEEESJ_SM_NS5_8TiledMMAINS5_8MMA_AtomIJNS5_4SM904GMMA28MMA_64x128x16_F32BF16BF16_SSILNSQ_5MajorE0ELSS_0ELNSQ_7ScaleInE1ELST_1EEEEEENS5_6LayoutISE_NS6_IJSK_SK_SK_EEEEENS6_IJNS5_10UnderscoreESZ_SZ_EEEEENS5_13SM90_TMA_LOADENS5_14ComposedLayoutINS5_7SwizzleILi3ELi4ELi3EEENS5_18smem_ptr_flag_bitsILi16EEENSW_INS6_IJNSC_ILi8EEENSC_ILi64EEEEEENS6_IJS19_SD_EEEEEEEvNS5_8identityES12_S1D_vS1E_EENS_8epilogue10collective18CollectiveEpilogueINS1G_30Sm90PtrArrayTmaWarpSpecializedILi4ELi2ELi16ELb1ELb0ELi2EEEJSI_NS6_IJS19_NSC_ILi32EEEEEENS_6half_tEPNS6_IJSD_lSK_EEES1N_S1P_NS1G_6fusion15FusionCallbacksIS1K_NS1Q_17LinearCombinationIS1N_fS1N_fLNS_15FloatRoundStyleE2EEESI_S1M_JEEES12_NS13_IS15_S17_NSW_INS6_IJS19_S18_EEENS6_IJSD_S19_EEEEEEENS5_17SM75_U16x8_LDSM_TENS5_14SM90_TMA_STOREES1Z_NS5_17SM90_U16x8_STSM_TENS5_9Copy_AtomIJNS5_17SM90_U32x4_STSM_NES1N_EEEvEEEvvEEEEvNT_6ParamsE)
        /*0020*/ 	.word	0x00000000


	//----- nvinfo : EIATTR_MIN_STACK_SIZE
	.align		4
.L_19:
        /*0024*/ 	.byte	0x04, 0x12
        /*0026*/ 	.short	(.L_21 - .L_20)
	.align		4
.L_20:
        /*0028*/ 	.word	index@(_ZN7cutlass13device_kernelINS_4gemm6kernel13GemmUniversalINS1_17GroupProblemShapeIN4cute5tupleIJiiiEEEEENS1_10collective13CollectiveMmaINS1_39MainloopSm90ArrayTmaGmmaWarpSpecializedILi3ENS6_IJNS5_1CILi1EEESD_SD_EEENS1_40KernelPtrArrayTmaWarpSpecializedPingpongEEENS6_IJNSC_ILi128EEESH_SH_EEENS_10bfloat16_tEPNS6_IJlSD_NSC_ILi0EEEEEESJ_SM_NS5_8TiledMMAINS5_8MMA_AtomIJNS5_4SM904GMMA28MMA_64x128x16_F32BF16BF16_SSILNSQ_5MajorE0ELSS_0ELNSQ_7ScaleInE1ELST_1EEEEEENS5_6LayoutISE_NS6_IJSK_SK_SK_EEEEENS6_IJNS5_10UnderscoreESZ_SZ_EEEEENS5_13SM90_TMA_LOADENS5_14ComposedLayoutINS5_7SwizzleILi3ELi4ELi3EEENS5_18smem_ptr_flag_bitsILi16EEENSW_INS6_IJNSC_ILi8EEENSC_ILi64EEEEEENS6_IJS19_SD_EEEEEEEvNS5_8identityES12_S1D_vS1E_EENS_8epilogue10collective18CollectiveEpilogueINS1G_30Sm90PtrArrayTmaWarpSpecializedILi4ELi2ELi16ELb1ELb0ELi2EEEJSI_NS6_IJS19_NSC_ILi32EEEEEENS_6half_tEPNS6_IJSD_lSK_EEES1N_S1P_NS1G_6fusion15FusionCallbacksIS1K_NS1Q_17LinearCombinationIS1N_fS1N_fLNS_15FloatRoundStyleE2EEESI_S1M_JEEES12_NS13_IS15_S17_NSW_INS6_IJS19_S18_EEENS6_IJSD_S19_EEEEEEENS5_17SM75_U16x8_LDSM_TENS5_14SM90_TMA_STOREES1Z_NS5_17SM90_U16x8_STSM_TENS5_9Copy_AtomIJNS5_17SM90_U32x4_STSM_NES1N_EEEvEEEvvEEEEvNT_6ParamsE)
        /*002c*/ 	.word	0x00000000
.L_21:


//--------------------- .nv.compat                --------------------------
	.section	.nv.compat,"",@"SHT_CUDA_COMPAT_INFO"
	.align	4
        /*0000*/ 	.byte	0x02, 0x09, 0x01, 0x00, 0x02, 0x02, 0x04, 0x00, 0x02, 0x05, 0x05, 0x00, 0x03, 0x07, 0x01, 0x01
        /*0010*/ 	.byte	0x02, 0x03, 0x03, 0x00, 0x02, 0x06, 0x01, 0x00, 0x04, 0x0b, 0x08, 0x00, 0x00, 0x00, 0x00, 0x00
        /*0020*/ 	.byte	0x00, 0x00, 0x00, 0x00


//--------------------- .nv.info._ZN7cutlass13device_kernelINS_4gemm6kernel13GemmUniversalINS1_17GroupProblemShapeIN4cute5tupleIJiiiEEEEENS1_10collective13CollectiveMmaINS1_39MainloopSm90ArrayTmaGmmaWarpSpecializedILi3ENS6_IJNS5_1CILi1EEESD_SD_EEENS1_40KernelPtrArrayTmaWarpSpecializedPingpongEEENS6_IJNSC_ILi128EEESH_SH_EEENS_10bfloat16_tEPNS6_IJlSD_NSC_ILi0EEEEEESJ_SM_NS5_8TiledMMAINS5_8MMA_AtomIJNS5_4SM904GMMA28MMA_64x128x16_F32BF16BF16_SSILNSQ_5MajorE0ELSS_0ELNSQ_7ScaleInE1ELST_1EEEEEENS5_6LayoutISE_NS6_IJSK_SK_SK_EEEEENS6_IJNS5_10UnderscoreESZ_SZ_EEEEENS5_13SM90_TMA_LOADENS5_14ComposedLayoutINS5_7SwizzleILi3ELi4ELi3EEENS5_18smem_ptr_flag_bitsILi16EEENSW_INS6_IJNSC_ILi8EEENSC_ILi64EEEEEENS6_IJS19_SD_EEEEEEEvNS5_8identityES12_S1D_vS1E_EENS_8epilogue10collective18CollectiveEpilogueINS1G_30Sm90PtrArrayTmaWarpSpecializedILi4ELi2ELi16ELb1ELb0ELi2EEEJSI_NS6_IJS19_NSC_ILi32EEEEEENS_6half_tEPNS6_IJSD_lSK_EEES1N_S1P_NS1G_6fusion15FusionCallbacksIS1K_NS1Q_17LinearCombinationIS1N_fS1N_fLNS_15FloatRoundStyleE2EEESI_S1M_JEEES12_NS13_IS15_S17_NSW_INS6_IJS19_S18_EEENS6_IJSD_S19_EEEEEEENS5_17SM75_U16x8_LDSM_TENS5_14SM90_TMA_STOREES1Z_NS5_17SM90_U16x8_STSM_TENS5_9Copy_AtomIJNS5_17SM90_U32x4_STSM_NES1N_EEEvEEEvvEEEEvNT_6ParamsE --------------------------
	.section	.nv.info._ZN7cutlass13device_kernelINS_4gemm6kernel13GemmUniversalINS1_17GroupProblemShapeIN4cute5tupleIJiiiEEEEENS1_10collective13CollectiveMmaINS1_39MainloopSm90ArrayTmaGmmaWarpSpecializedILi3ENS6_IJNS5_1CILi1EEESD_SD_EEENS1_40KernelPtrArrayTmaWarpSpecializedPingpongEEENS6_IJNSC_ILi128EEESH_SH_EEENS_10bfloat16_tEPNS6_IJlSD_NSC_ILi0EEEEEESJ_SM_NS5_8TiledMMAINS5_8MMA_AtomIJNS5_4SM904GMMA28MMA_64x128x16_F32BF16BF16_SSILNSQ_5MajorE0ELSS_0ELNSQ_7ScaleInE1ELST_1EEEEEENS5_6LayoutISE_NS6_IJSK_SK_SK_EEEEENS6_IJNS5_10UnderscoreESZ_SZ_EEEEENS5_13SM90_TMA_LOADENS5_14ComposedLayoutINS5_7SwizzleILi3ELi4ELi3EEENS5_18smem_ptr_flag_bitsILi16EEENSW_INS6_IJNSC_ILi8EEENSC_ILi64EEEEEENS6_IJS19_SD_EEEEEEEvNS5_8identityES12_S1D_vS1E_EENS_8epilogue10collective18CollectiveEpilogueINS1G_30Sm90PtrArrayTmaWarpSpecializedILi4ELi2ELi16ELb1ELb0ELi2EEEJSI_NS6_IJS19_NSC_ILi32EEEEEENS_6half_tEPNS6_IJSD_lSK_EEES1N_S1P_NS1G_6fusion15FusionCallbacksIS1K_NS1Q_17LinearCombinationIS1N_fS1N_fLNS_15FloatRoundStyleE2EEESI_S1M_JEEES12_NS13_IS15_S17_NSW_INS6_IJS19_S18_EEENS6_IJSD_S19_EEEEEEENS5_17SM75_U16x8_LDSM_TENS5_14SM90_TMA_STOREES1Z_NS5_17SM90_U16x8_STSM_TENS5_9Copy_AtomIJNS5_17SM90_U32x4_STSM_NES1N_EEEvEEEvvEEEEvNT_6ParamsE,"",@"SHT_CUDA_INFO"
	.sectionflags	@""
	.align	4


	//----- nvinfo : EIATTR_CUDA_API_VERSION
	.align		4
        /*0000*/ 	.byte	0x04, 0x37
        /*0002*/ 	.short	(.L_23 - .L_22)
.L_22:
        /*0004*/ 	.word	0x00000082


	//----- nvinfo : EIATTR_KPARAM_INFO
	.align		4
.L_23:
        /*0008*/ 	.byte	0x04, 0x17
        /*000a*/ 	.short	(.L_25 - .L_24)
.L_24:
        /*000c*/ 	.word	0x00000000
        /*0010*/ 	.short	0x0000
        /*0012*/ 	.short	0x0070
        /*0014*/ 	.byte	0x00, 0xf0, 0x01, 0x1c


	//----- nvinfo : EIATTR_SPARSE_MMA_MASK
	.align		4
.L_25:
        /*0018*/ 	.byte	0x03, 0x50
        /*001a*/ 	.short	0x0000


	//----- nvinfo : EIATTR_MAXREG_COUNT
	.align		4
        /*001c*/ 	.byte	0x03, 0x1b
        /*001e*/ 	.short	0x00a8


	//----- nvinfo : EIATTR_NUM_BARRIERS
	.align		4
        /*0020*/ 	.byte	0x02, 0x4c
        /*0022*/ 	.byte	0x02
	.zero		1


	//----- nvinfo : EIATTR_EXTERNS
	.align		4
        /*0024*/ 	.byte	0x04, 0x0f
        /*0026*/ 	.short	(.L_27 - .L_26)


	//   ....[0]....
	.align		4
.L_26:
        /*0028*/ 	.word	index@(__assertfail)


	//----- nvinfo : EIATTR_MERCURY_ISA_VERSION
	.align		4
.L_27:
        /*002c*/ 	.byte	0x03, 0x5f
        /*002e*/ 	.short	0x0101


	//----- nvinfo : EIATTR_INT_WARP_WIDE_INSTR_OFFSETS
	.align		4
        /*0030*/ 	.byte	0x04, 0x31
        /*0032*/ 	.short	(.L_29 - .L_28)


	//   ....[0]....
.L_28:
        /*0034*/ 	.word	0x00001160


	//   ....[1]....
        /*0038*/ 	.word	0x00001170


	//   ....[2]....
        /*003c*/ 	.word	0x000011f0


	//   ....[3]....
        /*0040*/ 	.word	0x00001250


	//   ....[4]....
        /*0044*/ 	.word	0x00001290


	//   ....[5]....
        /*0048*/ 	.word	0x000012c0


	//   ....[6]....
        /*004c*/ 	.word	0x00001330


	//   ....[7]....
        /*0050*/ 	.word	0x00001370


	//----- nvinfo : EIATTR_COOP_GROUP_MASK_REGIDS
	.align		4
.L_29:
        /*0054*/ 	.byte	0x04, 0x29
        /*0056*/ 	.short	(.L_31 - .L_30)


	//   ....[0]....
.L_30:
        /*0058*/ 	.word	0xffffffff


	//   ....[1]....
        /*005c*/ 	.word	0xffffffff


	//   ....[2]....
        /*0060*/ 	.word	0xffffffff


	//   ....[3]....
        /*0064*/ 	.word	0xffffffff


	//   ....[4]....
        /*0068*/ 	.word	0xffffffff


	//   ....[5]....
        /*006c*/ 	.word	0xffffffff


	//   ....[6]....
        /*0070*/ 	.word	0xffffffff


	//   ....[7]....
        /*0074*/ 	.word	0xffffffff


	//   ....[8]....
        /*0078*/ 	.word	0xffffffff


	//   ....[9]....
        /*007c*/ 	.word	0xffffffff


	//   ....[10]....
        /*0080*/ 	.word	0xffffffff


	//   ....[11]....
        /*0084*/ 	.word	0xffffffff


	//   ....[12]....
        /*0088*/ 	.word	0xffffffff


	//   ....[13]....
        /*008c*/ 	.word	0xffffffff


	//   ....[14]....
        /*0090*/ 	.word	0xffffffff


	//   ....[15]....
        /*0094*/ 	.word	0xffffffff


	//   ....[16]....
        /*0098*/ 	.word	0xffffffff


	//   ....[17]....
        /*009c*/ 	.word	0xffffffff


	//   ....[18]....
        /*00a0*/ 	.word	0xffffffff


	//   ....[19]....
        /*00a4*/ 	.word	0xffffffff


	//   ....[20]....
        /*00a8*/ 	.word	0xffffffff


	//   ....[21]....
        /*00ac*/ 	.word	0xffffffff


	//   ....[22]....
        /*00b0*/ 	.word	0xffffffff


	//   ....[23]....
        /*00b4*/ 	.word	0xffffffff


	//   ....[24]....
        /*00b8*/ 	.word	0xffffffff


	//   ....[25]....
        /*00bc*/ 	.word	0xffffffff


	//   ....[26]....
        /*00c0*/ 	.word	0xffffffff


	//   ....[27]....
        /*00c4*/ 	.word	0xffffffff


	//   ....[28]....
        /*00c8*/ 	.word	0xffffffff


	//   ....[29]....
        /*00cc*/ 	.word	0xffffffff


	//   ....[30]....
        /*00d0*/ 	.word	0xffffffff


	//   ....[31]....
        /*00d4*/ 	.word	0xffffffff


	//   ....[32]....
        /*00d8*/ 	.word	0xffffffff


	//   ....[33]....
        /*00dc*/ 	.word	0xffffffff


	//   ....[34]....
        /*00e0*/ 	.word	0xffffffff


	//   ....[35]....
        /*00e4*/ 	.word	0xffffffff


	//   ....[36]....
        /*00e8*/ 	.word	0xffffffff


	//   ....[37]....
        /*00ec*/ 	.word	0xffffffff


	//   ....[38]....
        /*00f0*/ 	.word	0xffffffff


	//   ....[39]....
        /*00f4*/ 	.word	0xffffffff


	//   ....[40]....
        /*00f8*/ 	.word	0xffffffff


	//   ....[41]....
        /*00fc*/ 	.word	0xffffffff


	//   ....[42]....
        /*0100*/ 	.word	0xffffffff


	//   ....[43]....
        /*0104*/ 	.word	0xffffffff


	//   ....[44]....
        /*0108*/ 	.word	0xffffffff


	//   ....[45]....
        /*010c*/ 	.word	0xffffffff


	//   ....[46]....
        /*0110*/ 	.word	0xffffffff


	//   ....[47]....
        /*0114*/ 	.word	0xffffffff


	//   ....[48]....
        /*0118*/ 	.word	0xffffffff


	//   ....[49]....
        /*011c*/ 	.word	0xffffffff


	//   ....[50]....
        /*0120*/ 	.word	0xffffffff


	//   ....[51]....
        /*0124*/ 	.word	0xffffffff


	//   ....[52]....
        /*0128*/ 	.word	0xffffffff


	//   ....[53]....
        /*012c*/ 	.word	0xffffffff


	//   ....[54]....
        /*0130*/ 	.word	0xffffffff


	//   ....[55]....
        /*0134*/ 	.word	0xffffffff


	//   ....[56]....
        /*0138*/ 	.word	0xffffffff


	//   ....[57]....
        /*013c*/ 	.word	0xffffffff


	//   ....[58]....
        /*0140*/ 	.word	0xffffffff


	//   ....[59]....
        /*0144*/ 	.word	0xffffffff


	//   ....[60]....
        /*0148*/ 	.word	0xffffffff


	//   ....[61]....
        /*014c*/ 	.word	0xffffffff


	//   ....[62]....
        /*0150*/ 	.word	0xffffffff


	//   ....[63]....
        /*0154*/ 	.word	0xffffffff


	//   ....[64]....
        /*0158*/ 	.word	0xffffffff


	//   ....[65]....
        /*015c*/ 	.word	0xffffffff


	//   ....[66]....
        /*0160*/ 	.word	0xffffffff


	//   ....[67]....
        /*0164*/ 	.word	0xffffffff


	//   ....[68]....
        /*0168*/ 	.word	0xffffffff


	//   ....[69]....
        /*016c*/ 	.word	0xffffffff


	//   ....[70]....
        /*0170*/ 	.word	0xffffffff


	//   ....[71]....
        /*0174*/ 	.word	0xffffffff


	//   ....[72]....
        /*0178*/ 	.word	0xffffffff


	//   ....[73]....
        /*017c*/ 	.word	0xffffffff


	//   ....[74]....
        /*0180*/ 	.word	0xffffffff


	//   ....[75]....
        /*0184*/ 	.word	0xffffffff


	//   ....[76]....
        /*0188*/ 	.word	0xffffffff


	//   ....[77]....
        /*018c*/ 	.word	0xffffffff


	//   ....[78]....
        /*0190*/ 	.word	0x0500000f


	//----- nvinfo : EIATTR_COOP_GROUP_INSTR_OFFSETS
	.align		4
.L_31:
        /*0194*/ 	.byte	0x04, 0x28
        /*0196*/ 	.short	(.L_33 - .L_32)


	//   ....[0]....
.L_32:
        /*0198*/ 	.word	0x00000770


	//   ....[1]....
        /*019c*/ 	.word	0x00000850


	//   ....[2]....
        /*01a0*/ 	.word	0x00000cd0


	//   ....[3]....
        /*01a4*/ 	.word	0x00000ea0


	//   ....[4]....
        /*01a8*/ 	.word	0x00001070


	//   ....[5]....
        /*01ac*/ 	.word	0x000010b0


	//   ....[6]....
        /*01b0*/ 	.word	0x000019f0


	//   ....[7]....
        /*01b4*/ 	.word	0x00001a20


	//   ....[8]....
        /*01b8*/ 	.word	0x00001aa0


	//   ....[9]....
        /*01bc*/ 	.word	0x00001ab0


	//   ....[10]....
        /*01c0*/ 	.word	0x00001af0


	//   ....[11]....
        /*01c4*/ 	.word	0x00001b10


	//   ....[12]....
        /*01c8*/ 	.word	0x00001b50


	//   ....[13]....
        /*01cc*/ 	.word	0x00001b70


	//   ....[14]....
        /*01d0*/ 	.word	0x00001bb0


	//   ....[15]....
        /*01d4*/ 	.word	0x00001bd0


	//   ....[16]....
        /*01d8*/ 	.word	0x00001c40


	//   ....[17]....
        /*01dc*/ 	.word	0x00001dc0


	//   ....[18]....
        /*01e0*/ 	.word	0x00001dd0


	//   ....[19]....
        /*01e4*/ 	.word	0x000023b0


	//   ....[20]....
        /*01e8*/ 	.word	0x000023c0


	//   ....[21]....
        /*01ec*/ 	.word	0x00002410


	//   ....[22]....
        /*01f0*/ 	.word	0x00002420


	//   ....[23]....
        /*01f4*/ 	.word	0x00002470


	//   ....[24]....
        /*01f8*/ 	.word	0x00002480


	//   ....[25]....
        /*01fc*/ 	.word	0x000024d0


	//   ....[26]....
        /*0200*/ 	.word	0x000024e0


	//   ....[27]....
        /*0204*/ 	.word	0x00002530


	//   ....[28]....
        /*0208*/ 	.word	0x00002540


	//   ....[29]....
        /*020c*/ 	.word	0x000025d0


	//   ....[30]....
        /*0210*/ 	.word	0x00002640


	//   ....[31]....
        /*0214*/ 	.word	0x000026d0


	//   ....[32]....
        /*0218*/ 	.word	0x000026f0


	//   ....[33]....
        /*021c*/ 	.word	0x00002700


	//   ....[34]....
        /*0220*/ 	.word	0x00002710


	//   ....[35]....
        /*0224*/ 	.word	0x00002720


	//   ....[36]....
        /*0228*/ 	.word	0x00002730


	//   ....[37]....
        /*022c*/ 	.word	0x00002ff0


	//   ....[38]....
        /*0230*/ 	.word	0x00003290


	//   ....[39]....
        /*0234*/ 	.word	0x00003600


	//   ....[40]....
        /*0238*/ 	.word	0x00008d20


	//   ....[41]....
        /*023c*/ 	.word	0x00009120


	//   ....[42]....
        /*0240*/ 	.word	0x000094c0


	//   ....[43]....
        /*0244*/ 	.word	0x0000a7f0


	//   ....[44]....
        /*0248*/ 	.word	0x0000aec0


	//   ....[45]....
        /*024c*/ 	.word	0x0000b390


	//   ....[46]....
        /*0250*/ 	.word	0x0000c270


	//   ....[47]....
        /*0254*/ 	.word	0x0000d020


	//   ....[48]....
        /*0258*/ 	.word	0x0000d040


	//   ....[49]....
        /*025c*/ 	.word	0x0000d090


	//   ....[50]....
        /*0260*/ 	.word	0x0000d0b0


	//   ....[51]....
        /*0264*/ 	.word	0x0000d0f0


	//   ....[52]....
        /*0268*/ 	.word	0x0000d120


	//   ....[53]....
        /*026c*/ 	.word	0x0000d160


	//   ....[54]....
        /*0270*/ 	.word	0x0000d190


	//   ....[55]....
        /*0274*/ 	.word	0x0000d1d0


	//   ....[56]....
        /*0278*/ 	.word	0x0000d200


	//   ....[57]....
        /*027c*/ 	.word	0x0000d290


	//   ....[58]....
        /*0280*/ 	.word	0x0000d3b0


	//   ....[59]....
        /*0284*/ 	.word	0x0000d3d0


	//   ....[60]....
        /*0288*/ 	.word	0x0000da20


	//   ....[61]....
        /*028c*/ 	.word	0x0000da30


	//   ....[62]....
        /*0290*/ 	.word	0x0000da80


	//   ....[63]....
        /*0294*/ 	.word	0x0000da90


	//   ....[64]....
        /*0298*/ 	.word	0x0000dae0


	//   ....[65]....
        /*029c*/ 	.word	0x0000daf0


	//   ....[66]....
        /*02a0*/ 	.word	0x0000db40


	//   ....[67]....
        /*02a4*/ 	.word	0x0000db50


	//   ....[68]....
        /*02a8*/ 	.word	0x0000dba0


	//   ....[69]....
        /*02ac*/ 	.word	0x0000dbb0


	//   ....[70]....
        /*02b0*/ 	.word	0x0000dc40


	//   ....[71]....
        /*02b4*/ 	.word	0x0000dcb0


	//   ....[72]....
        /*02b8*/ 	.word	0x0000dd40


	//   ....[73]....
        /*02bc*/ 	.word	0x0000dd60


	//   ....[74]....
        /*02c0*/ 	.word	0x0000dd70


	//   ....[75]....
        /*02c4*/ 	.word	0x0000dd80


	//   ....[76]....
        /*02c8*/ 	.word	0x0000dd90


	//   ....[77]....
        /*02cc*/ 	.word	0x0000dda0


	//   ....[78]....
        /*02d0*/ 	.word	0x0000f670


	//----- nvinfo : EIATTR_REG_RECONFIG
	.align		4
.L_33:
        /*02d4*/ 	.byte	0x01, 0x54
	.zero		2


	//----- nvinfo : EIATTR_SYSCALL_OFFSETS
	.align		4
        /*02d8*/ 	.byte	0x04, 0x46
        /*02da*/ 	.short	(.L_35 - .L_34)


	//   ....[0]....
.L_34:
        /*02dc*/ 	.word	0x00005470


	//   ....[1]....
        /*02e0*/ 	.word	0x00005560


	//----- nvinfo : EIATTR_MBARRIER_INSTR_OFFSETS
	.align		4
.L_35:
        /*02e4*/ 	.byte	0x04, 0x39
        /*02e6*/ 	.short	(.L_37 - .L_36)


	//   ....[0]....
.L_36:
        /*02e8*/ 	.word	0x00000bb0
        /*02ec*/ 	.word	0x000000ff
        /*02f0*/ 	.word	0x00034400
        /*02f4*/ 	.short	0x0100
        /*02f6*/ 	.byte	0x06
	.zero		1


	//   ....[1]....
        /*02f8*/ 	.word	0x00000bc0
        /*02fc*/ 	.word	0x000000ff
        /*0300*/ 	.word	0x00034440
        /*0304*/ 	.short	0x0100
        /*0306*/ 	.byte	0x06
	.zero		1


	//   ....[2]....
        /*0308*/ 	.word	0x00000bd0
        /*030c*/ 	.word	0x000000ff
        /*0310*/ 	.word	0x00034408
        /*0314*/ 	.short	0x0100
        /*0316*/ 	.byte	0x06
	.zero		1


	//   ....[3]....
        /*0318*/ 	.word	0x00000be0
        /*031c*/ 	.word	0x000000ff
        /*0320*/ 	.word	0x00034448
        /*0324*/ 	.short	0x0100
        /*0326*/ 	.byte	0x06
	.zero		1


	//   ....[4]....
        /*0328*/ 	.word	0x00000bf0
        /*032c*/ 	.word	0x000000ff
        /*0330*/ 	.word	0x00034410
        /*0334*/ 	.short	0x0100
        /*0336*/ 	.byte	0x06
	.zero		1


	//   ....[5]....
        /*0338*/ 	.word	0x00000c00
        /*033c*/ 	.word	0x000000ff
        /*0340*/ 	.word	0x00034450
        /*0344*/ 	.short	0x0100
        /*0346*/ 	.byte	0x06
	.zero		1


	//   ....[6]....
        /*0348*/ 	.word	0x00000c10
        /*034c*/ 	.word	0x000000ff
        /*0350*/ 	.word	0x00034418
        /*0354*/ 	.short	0x0100
        /*0356*/ 	.byte	0x06
	.zero		1


	//   ....[7]....
        /*0358*/ 	.word	0x00000c20
        /*035c*/ 	.word	0x000000ff
        /*0360*/ 	.word	0x00034458
        /*0364*/ 	.short	0x0100
        /*0366*/ 	.byte	0x06
	.zero		1


	//   ....[8]....
        /*0368*/ 	.word	0x00000c30
        /*036c*/ 	.word	0x000000ff
        /*0370*/ 	.word	0x00034420
        /*0374*/ 	.short	0x0100
        /*0376*/ 	.byte	0x06
	.zero		1


	//   ....[9]....
        /*0378*/ 	.word	0x00000c40
        /*037c*/ 	.word	0x000000ff
        /*0380*/ 	.word	0x00034460
        /*0384*/ 	.short	0x0100
        /*0386*/ 	.byte	0x06
	.zero		1


	//   ....[10]....
        /*0388*/ 	.word	0x00000c50
        /*038c*/ 	.word	0x000000ff
        /*0390*/ 	.word	0x00034428
        /*0394*/ 	.short	0x0100
        /*0396*/ 	.byte	0x06
	.zero		1


	//   ....[11]....
        /*0398*/ 	.word	0x00000c60
        /*039c*/ 	.word	0x000000ff
        /*03a0*/ 	.word	0x00034468
        /*03a4*/ 	.short	0x0100
        /*03a6*/ 	.byte	0x06
	.zero		1


	//   ....[12]....
        /*03a8*/ 	.word	0x00000c70
        /*03ac*/ 	.word	0x000000ff
        /*03b0*/ 	.word	0x00034430
        /*03b4*/ 	.short	0x0100
        /*03b6*/ 	.byte	0x06
	.zero		1


	//   ....[13]....
        /*03b8*/ 	.word	0x00000c80
        /*03bc*/ 	.word	0x000000ff
        /*03c0*/ 	.word	0x00034470
        /*03c4*/ 	.short	0x0100
        /*03c6*/ 	.byte	0x06
	.zero		1


	//   ....[14]....
        /*03c8*/ 	.word	0x00000c90
        /*03cc*/ 	.word	0x000000ff
        /*03d0*/ 	.word	0x00034438
        /*03d4*/ 	.short	0x0100
        /*03d6*/ 	.byte	0x06
	.zero		1


	//   ....[15]....
        /*03d8*/ 	.word	0x00000ca0
        /*03dc*/ 	.word	0x000000ff
        /*03e0*/ 	.word	0x00034478
        /*03e4*/ 	.short	0x0100
        /*03e6*/ 	.byte	0x06
	.zero		1


	//   ....[16]....
        /*03e8*/ 	.word	0x00000e30
        /*03ec*/ 	.word	0x000000ff
        /*03f0*/ 	.word	0x00034480
        /*03f4*/ 	.short	0x0100
        /*03f6*/ 	.byte	0x06
	.zero		1


	//   ....[17]....
        /*03f8*/ 	.word	0x00000e40
        /*03fc*/ 	.word	0x000000ff
        /*0400*/ 	.word	0x00034498
        /*0404*/ 	.short	0x0100
        /*0406*/ 	.byte	0x06
	.zero		1


	//   ....[18]....
        /*0408*/ 	.word	0x00000e50
        /*040c*/ 	.word	0x000000ff
        /*0410*/ 	.word	0x00034488
        /*0414*/ 	.short	0x0100
        /*0416*/ 	.byte	0x06
	.zero		1


	//   ....[19]....
        /*0418*/ 	.word	0x00000e60
        /*041c*/ 	.word	0x000000ff
        /*0420*/ 	.word	0x000344a0
        /*0424*/ 	.short	0x0100
        /*0426*/ 	.byte	0x06
	.zero		1


	//   ....[20]....
        /*0428*/ 	.word	0x00000e70
        /*042c*/ 	.word	0x000000ff
        /*0430*/ 	.word	0x00034490
        /*0434*/ 	.short	0x0100
        /*0436*/ 	.byte	0x06
	.zero		1


	//   ....[21]....
        /*0438*/ 	.word	0x00000e80
        /*043c*/ 	.word	0x000000ff
        /*0440*/ 	.word	0x000344a8
        /*0444*/ 	.short	0x0100
        /*0446*/ 	.byte	0x06
	.zero		1


	//   ....[22]....
        /*0448*/ 	.word	0x00000fe0
        /*044c*/ 	.word	0x000000ff
        /*0450*/ 	.word	0x000344b0
        /*0454*/ 	.short	0x0100
        /*0456*/ 	.byte	0x06
	.zero		1


	//   ....[23]....
        /*0458*/ 	.word	0x00000ff0
        /*045c*/ 	.word	0x000000ff
        /*0460*/ 	.word	0x000344d0
        /*0464*/ 	.short	0x0100
        /*0466*/ 	.byte	0x06
	.zero		1


	//   ....[24]....
        /*0468*/ 	.word	0x00001000
        /*046c*/ 	.word	0x000000ff
        /*0470*/ 	.word	0x000344b8
        /*0474*/ 	.short	0x0100
        /*0476*/ 	.byte	0x06
	.zero		1


	//   ....[25]....
        /*0478*/ 	.word	0x00001010
        /*047c*/ 	.word	0x000000ff
        /*0480*/ 	.word	0x000344d8
        /*0484*/ 	.short	0x0100
        /*0486*/ 	.byte	0x06
	.zero		1


	//   ....[26]....
        /*0488*/ 	.word	0x00001020
        /*048c*/ 	.word	0x000000ff
        /*0490*/ 	.word	0x000344c0
        /*0494*/ 	.short	0x0100
        /*0496*/ 	.byte	0x06
	.zero		1


	//   ....[27]....
        /*0498*/ 	.word	0x00001030
        /*049c*/ 	.word	0x000000ff
        /*04a0*/ 	.word	0x000344e0
        /*04a4*/ 	.short	0x0100
        /*04a6*/ 	.byte	0x06
	.zero		1


	//   ....[28]....
        /*04a8*/ 	.word	0x00001040
        /*04ac*/ 	.word	0x000000ff
        /*04b0*/ 	.word	0x000344c8
        /*04b4*/ 	.short	0x0100
        /*04b6*/ 	.byte	0x06
	.zero		1


	//   ....[29]....
        /*04b8*/ 	.word	0x00001050
        /*04bc*/ 	.word	0x000000ff
        /*04c0*/ 	.word	0x000344e8
        /*04c4*/ 	.short	0x0100
        /*04c6*/ 	.byte	0x06
	.zero		1


	//   ....[30]....
        /*04c8*/ 	.word	0x00001280
        /*04cc*/ 	.word	0x000000ff
        /*04d0*/ 	.word	0x000344f0
        /*04d4*/ 	.short	0x0100
        /*04d6*/ 	.byte	0x06
	.zero		1


	//   ....[31]....
        /*04d8*/ 	.word	0x000012b0
        /*04dc*/ 	.word	0x000000ff
        /*04e0*/ 	.word	0x000344f8
        /*04e4*/ 	.short	0x0100
        /*04e6*/ 	.byte	0x06
	.zero		1


	//   ....[32]....
        /*04e8*/ 	.word	0x00001320
        /*04ec*/ 	.word	0x000000ff
        /*04f0*/ 	.word	0x00034500
        /*04f4*/ 	.short	0x0100
        /*04f6*/ 	.byte	0x0b
	.zero		1


	//   ....[33]....
        /*04f8*/ 	.word	0x00001360
        /*04fc*/ 	.word	0x000000ff
        /*0500*/ 	.word	0x00034508
        /*0504*/ 	.short	0x0100
        /*0506*/ 	.byte	0x0b
	.zero		1


	//   ....[34]....
        /*0508*/ 	.word	0x00001380
        /*050c*/ 	.word	0x000000ff
        /*0510*/ 	.word	0x00034510
        /*0514*/ 	.short	0x0100
        /*0516*/ 	.byte	0x0b
	.zero		1


	//   ....[35]....
        /*0518*/ 	.word	0x00001390
        /*051c*/ 	.word	0x000000ff
        /*0520*/ 	.word	0x00034518
        /*0524*/ 	.short	0x0100
        /*0526*/ 	.byte	0x0b
	.zero		1


	//   ....[36]....
        /*0528*/ 	.word	0x00002d60
        /*052c*/ 	.word	0x000000ff
        /*0530*/ 	.word	0x00034400
        /*0534*/ 	.short	0x010a
        /*0536*/ 	.byte	0x0b
	.zero		1


	//   ....[37]....
        /*0538*/ 	.word	0x00002e40
        /*053c*/ 	.word	0x000000ff
        /*0540*/ 	.word	0x00000000
        /*0544*/ 	.short	0x0101
        /*0546*/ 	.byte	0x0b
	.zero		1


	//   ....[38]....
        /*0548*/ 	.word	0x00003aa0
        /*054c*/ 	.word	0x00000009
        /*0550*/ 	.word	0x00000000
        /*0554*/ 	.short	0x010a
        /*0556*/ 	.byte	0x32
	.zero		1


	//   ....[39]....
        /*0558*/ 	.word	0x00003fd0
        /*055c*/ 	.word	0x000000ff
        /*0560*/ 	.word	0x00034480
        /*0564*/ 	.short	0x010a
        /*0566*/ 	.byte	0x04
	.zero		1


	//   ....[40]....
        /*0568*/ 	.word	0x00004010
        /*056c*/ 	.word	0x000000ff
        /*0570*/ 	.word	0x00034480
        /*0574*/ 	.short	0x010a
        /*0576*/ 	.byte	0x04
	.zero		1


	//   ....[41]....
        /*0578*/ 	.word	0x000047f0
        /*057c*/ 	.word	0x000000ff
        /*0580*/ 	.word	0x00034480
        /*0584*/ 	.short	0x010a
        /*0586*/ 	.byte	0x07
	.zero		1


	//   ....[42]....
        /*0588*/ 	.word	0x00004830
        /*058c*/ 	.word	0x000000ff
        /*0590*/ 	.word	0x00034480
        /*0594*/ 	.short	0x010a
        /*0596*/ 	.byte	0x07
	.zero		1


	//   ....[43]....
        /*0598*/ 	.word	0x00004f70
        /*059c*/ 	.word	0x000000ff
        /*05a0*/ 	.word	0x00000000
        /*05a4*/ 	.short	0x0101
        /*05a6*/ 	.byte	0x07
	.zero		1


	//   ....[44]....
        /*05a8*/ 	.word	0x00005070
        /*05ac*/ 	.word	0x00000000
        /*05b0*/ 	.word	0x00000000
        /*05b4*/ 	.short	0x0101
        /*05b6*/ 	.byte	0x31
	.zero		1


	//   ....[45]....
        /*05b8*/ 	.word	0x00005160
        /*05bc*/ 	.word	0x00000000
        /*05c0*/ 	.word	0x00000000
        /*05c4*/ 	.short	0x0101
        /*05c6*/ 	.byte	0x3f
	.zero		1


	//   ....[46]....
        /*05c8*/ 	.word	0x000051b0
        /*05cc*/ 	.word	0x00000009
        /*05d0*/ 	.word	0x00000010
        /*05d4*/ 	.short	0x010a
        /*05d6*/ 	.byte	0x32
	.zero		1


	//   ....[47]....
        /*05d8*/ 	.word	0x00005910
        /*05dc*/ 	.word	0x000000ff
        /*05e0*/ 	.word	0x000344b0
        /*05e4*/ 	.short	0x010a
        /*05e6*/ 	.byte	0x2f
	.zero		1


	//   ....[48]....
        /*05e8*/ 	.word	0x00005ed0
        /*05ec*/ 	.word	0x000000ff
        /*05f0*/ 	.word	0x000344b8
        /*05f4*/ 	.short	0x010a
        /*05f6*/ 	.byte	0x2f
	.zero		1


	//   ....[49]....
        /*05f8*/ 	.word	0x00006420
        /*05fc*/ 	.word	0x000000ff
        /*0600*/ 	.word	0x00000000
        /*0604*/ 	.short	0x0101
        /*0606*/ 	.byte	0x08
	.zero		1


	//   ....[50]....
        /*0608*/ 	.word	0x00006450
        /*060c*/ 	.word	0x000000ff
        /*0610*/ 	.word	0x000344c0
        /*0614*/ 	.short	0x010a
        /*0616*/ 	.byte	0x2f
	.zero		1


	//   ....[51]....
        /*0618*/ 	.word	0x000069a0
        /*061c*/ 	.word	0x000000ff
        /*0620*/ 	.word	0x00000000
        /*0624*/ 	.short	0x0101
        /*0626*/ 	.byte	0x09
	.zero		1


	//   ....[52]....
        /*0628*/ 	.word	0x000069d0
        /*062c*/ 	.word	0x000000ff
        /*0630*/ 	.word	0x000344c8
        /*0634*/ 	.short	0x010a
        /*0636*/ 	.byte	0x2f
	.zero		1


	//   ....[53]....
        /*0638*/ 	.word	0x00006f20
        /*063c*/ 	.word	0x000000ff
        /*0640*/ 	.word	0x00000000
        /*0644*/ 	.short	0x0101
        /*0646*/ 	.byte	0x0a
	.zero		1


	//   ....[54]....
        /*0648*/ 	.word	0x00006f70
        /*064c*/ 	.word	0x000000ff
        /*0650*/ 	.word	0x000344b0
        /*0654*/ 	.short	0x010a
        /*0656*/ 	.byte	0x2f
	.zero		1


	//   ....[55]....
        /*0658*/ 	.word	0x000074c0
        /*065c*/ 	.word	0x000000ff
        /*0660*/ 	.word	0x00000000
        /*0664*/ 	.short	0x0101
        /*0666*/ 	.byte	0x07
	.zero		1


	//   ....[56]....
        /*0668*/ 	.word	0x000074f0
        /*066c*/ 	.word	0x000000ff
        /*0670*/ 	.word	0x000344b8
        /*0674*/ 	.short	0x010a
        /*0676*/ 	.byte	0x2f
	.zero		1


	//   ....[57]....
        /*0678*/ 	.word	0x00007a20
        /*067c*/ 	.word	0x000000ff
        /*0680*/ 	.word	0x00000000
        /*0684*/ 	.short	0x0101
        /*0686*/ 	.byte	0x08
	.zero		1


	//   ....[58]....
        /*0688*/ 	.word	0x00007a50
        /*068c*/ 	.word	0x000000ff
        /*0690*/ 	.word	0x000344c0
        /*0694*/ 	.short	0x010a
        /*0696*/ 	.byte	0x2f
	.zero		1


	//   ....[59]....
        /*0698*/ 	.word	0x00007f80
        /*069c*/ 	.word	0x000000ff
        /*06a0*/ 	.word	0x00000000
        /*06a4*/ 	.short	0x0101
        /*06a6*/ 	.byte	0x09
	.zero		1


	//   ....[60]....
        /*06a8*/ 	.word	0x00007fb0
        /*06ac*/ 	.word	0x000000ff
        /*06b0*/ 	.word	0x000344c8
        /*06b4*/ 	.short	0x010a
        /*06b6*/ 	.byte	0x2f
	.zero		1


	//   ....[61]....
        /*06b8*/ 	.word	0x000084f0
        /*06bc*/ 	.word	0x000000ff
        /*06c0*/ 	.word	0x00000000
        /*06c4*/ 	.short	0x0101
        /*06c6*/ 	.byte	0x0a
	.zero		1


	//   ....[62]....
        /*06c8*/ 	.word	0x00008570
        /*06cc*/ 	.word	0x000000ff
        /*06d0*/ 	.word	0x00034400
        /*06d4*/ 	.short	0x010a
        /*06d6*/ 	.byte	0x04
	.zero		1


	//   ....[63]....
        /*06d8*/ 	.word	0x00008690
        /*06dc*/ 	.word	0x000000ff
        /*06e0*/ 	.word	0x00000000
        /*06e4*/ 	.short	0x0101
        /*06e6*/ 	.byte	0x04
	.zero		1


	//   ....[64]....
        /*06e8*/ 	.word	0x00008840
        /*06ec*/ 	.word	0x000000ff
        /*06f0*/ 	.word	0x00034400
        /*06f4*/ 	.short	0x010a
        /*06f6*/ 	.byte	0x04
	.zero		1


	//   ....[65]....
        /*06f8*/ 	.word	0x00008950
        /*06fc*/ 	.word	0x000000ff
        /*0700*/ 	.word	0x00000000
        /*0704*/ 	.short	0x0101
        /*0706*/ 	.byte	0x04
	.zero		1


	//   ....[66]....
        /*0708*/ 	.word	0x00008e10
        /*070c*/ 	.word	0x000000ff
        /*0710*/ 	.word	0x00000000
        /*0714*/ 	.short	0x0101
        /*0716*/ 	.byte	0x07
	.zero		1


	//   ....[67]....
        /*0718*/ 	.word	0x00008e40
        /*071c*/ 	.word	0x00000000
        /*0720*/ 	.word	0x00000000
        /*0724*/ 	.short	0x0101
        /*0726*/ 	.byte	0x31
	.zero		1


	//   ....[68]....
        /*0728*/ 	.word	0x000095c0
        /*072c*/ 	.word	0x000000ff
        /*0730*/ 	.word	0x000344f8
        /*0734*/ 	.short	0x010a
        /*0736*/ 	.byte	0x06
	.zero		1


	//   ....[69]....
        /*0738*/ 	.word	0x000096e0
        /*073c*/ 	.word	0x000000ff
        /*0740*/ 	.word	0x00034400
        /*0744*/ 	.short	0x010a
        /*0746*/ 	.byte	0x07
	.zero		1


	//   ....[70]....
        /*0748*/ 	.word	0x00009800
        /*074c*/ 	.word	0x000000ff
        /*0750*/ 	.word	0x00000000
        /*0754*/ 	.short	0x0101
        /*0756*/ 	.byte	0x07
	.zero		1


	//   ....[71]....
        /*0758*/ 	.word	0x000099f0
        /*075c*/ 	.word	0x000000ff
        /*0760*/ 	.word	0x000344d0
        /*0764*/ 	.short	0x010a
        /*0766*/ 	.byte	0x06
	.zero		1


	//   ....[72]....
        /*0768*/ 	.word	0x00009ab0
        /*076c*/ 	.word	0x000000ff
        /*0770*/ 	.word	0x000344b0
        /*0774*/ 	.short	0x010b
        /*0776*/ 	.byte	0x06
	.zero		1


	//   ....[73]....
        /*0778*/ 	.word	0x00009b10
        /*077c*/ 	.word	0x000000ff
        /*0780*/ 	.word	0x00000000
        /*0784*/ 	.short	0x0101
        /*0786*/ 	.byte	0x07
	.zero		1


	//   ....[74]....
        /*0788*/ 	.word	0x00009b40
        /*078c*/ 	.word	0x000000ff
        /*0790*/ 	.word	0x000344d8
        /*0794*/ 	.short	0x010a
        /*0796*/ 	.byte	0x06
	.zero		1


	//   ....[75]....
        /*0798*/ 	.word	0x00009c20
        /*079c*/ 	.word	0x000000ff
        /*07a0*/ 	.word	0x000344b8
        /*07a4*/ 	.short	0x010b
        /*07a6*/ 	.byte	0x06
	.zero		1


	//   ....[76]....
        /*07a8*/ 	.word	0x00009c90
        /*07ac*/ 	.word	0x000000ff
        /*07b0*/ 	.word	0x00000000
        /*07b4*/ 	.short	0x0101
        /*07b6*/ 	.byte	0x10
	.zero		1


	//   ....[77]....
        /*07b8*/ 	.word	0x00009cc0
        /*07bc*/ 	.word	0x000000ff
        /*07c0*/ 	.word	0x000344e0
        /*07c4*/ 	.short	0x010a
        /*07c6*/ 	.byte	0x06
	.zero		1


	//   ....[78]....
        /*07c8*/ 	.word	0x00009d90
        /*07cc*/ 	.word	0x000000ff
        /*07d0*/ 	.word	0x000344c0
        /*07d4*/ 	.short	0x010b
        /*07d6*/ 	.byte	0x06
	.zero		1


	//   ....[79]....
        /*07d8*/ 	.word	0x00009df0
        /*07dc*/ 	.word	0x000000ff
        /*07e0*/ 	.word	0x00000000
        /*07e4*/ 	.short	0x0101
        /*07e6*/ 	.byte	0x21
	.zero		1


	//   ....[80]....
        /*07e8*/ 	.word	0x00009e20
        /*07ec*/ 	.word	0x000000ff
        /*07f0*/ 	.word	0x000344e8
        /*07f4*/ 	.short	0x010a
        /*07f6*/ 	.byte	0x06
	.zero		1


	//   ....[81]....
        /*07f8*/ 	.word	0x00009ef0
        /*07fc*/ 	.word	0x000000ff
        /*0800*/ 	.word	0x000344c8
        /*0804*/ 	.short	0x010b
        /*0806*/ 	.byte	0x06
	.zero		1


	//   ....[82]....
        /*0808*/ 	.word	0x00009f60
        /*080c*/ 	.word	0x000000ff
        /*0810*/ 	.word	0x00000000
        /*0814*/ 	.short	0x0101
        /*0816*/ 	.byte	0x22
	.zero		1


	//   ....[83]....
        /*0818*/ 	.word	0x00009fa0
        /*081c*/ 	.word	0x000000ff
        /*0820*/ 	.word	0x000344d0
        /*0824*/ 	.short	0x010a
        /*0826*/ 	.byte	0x06
	.zero		1


	//   ....[84]....
        /*0828*/ 	.word	0x0000a060
        /*082c*/ 	.word	0x000000ff
        /*0830*/ 	.word	0x000344b0
        /*0834*/ 	.short	0x010b
        /*0836*/ 	.byte	0x06
	.zero		1


	//   ....[85]....
        /*0838*/ 	.word	0x0000a0a0
        /*083c*/ 	.word	0x000000ff
        /*0840*/ 	.word	0x00000000
        /*0844*/ 	.short	0x0101
        /*0846*/ 	.byte	0x07
	.zero		1


	//   ....[86]....
        /*0848*/ 	.word	0x0000a0d0
        /*084c*/ 	.word	0x000000ff
        /*0850*/ 	.word	0x000344d8
        /*0854*/ 	.short	0x010a
        /*0856*/ 	.byte	0x06
	.zero		1


	//   ....[87]....
        /*0858*/ 	.word	0x0000a1a0
        /*085c*/ 	.word	0x000000ff
        /*0860*/ 	.word	0x000344b8
        /*0864*/ 	.short	0x010b
        /*0866*/ 	.byte	0x06
	.zero		1


	//   ....[88]....
        /*0868*/ 	.word	0x0000a1e0
        /*086c*/ 	.word	0x000000ff
        /*0870*/ 	.word	0x00000000
        /*0874*/ 	.short	0x0101
        /*0876*/ 	.byte	0x10
	.zero		1


	//   ....[89]....
        /*0878*/ 	.word	0x0000a220
        /*087c*/ 	.word	0x000000ff
        /*0880*/ 	.word	0x000344e0
        /*0884*/ 	.short	0x010a
        /*0886*/ 	.byte	0x06
	.zero		1


	//   ....[90]....
        /*0888*/ 	.word	0x0000a2d0
        /*088c*/ 	.word	0x000000ff
        /*0890*/ 	.word	0x000344c0
        /*0894*/ 	.short	0x010b
        /*0896*/ 	.byte	0x06
	.zero		1


	//   ....[91]....
        /*0898*/ 	.word	0x0000a310
        /*089c*/ 	.word	0x000000ff
        /*08a0*/ 	.word	0x00000000
        /*08a4*/ 	.short	0x0101
        /*08a6*/ 	.byte	0x21
	.zero		1


	//   ....[92]....
        /*08a8*/ 	.word	0x0000a340
        /*08ac*/ 	.word	0x000000ff
        /*08b0*/ 	.word	0x000344e8
        /*08b4*/ 	.short	0x010a
        /*08b6*/ 	.byte	0x06
	.zero		1


	//   ....[93]....
        /*08b8*/ 	.word	0x0000a410
        /*08bc*/ 	.word	0x000000ff
        /*08c0*/ 	.word	0x000344c8
        /*08c4*/ 	.short	0x010b
        /*08c6*/ 	.byte	0x06
	.zero		1


	//   ....[94]....
        /*08c8*/ 	.word	0x0000a460
        /*08cc*/ 	.word	0x000000ff
        /*08d0*/ 	.word	0x00000000
        /*08d4*/ 	.short	0x0101
        /*08d6*/ 	.byte	0x22
	.zero		1


	//   ....[95]....
        /*08d8*/ 	.word	0x0000a9b0
        /*08dc*/ 	.word	0x000000ff
        /*08e0*/ 	.word	0x000344d0
        /*08e4*/ 	.short	0x010a
        /*08e6*/ 	.byte	0x06
	.zero		1


	//   ....[96]....
        /*08e8*/ 	.word	0x0000a9f0
        /*08ec*/ 	.word	0x000000ff
        /*08f0*/ 	.word	0x000344d8
        /*08f4*/ 	.short	0x010a
        /*08f6*/ 	.byte	0x06
	.zero		1


	//   ....[97]....
        /*08f8*/ 	.word	0x0000aa30
        /*08fc*/ 	.word	0x000000ff
        /*0900*/ 	.word	0x000344e0
        /*0904*/ 	.short	0x010a
        /*0906*/ 	.byte	0x06
	.zero		1


	//   ....[98]....
        /*0908*/ 	.word	0x0000aaa0
        /*090c*/ 	.word	0x00000003
        /*0910*/ 	.word	0x000344e8
        /*0914*/ 	.short	0x010a
        /*0916*/ 	.byte	0x3f
	.zero		1


	//   ....[99]....
        /*0918*/ 	.word	0x0000b780
        /*091c*/ 	.word	0x0000000a
        /*0920*/ 	.word	0x00034498
        /*0924*/ 	.short	0x010a
        /*0926*/ 	.byte	0x3f
	.zero		1


	//   ....[100]....
        /*0928*/ 	.word	0x0000bac0
        /*092c*/ 	.word	0x000000ff
        /*0930*/ 	.word	0x000344f8
        /*0934*/ 	.short	0x0101
        /*0936*/ 	.byte	0x12
	.zero		1


	//   ....[101]....
        /*0938*/ 	.word	0x0000bb80
        /*093c*/ 	.word	0x00000005
        /*0940*/ 	.word	0x00034400
        /*0944*/ 	.short	0x010a
        /*0946*/ 	.byte	0x3f
	.zero		1


	//   ....[102]....
        /*0948*/ 	.word	0x0000bcc0
        /*094c*/ 	.word	0x00000004
        /*0950*/ 	.word	0x00000000
        /*0954*/ 	.short	0x0101
        /*0956*/ 	.byte	0x3f
	.zero		1


	//   ....[103]....
        /*0958*/ 	.word	0x0000c500
        /*095c*/ 	.word	0x00000007
        /*0960*/ 	.word	0x00000000
        /*0964*/ 	.short	0x010a
        /*0966*/ 	.byte	0x3f
	.zero		1


	//   ....[104]....
        /*0968*/ 	.word	0x0000c580
        /*096c*/ 	.word	0x00000006
        /*0970*/ 	.word	0x00000000
        /*0974*/ 	.short	0x010a
        /*0976*/ 	.byte	0x3f
	.zero		1


	//   ....[105]....
        /*0978*/ 	.word	0x0000c610
        /*097c*/ 	.word	0x00000005
        /*0980*/ 	.word	0x00000000
        /*0984*/ 	.short	0x010a
        /*0986*/ 	.byte	0x3f
	.zero		1


	//   ....[106]....
        /*0988*/ 	.word	0x0000e290
        /*098c*/ 	.word	0x00000011
        /*0990*/ 	.word	0x00034440
        /*0994*/ 	.short	0x010a
        /*0996*/ 	.byte	0x3f
	.zero		1


	//   ....[107]....
        /*0998*/ 	.word	0x0000e3b0
        /*099c*/ 	.word	0x00000011
        /*09a0*/ 	.word	0x00034400
        /*09a4*/ 	.short	0x0101
        /*09a6*/ 	.byte	0x3f
	.zero		1


	//   ....[108]....
        /*09a8*/ 	.word	0x0000e480
        /*09ac*/ 	.word	0x00000005
        /*09b0*/ 	.word	0x00034440
        /*09b4*/ 	.short	0x010a
        /*09b6*/ 	.byte	0x3f
	.zero		1


	//   ....[109]....
        /*09b8*/ 	.word	0x0000e530
        /*09bc*/ 	.word	0x00000007
        /*09c0*/ 	.word	0x00034440
        /*09c4*/ 	.short	0x010a
        /*09c6*/ 	.byte	0x3f
	.zero		1


	//   ....[110]....
        /*09c8*/ 	.word	0x0000e5e0
        /*09cc*/ 	.word	0x00000007
        /*09d0*/ 	.word	0x00034440
        /*09d4*/ 	.short	0x010a
        /*09d6*/ 	.byte	0x3f
	.zero		1


	//   ....[111]....
        /*09d8*/ 	.word	0x0000e690
        /*09dc*/ 	.word	0x00000007
        /*09e0*/ 	.word	0x00034440
        /*09e4*/ 	.short	0x010a
        /*09e6*/ 	.byte	0x3f
	.zero		1


	//   ....[112]....
        /*09e8*/ 	.word	0x0000e740
        /*09ec*/ 	.word	0x00000007
        /*09f0*/ 	.word	0x00034440
        /*09f4*/ 	.short	0x010a
        /*09f6*/ 	.byte	0x3f
	.zero		1


	//   ....[113]....
        /*09f8*/ 	.word	0x0000e7f0
        /*09fc*/ 	.word	0x00000007
        /*0a00*/ 	.word	0x00034440
        /*0a04*/ 	.short	0x010a
        /*0a06*/ 	.byte	0x3f
	.zero		1


	//   ....[114]....
        /*0a08*/ 	.word	0x0000e8a0
        /*0a0c*/ 	.word	0x00000007
        /*0a10*/ 	.word	0x00034440
        /*0a14*/ 	.short	0x010a
        /*0a16*/ 	.byte	0x3f
	.zero		1


	//   ....[115]....
        /*0a18*/ 	.word	0x0000e950
        /*0a1c*/ 	.word	0x00000003
        /*0a20*/ 	.word	0x00034440
        /*0a24*/ 	.short	0x010a
        /*0a26*/ 	.byte	0x3f
	.zero		1


	//   ....[116]....
        /*0a28*/ 	.word	0x0000e9b0
        /*0a2c*/ 	.word	0x00000003
        /*0a30*/ 	.word	0x00034400
        /*0a34*/ 	.short	0x010a
        /*0a36*/ 	.byte	0x3f
	.zero		1


	//   ....[117]....
        /*0a38*/ 	.word	0x0000ea20
        /*0a3c*/ 	.word	0x00000005
        /*0a40*/ 	.word	0x00000000
        /*0a44*/ 	.short	0x010a
        /*0a46*/ 	.byte	0x3f
	.zero		1


	//   ....[118]....
        /*0a48*/ 	.word	0x0000ea80
        /*0a4c*/ 	.word	0x00000005
        /*0a50*/ 	.word	0x00034480
        /*0a54*/ 	.short	0x010a
        /*0a56*/ 	.byte	0x3f
	.zero		1


	//   ....[119]....
        /*0a58*/ 	.word	0x0000eae0
        /*0a5c*/ 	.word	0x00000005
        /*0a60*/ 	.word	0x00034480
        /*0a64*/ 	.short	0x010a
        /*0a66*/ 	.byte	0x3f
	.zero		1


	//   ....[120]....
        /*0a68*/ 	.word	0x0000eb50
        /*0a6c*/ 	.word	0x00000005
        /*0a70*/ 	.word	0x00000010
        /*0a74*/ 	.short	0x010a
        /*0a76*/ 	.byte	0x3f
	.zero		1


	//   ....[121]....
        /*0a78*/ 	.word	0x0000ec10
        /*0a7c*/ 	.word	0x00000005
        /*0a80*/ 	.word	0x000344b0
        /*0a84*/ 	.short	0x010a
        /*0a86*/ 	.byte	0x3f
	.zero		1


	//   ....[122]....
        /*0a88*/ 	.word	0x0000ec70
        /*0a8c*/ 	.word	0x0000000f
        /*0a90*/ 	.word	0x000344b8
        /*0a94*/ 	.short	0x010a
        /*0a96*/ 	.byte	0x3f
	.zero		1


	//   ....[123]....
        /*0a98*/ 	.word	0x0000ecd0
        /*0a9c*/ 	.word	0x0000000f
        /*0aa0*/ 	.word	0x000344c0
        /*0aa4*/ 	.short	0x010a
        /*0aa6*/ 	.byte	0x3f
	.zero		1


	//   ....[124]....
        /*0aa8*/ 	.word	0x0000ed30
        /*0aac*/ 	.word	0x0000000f
        /*0ab0*/ 	.word	0x000344c8
        /*0ab4*/ 	.short	0x010a
        /*0ab6*/ 	.byte	0x3f
	.zero		1


	//   ....[125]....
        /*0ab8*/ 	.word	0x0000ed90
        /*0abc*/ 	.word	0x0000000f
        /*0ac0*/ 	.word	0x000344b0
        /*0ac4*/ 	.short	0x010a
        /*0ac6*/ 	.byte	0x3f
	.zero		1


	//   ....[126]....
        /*0ac8*/ 	.word	0x0000edf0
        /*0acc*/ 	.word	0x0000000f
        /*0ad0*/ 	.word	0x000344b8
        /*0ad4*/ 	.short	0x010a
        /*0ad6*/ 	.byte	0x3f
	.zero		1


	//   ....[127]....
        /*0ad8*/ 	.word	0x0000ee50
        /*0adc*/ 	.word	0x0000000f
        /*0ae0*/ 	.word	0x000344c0
        /*0ae4*/ 	.short	0x010a
        /*0ae6*/ 	.byte	0x3f
	.zero		1


	//   ....[128]....
        /*0ae8*/ 	.word	0x0000eeb0
        /*0aec*/ 	.word	0x0000000f
        /*0af0*/ 	.word	0x000344c8
        /*0af4*/ 	.short	0x010a
        /*0af6*/ 	.byte	0x3f
	.zero		1


	//   ....[129]....
        /*0af8*/ 	.word	0x0000ef10
        /*0afc*/ 	.word	0x00000003
        /*0b00*/ 	.word	0x00034400
        /*0b04*/ 	.short	0x010a
        /*0b06*/ 	.byte	0x3f
	.zero		1


	//   ....[130]....
        /*0b08*/ 	.word	0x0000ef70
        /*0b0c*/ 	.word	0x00000004
        /*0b10*/ 	.word	0x00034400
        /*0b14*/ 	.short	0x010a
        /*0b16*/ 	.byte	0x3f
	.zero		1


	//   ....[131]....
        /*0b18*/ 	.word	0x0000efd0
        /*0b1c*/ 	.word	0x00000003
        /*0b20*/ 	.word	0x000344f8
        /*0b24*/ 	.short	0x010a
        /*0b26*/ 	.byte	0x3f
	.zero		1


	//   ....[132]....
        /*0b28*/ 	.word	0x0000f030
        /*0b2c*/ 	.word	0x00000006
        /*0b30*/ 	.word	0x00034400
        /*0b34*/ 	.short	0x010a
        /*0b36*/ 	.byte	0x3f
	.zero		1


	//   ....[133]....
        /*0b38*/ 	.word	0x0000f090
        /*0b3c*/ 	.word	0x00000004
        /*0b40*/ 	.word	0x000344d0
        /*0b44*/ 	.short	0x010a
        /*0b46*/ 	.byte	0x3f
	.zero		1


	//   ....[134]....
        /*0b48*/ 	.word	0x0000f0f0
        /*0b4c*/ 	.word	0x00000004
        /*0b50*/ 	.word	0x000344d8
        /*0b54*/ 	.short	0x010a
        /*0b56*/ 	.byte	0x3f
	.zero		1


	//   ....[135]....
        /*0b58*/ 	.word	0x0000f150
        /*0b5c*/ 	.word	0x00000004
        /*0b60*/ 	.word	0x000344e0
        /*0b64*/ 	.short	0x010a
        /*0b66*/ 	.byte	0x3f
	.zero		1


	//   ....[136]....
        /*0b68*/ 	.word	0x0000f1b0
        /*0b6c*/ 	.word	0x00000004
        /*0b70*/ 	.word	0x000344e8
        /*0b74*/ 	.short	0x010a
        /*0b76*/ 	.byte	0x3f
	.zero		1


	//   ....[137]....
        /*0b78*/ 	.word	0x0000f210
        /*0b7c*/ 	.word	0x00000005
        /*0b80*/ 	.word	0x000344d0
        /*0b84*/ 	.short	0x010a
        /*0b86*/ 	.byte	0x3f
	.zero		1


	//   ....[138]....
        /*0b88*/ 	.word	0x0000f270
        /*0b8c*/ 	.word	0x00000005
        /*0b90*/ 	.word	0x000344d8
        /*0b94*/ 	.short	0x010a
        /*0b96*/ 	.byte	0x3f
	.zero		1


	//   ....[139]....
        /*0b98*/ 	.word	0x0000f2d0
        /*0b9c*/ 	.word	0x00000005
        /*0ba0*/ 	.word	0x000344e0
        /*0ba4*/ 	.short	0x010a
        /*0ba6*/ 	.byte	0x3f
	.zero		1


	//   ....[140]....
        /*0ba8*/ 	.word	0x0000f330
        /*0bac*/ 	.word	0x00000005
        /*0bb0*/ 	.word	0x000344e8
        /*0bb4*/ 	.short	0x010a
        /*0bb6*/ 	.byte	0x3f
	.zero		1


	//   ....[141]....
        /*0bb8*/ 	.word	0x0000f390
        /*0bbc*/ 	.word	0x00000000
        /*0bc0*/ 	.word	0x000344d0
        /*0bc4*/ 	.short	0x010a
        /*0bc6*/ 	.byte	0x3f
	.zero		1


	//   ....[142]....
        /*0bc8*/ 	.word	0x0000f3f0
        /*0bcc*/ 	.word	0x00000000
        /*0bd0*/ 	.word	0x000344d8
        /*0bd4*/ 	.short	0x010a
        /*0bd6*/ 	.byte	0x3f
	.zero		1


	//   ....[143]....
        /*0bd8*/ 	.word	0x0000f450
        /*0bdc*/ 	.word	0x00000000
        /*0be0*/ 	.word	0x000344e0
        /*0be4*/ 	.short	0x010a
        /*0be6*/ 	.byte	0x3f
	.zero		1


	//   ....[144]....
        /*0be8*/ 	.word	0x0000f520
        /*0bec*/ 	.word	0x0000000a
        /*0bf0*/ 	.word	0x00034498
        /*0bf4*/ 	.short	0x010a
        /*0bf6*/ 	.byte	0x3f
	.zero		1


	//   ....[145]....
        /*0bf8*/ 	.word	0x0000f570
        /*0bfc*/ 	.word	0x00000005
        /*0c00*/ 	.word	0x00034400
        /*0c04*/ 	.short	0x010a
        /*0c06*/ 	.byte	0x3f
	.zero		1


	//   ....[146]....
        /*0c08*/ 	.word	0x0000f780
        /*0c0c*/ 	.word	0x00000007
        /*0c10*/ 	.word	0x00000000
        /*0c14*/ 	.short	0x010a
        /*0c16*/ 	.byte	0x3f
	.zero		1


	//   ....[147]....
        /*0c18*/ 	.word	0x0000f7d0
        /*0c1c*/ 	.word	0x00000006
        /*0c20*/ 	.word	0x00000000
        /*0c24*/ 	.short	0x010a
        /*0c26*/ 	.byte	0x3f
	.zero		1


	//   ....[148]....
        /*0c28*/ 	.word	0x0000f820
        /*0c2c*/ 	.word	0x00000011
        /*0c30*/ 	.word	0x00034440
        /*0c34*/ 	.short	0x010a
        /*0c36*/ 	.byte	0x3f
	.zero		1


	//   ....[149]....
        /*0c38*/ 	.word	0x0000f870
        /*0c3c*/ 	.word	0x00000005
        /*0c40*/ 	.word	0x00034440
        /*0c44*/ 	.short	0x010a
        /*0c46*/ 	.byte	0x3f
	.zero		1


	//   ....[150]....
        /*0c48*/ 	.word	0x0000f8c0
        /*0c4c*/ 	.word	0x00000007
        /*0c50*/ 	.word	0x00034440
        /*0c54*/ 	.short	0x010a
        /*0c56*/ 	.byte	0x3f
	.zero		1


	//   ....[151]....
        /*0c58*/ 	.word	0x0000f910
        /*0c5c*/ 	.word	0x00000007
        /*0c60*/ 	.word	0x00034440
        /*0c64*/ 	.short	0x010a
        /*0c66*/ 	.byte	0x3f
	.zero		1


	//   ....[152]....
        /*0c68*/ 	.word	0x0000f960
        /*0c6c*/ 	.word	0x00000007
        /*0c70*/ 	.word	0x00034440
        /*0c74*/ 	.short	0x010a
        /*0c76*/ 	.byte	0x3f
	.zero		1


	//   ....[153]....
        /*0c78*/ 	.word	0x0000f9b0
        /*0c7c*/ 	.word	0x00000007
        /*0c80*/ 	.word	0x00034440
        /*0c84*/ 	.short	0x010a
        /*0c86*/ 	.byte	0x3f
	.zero		1


	//   ....[154]....
        /*0c88*/ 	.word	0x0000fa00
        /*0c8c*/ 	.word	0x00000007
        /*0c90*/ 	.word	0x00034440
        /*0c94*/ 	.short	0x010a
        /*0c96*/ 	.byte	0x3f
	.zero		1


	//   ....[155]....
        /*0c98*/ 	.word	0x0000fa50
        /*0c9c*/ 	.word	0x00000007
        /*0ca0*/ 	.word	0x00034440
        /*0ca4*/ 	.short	0x010a
        /*0ca6*/ 	.byte	0x3f
	.zero		1


	//----- nvinfo : EIATTR_NUM_MBARRIERS
	.align		4
.L_37:
        /*0ca8*/ 	.byte	0x03, 0x38
        /*0caa*/ 	.short	0x0024


	//----- nvinfo : EIATTR_EXIT_INSTR_OFFSETS
	.align		4
        /*0cac*/ 	.byte	0x04, 0x1c
        /*0cae*/ 	.short	(.L_39 - .L_38)


	//   ....[0]....
.L_38:
        /*0cb0*/ 	.word	0x00002bc0


	//   ....[1]....
        /*0cb4*/ 	.word	0x00002e50


	//   ....[2]....
        /*0cb8*/ 	.word	0x00002fa0


	//   ....[3]....
        /*0cbc*/ 	.word	0x00008e60


	//   ....[4]....
        /*0cc0*/ 	.word	0x00008f00


	//   ....[5]....
        /*0cc4*/ 	.word	0x0000aaf0


	//   ....[6]....
        /*0cc8*/ 	.word	0x0000c660


	//   ....[7]....
        /*0ccc*/ 	.word	0x0000e980


	//----- nvinfo : EIATTR_MAX_THREADS
	.align		4
.L_39:
        /*0cd0*/ 	.byte	0x04, 0x05
        /*0cd2*/ 	.short	(.L_41 - .L_40)
.L_40:
        /*0cd4*/ 	.word	0x00000180
        /*0cd8*/ 	.word	0x00000001
        /*0cdc*/ 	.word	0x00000001


	//----- nvinfo : EIATTR_CRS_STACK_SIZE
	.align		4
.L_41:
        /*0ce0*/ 	.byte	0x04, 0x1e
        /*0ce2*/ 	.short	(.L_43 - .L_42)
.L_42:
        /*0ce4*/ 	.word	0x00000000


	//----- nvinfo : EIATTR_CBANK_PARAM_SIZE
	.align		4
.L_43:
        /*0ce8*/ 	.byte	0x03, 0x19
        /*0cea*/ 	.short	0x0770


	//----- nvinfo : EIATTR_PARAM_CBANK
	.align		4
        /*0cec*/ 	.byte	0x04, 0x0a
        /*0cee*/ 	.short	(.L_45 - .L_44)
	.align		4
.L_44:
        /*0cf0*/ 	.word	index@(.nv.constant0._ZN7cutlass13device_kernelINS_4gemm6kernel13GemmUniversalINS1_17GroupProblemShapeIN4cute5tupleIJiiiEEEEENS1_10collective13CollectiveMmaINS1_39MainloopSm90ArrayTmaGmmaWarpSpecializedILi3ENS6_IJNS5_1CILi1EEESD_SD_EEENS1_40KernelPtrArrayTmaWarpSpecializedPingpongEEENS6_IJNSC_ILi128EEESH_SH_EEENS_10bfloat16_tEPNS6_IJlSD_NSC_ILi0EEEEEESJ_SM_NS5_8TiledMMAINS5_8MMA_AtomIJNS5_4SM904GMMA28MMA_64x128x16_F32BF16BF16_SSILNSQ_5MajorE0ELSS_0ELNSQ_7ScaleInE1ELST_1EEEEEENS5_6LayoutISE_NS6_IJSK_SK_SK_EEEEENS6_IJNS5_10UnderscoreESZ_SZ_EEEEENS5_13SM90_TMA_LOADENS5_14ComposedLayoutINS5_7SwizzleILi3ELi4ELi3EEENS5_18smem_ptr_flag_bitsILi16EEENSW_INS6_IJNSC_ILi8EEENSC_ILi64EEEEEENS6_IJS19_SD_EEEEEEEvNS5_8identityES12_S1D_vS1E_EENS_8epilogue10collective18CollectiveEpilogueINS1G_30Sm90PtrArrayTmaWarpSpecializedILi4ELi2ELi16ELb1ELb0ELi2EEEJSI_NS6_IJS19_NSC_ILi32EEEEEENS_6half_tEPNS6_IJSD_lSK_EEES1N_S1P_NS1G_6fusion15FusionCallbacksIS1K_NS1Q_17LinearCombinationIS1N_fS1N_fLNS_15FloatRoundStyleE2EEESI_S1M_JEEES12_NS13_IS15_S17_NSW_INS6_IJS19_S18_EEENS6_IJSD_S19_EEEEEEENS5_17SM75_U16x8_LDSM_TENS5_14SM90_TMA_STOREES1Z_NS5_17SM90_U16x8_STSM_TENS5_9Copy_AtomIJNS5_17SM90_U32x4_STSM_NES1N_EEEvEEEvvEEEEvNT_6ParamsE)
        /*0cf4*/ 	.short	0x0210
        /*0cf6*/ 	.short	0x0770


	//----- nvinfo : EIATTR_SW_WAR
	.align		4
.L_45:
        /*0cf8*/ 	.byte	0x04, 0x36
        /*0cfa*/ 	.short	(.L_47 - .L_46)
.L_46:
        /*0cfc*/ 	.word	0x00000008
.L_47:


//--------------------- .nv.callgraph             --------------------------
	.section	.nv.callgraph,"",@"SHT_CUDA_CALLGRAPH"
	.align	4
	.sectionentsize	8
	.align		4
        /*0000*/ 	.word	0x00000000
	.align		4
        /*0004*/ 	.word	0xffffffff
	.align		4
        /*0008*/ 	.word	index@(_ZN7cutlass13device_kernelINS_4gemm6kernel13GemmUniversalINS1_17GroupProblemShapeIN4cute5tupleIJiiiEEEEENS1_10collective13CollectiveMmaINS1_39MainloopSm90ArrayTmaGmmaWarpSpecializedILi3ENS6_IJNS5_1CILi1EEESD_SD_EEENS1_40KernelPtrArrayTmaWarpSpecializedPingpongEEENS6_IJNSC_ILi128EEESH_SH_EEENS_10bfloat16_tEPNS6_IJlSD_NSC_ILi0EEEEEESJ_SM_NS5_8TiledMMAINS5_8MMA_AtomIJNS5_4SM904GMMA28MMA_64x128x16_F32BF16BF16_SSILNSQ_5MajorE0ELSS_0ELNSQ_7ScaleInE1ELST_1EEEEEENS5_6LayoutISE_NS6_IJSK_SK_SK_EEEEENS6_IJNS5_10UnderscoreESZ_SZ_EEEEENS5_13SM90_TMA_LOADENS5_14ComposedLayoutINS5_7SwizzleILi3ELi4ELi3EEENS5_18smem_ptr_flag_bitsILi16EEENSW_INS6_IJNSC_ILi8EEENSC_ILi64EEEEEENS6_IJS19_SD_EEEEEEEvNS5_8identityES12_S1D_vS1E_EENS_8epilogue10collective18CollectiveEpilogueINS1G_30Sm90PtrArrayTmaWarpSpecializedILi4ELi2ELi16ELb1ELb0ELi2EEEJSI_NS6_IJS19_NSC_ILi32EEEEEENS_6half_tEPNS6_IJSD_lSK_EEES1N_S1P_NS1G_6fusion15FusionCallbacksIS1K_NS1Q_17LinearCombinationIS1N_fS1N_fLNS_15FloatRoundStyleE2EEESI_S1M_JEEES12_NS13_IS15_S17_NSW_INS6_IJS19_S18_EEENS6_IJSD_S19_EEEEEEENS5_17SM75_U16x8_LDSM_TENS5_14SM90_TMA_STOREES1Z_NS5_17SM90_U16x8_STSM_TENS5_9Copy_AtomIJNS5_17SM90_U32x4_STSM_NES1N_EEEvEEEvvEEEEvNT_6ParamsE)
	.align		4
        /*000c*/ 	.word	index@(__assertfail)
	.align		4
        /*0010*/ 	.word	0x00000000
	.align		4
        /*0014*/ 	.word	0xfffffffe
	.align		4
        /*0018*/ 	.word	0x00000000
	.align		4
        /*001c*/ 	.word	0xfffffffd
	.align		4
        /*0020*/ 	.word	0x00000000
	.align		4
        /*0024*/ 	.word	0xfffffffc


//--------------------- .nv.constant4             --------------------------
	.section	.nv.constant4,"a",@progbits
	.align	8
	.align		8
.nv.constant4:
        /*0000*/ 	.dword	__assertfail
	.align		8
        /*0008*/ 	.dword	__unnamed_1
	.align		8
        /*0010*/ 	.dword	_ZN39_INTERNAL_4a241e5c_4_k_cu_61bb3f80_26484cuda3std3__45__cpo5beginE
	.align		8
        /*0018*/ 	.dword	_ZN39_INTERNAL_4a241e5c_4_k_cu_61bb3f80_26484cuda3std3__45__cpo3endE
	.align		8
        /*0020*/ 	.dword	_ZN39_INTERNAL_4a241e5c_4_k_cu_61bb3f80_26484cuda3std3__45__cpo6cbeginE
	.align		8
        /*0028*/ 	.dword	_ZN39_INTERNAL_4a241e5c_4_k_cu_61bb3f80_26484cuda3std3__45__cpo4cendE
	.align		8
        /*0030*/ 	.dword	_ZN39_INTERNAL_4a241e5c_4_k_cu_61bb3f80_26484cuda3std3__441_GLOBAL__N__4a241e5c_4_k_cu_61bb3f80_26486ignoreE
	.align		8
        /*0038*/ 	.dword	_ZN39_INTERNAL_4a241e5c_4_k_cu_61bb3f80_26484cuda3std3__419piecewise_constructE
	.align		8
        /*0040*/ 	.dword	_ZN39_INTERNAL_4a241e5c_4_k_cu_61bb3f80_26484cuda3std3__48in_placeE
	.align		8
        /*0048*/ 	.dword	_ZN39_INTERNAL_4a241e5c_4_k_cu_61bb3f80_26484cuda3std6ranges3__45__cpo4swapE
	.align		8
        /*0050*/ 	.dword	_ZN39_INTERNAL_4a241e5c_4_k_cu_61bb3f80_26484cuda3std6ranges3__45__cpo9iter_moveE
	.align		8
        /*0058*/ 	.dword	_ZN39_INTERNAL_4a241e5c_4_k_cu_61bb3f80_26484cute7productE
	.align		8
        /*0060*/ 	.dword	_ZN39_INTERNAL_4a241e5c_4_k_cu_61bb3f80_26484cute1_E
	.align		8
        /*0068*/ 	.dword	$str$24
	.align		8
        /*0070*/ 	.dword	$str$25


//--------------------- .text._ZN7cutlass13device_kernelINS_4gemm6kernel13GemmUniversalINS1_17GroupProblemShapeIN4cute5tupleIJiiiEEEEENS1_10collective13CollectiveMmaINS1_39MainloopSm90ArrayTmaGmmaWarpSpecializedILi3ENS6_IJNS5_1CILi1EEESD_SD_EEENS1_40KernelPtrArrayTmaWarpSpecializedPingpongEEENS6_IJNSC_ILi128EEESH_SH_EEENS_10bfloat16_tEPNS6_IJlSD_NSC_ILi0EEEEEESJ_SM_NS5_8TiledMMAINS5_8MMA_AtomIJNS5_4SM904GMMA28MMA_64x128x16_F32BF16BF16_SSILNSQ_5MajorE0ELSS_0ELNSQ_7ScaleInE1ELST_1EEEEEENS5_6LayoutISE_NS6_IJSK_SK_SK_EEEEENS6_IJNS5_10UnderscoreESZ_SZ_EEEEENS5_13SM90_TMA_LOADENS5_14ComposedLayoutINS5_7SwizzleILi3ELi4ELi3EEENS5_18smem_ptr_flag_bitsILi16EEENSW_INS6_IJNSC_ILi8EEENSC_ILi64EEEEEENS6_IJS19_SD_EEEEEEEvNS5_8identityES12_S1D_vS1E_EENS_8epilogue10collective18CollectiveEpilogueINS1G_30Sm90PtrArrayTmaWarpSpecializedILi4ELi2ELi16ELb1ELb0ELi2EEEJSI_NS6_IJS19_NSC_ILi32EEEEEENS_6half_tEPNS6_IJSD_lSK_EEES1N_S1P_NS1G_6fusion15FusionCallbacksIS1K_NS1Q_17LinearCombinationIS1N_fS1N_fLNS_15FloatRoundStyleE2EEESI_S1M_JEEES12_NS13_IS15_S17_NSW_INS6_IJS19_S18_EEENS6_IJSD_S19_EEEEEEENS5_17SM75_U16x8_LDSM_TENS5_14SM90_TMA_STOREES1Z_NS5_17SM90_U16x8_STSM_TENS5_9Copy_AtomIJNS5_17SM90_U32x4_STSM_NES1N_EEEvEEEvvEEEEvNT_6ParamsE --------------------------
	.section	.text._ZN7cutlass13device_kernelINS_4gemm6kernel13GemmUniversalINS1_17GroupProblemShapeIN4cute5tupleIJiiiEEEEENS1_10collective13CollectiveMmaINS1_39MainloopSm90ArrayTmaGmmaWarpSpecializedILi3ENS6_IJNS5_1CILi1EEESD_SD_EEENS1_40KernelPtrArrayTmaWarpSpecializedPingpongEEENS6_IJNSC_ILi128EEESH_SH_EEENS_10bfloat16_tEPNS6_IJlSD_NSC_ILi0EEEEEESJ_SM_NS5_8TiledMMAINS5_8MMA_AtomIJNS5_4SM904GMMA28MMA_64x128x16_F32BF16BF16_SSILNSQ_5MajorE0ELSS_0ELNSQ_7ScaleInE1ELST_1EEEEEENS5_6LayoutISE_NS6_IJSK_SK_SK_EEEEENS6_IJNS5_10UnderscoreESZ_SZ_EEEEENS5_13SM90_TMA_LOADENS5_14ComposedLayoutINS5_7SwizzleILi3ELi4ELi3EEENS5_18smem_ptr_flag_bitsILi16EEENSW_INS6_IJNSC_ILi8EEENSC_ILi64EEEEEENS6_IJS19_SD_EEEEEEEvNS5_8identityES12_S1D_vS1E_EENS_8epilogue10collective18CollectiveEpilogueINS1G_30Sm90PtrArrayTmaWarpSpecializedILi4ELi2ELi16ELb1ELb0ELi2EEEJSI_NS6_IJS19_NSC_ILi32EEEEEENS_6half_tEPNS6_IJSD_lSK_EEES1N_S1P_NS1G_6fusion15FusionCallbacksIS1K_NS1Q_17LinearCombinationIS1N_fS1N_fLNS_15FloatRoundStyleE2EEESI_S1M_JEEES12_NS13_IS15_S17_NSW_INS6_IJS19_S18_EEENS6_IJSD_S19_EEEEEEENS5_17SM75_U16x8_LDSM_TENS5_14SM90_TMA_STOREES1Z_NS5_17SM90_U16x8_STSM_TENS5_9Copy_AtomIJNS5_17SM90_U32x4_STSM_NES1N_EEEvEEEvvEEEEvNT_6ParamsE,"ax",@progbits
	.align	128
.text._ZN7cutlass13device_kernelINS_4gemm6kernel13GemmUniversalINS1_17GroupProblemShapeIN4cute5tupleIJiiiEEEEENS1_10collective13CollectiveMmaINS1_39MainloopSm90ArrayTmaGmmaWarpSpecializedILi3ENS6_IJNS5_1CILi1EEESD_SD_EEENS1_40KernelPtrArrayTmaWarpSpecializedPingpongEEENS6_IJNSC_ILi128EEESH_SH_EEENS_10bfloat16_tEPNS6_IJlSD_NSC_ILi0EEEEEESJ_SM_NS5_8TiledMMAINS5_8MMA_AtomIJNS5_4SM904GMMA28MMA_64x128x16_F32BF16BF16_SSILNSQ_5MajorE0ELSS_0ELNSQ_7ScaleInE1ELST_1EEEEEENS5_6LayoutISE_NS6_IJSK_SK_SK_EEEEENS6_IJNS5_10UnderscoreESZ_SZ_EEEEENS5_13SM90_TMA_LOADENS5_14ComposedLayoutINS5_7SwizzleILi3ELi4ELi3EEENS5_18smem_ptr_flag_bitsILi16EEENSW_INS6_IJNSC_ILi8EEENSC_ILi64EEEEEENS6_IJS19_SD_EEEEEEEvNS5_8identityES12_S1D_vS1E_EENS_8epilogue10collective18CollectiveEpilogueINS1G_30Sm90PtrArrayTmaWarpSpecializedILi4ELi2ELi16ELb1ELb0ELi2EEEJSI_NS6_IJS19_NSC_ILi32EEEEEENS_6half_tEPNS6_IJSD_lSK_EEES1N_S1P_NS1G_6fusion15FusionCallbacksIS1K_NS1Q_17LinearCombinationIS1N_fS1N_fLNS_15FloatRoundStyleE2EEESI_S1M_JEEES12_NS13_IS15_S17_NSW_INS6_IJS19_S18_EEENS6_IJSD_S19_EEEEEEENS5_17SM75_U16x8_LDSM_TENS5_14SM90_TMA_STOREES1Z_NS5_17SM90_U16x8_STSM_TENS5_9Copy_AtomIJNS5_17SM90_U32x4_STSM_NES1N_EEEvEEEvvEEEEvNT_6ParamsE:
        .type           _ZN7cutlass13device_kernelINS_4gemm6kernel13GemmUniversalINS1_17GroupProblemShapeIN4cute5tupleIJiiiEEEEENS1_10collective13CollectiveMmaINS1_39MainloopSm90ArrayTmaGmmaWarpSpecializedILi3ENS6_IJNS5_1CILi1EEESD_SD_EEENS1_40KernelPtrArrayTmaWarpSpecializedPingpongEEENS6_IJNSC_ILi128EEESH_SH_EEENS_10bfloat16_tEPNS6_IJlSD_NSC_ILi0EEEEEESJ_SM_NS5_8TiledMMAINS5_8MMA_AtomIJNS5_4SM904GMMA28MMA_64x128x16_F32BF16BF16_SSILNSQ_5MajorE0ELSS_0ELNSQ_7ScaleInE1ELST_1EEEEEENS5_6LayoutISE_NS6_IJSK_SK_SK_EEEEENS6_IJNS5_10UnderscoreESZ_SZ_EEEEENS5_13SM90_TMA_LOADENS5_14ComposedLayoutINS5_7SwizzleILi3ELi4ELi3EEENS5_18smem_ptr_flag_bitsILi16EEENSW_INS6_IJNSC_ILi8EEENSC_ILi64EEEEEENS6_IJS19_SD_EEEEEEEvNS5_8identityES12_S1D_vS1E_EENS_8epilogue10collective18CollectiveEpilogueINS1G_30Sm90PtrArrayTmaWarpSpecializedILi4ELi2ELi16ELb1ELb0ELi2EEEJSI_NS6_IJS19_NSC_ILi32EEEEEENS_6half_tEPNS6_IJSD_lSK_EEES1N_S1P_NS1G_6fusion15FusionCallbacksIS1K_NS1Q_17LinearCombinationIS1N_fS1N_fLNS_15FloatRoundStyleE2EEESI_S1M_JEEES12_NS13_IS15_S17_NSW_INS6_IJS19_S18_EEENS6_IJSD_S19_EEEEEEENS5_17SM75_U16x8_LDSM_TENS5_14SM90_TMA_STOREES1Z_NS5_17SM90_U16x8_STSM_TENS5_9Copy_AtomIJNS5_17SM90_U32x4_STSM_NES1N_EEEvEEEvvEEEEvNT_6ParamsE,@function
        .size           _ZN7cutlass13device_kernelINS_4gemm6kernel13GemmUniversalINS1_17GroupProblemShapeIN4cute5tupleIJiiiEEEEENS1_10collective13CollectiveMmaINS1_39MainloopSm90ArrayTmaGmmaWarpSpecializedILi3ENS6_IJNS5_1CILi1EEESD_SD_EEENS1_40KernelPtrArrayTmaWarpSpecializedPingpongEEENS6_IJNSC_ILi128EEESH_SH_EEENS_10bfloat16_tEPNS6_IJlSD_NSC_ILi0EEEEEESJ_SM_NS5_8TiledMMAINS5_8MMA_AtomIJNS5_4SM904GMMA28MMA_64x128x16_F32BF16BF16_SSILNSQ_5MajorE0ELSS_0ELNSQ_7ScaleInE1ELST_1EEEEEENS5_6LayoutISE_NS6_IJSK_SK_SK_EEEEENS6_IJNS5_10UnderscoreESZ_SZ_EEEEENS5_13SM90_TMA_LOADENS5_14ComposedLayoutINS5_7SwizzleILi3ELi4ELi3EEENS5_18smem_ptr_flag_bitsILi16EEENSW_INS6_IJNSC_ILi8EEENSC_ILi64EEEEEENS6_IJS19_SD_EEEEEEEvNS5_8identityES12_S1D_vS1E_EENS_8epilogue10collective18CollectiveEpilogueINS1G_30Sm90PtrArrayTmaWarpSpecializedILi4ELi2ELi16ELb1ELb0ELi2EEEJSI_NS6_IJS19_NSC_ILi32EEEEEENS_6half_tEPNS6_IJSD_lSK_EEES1N_S1P_NS1G_6fusion15FusionCallbacksIS1K_NS1Q_17LinearCombinationIS1N_fS1N_fLNS_15FloatRoundStyleE2EEESI_S1M_JEEES12_NS13_IS15_S17_NSW_INS6_IJS19_S18_EEENS6_IJSD_S19_EEEEEEENS5_17SM75_U16x8_LDSM_TENS5_14SM90_TMA_STOREES1Z_NS5_17SM90_U16x8_STSM_TENS5_9Copy_AtomIJNS5_17SM90_U32x4_STSM_NES1N_EEEvEEEvvEEEEvNT_6ParamsE,(.L_x_323 - _ZN7cutlass13device_kernelINS_4gemm6kernel13GemmUniversalINS1_17GroupProblemShapeIN4cute5tupleIJiiiEEEEENS1_10collective13CollectiveMmaINS1_39MainloopSm90ArrayTmaGmmaWarpSpecializedILi3ENS6_IJNS5_1CILi1EEESD_SD_EEENS1_40KernelPtrArrayTmaWarpSpecializedPingpongEEENS6_IJNSC_ILi128EEESH_SH_EEENS_10bfloat16_tEPNS6_IJlSD_NSC_ILi0EEEEEESJ_SM_NS5_8TiledMMAINS5_8MMA_AtomIJNS5_4SM904GMMA28MMA_64x128x16_F32BF16BF16_SSILNSQ_5MajorE0ELSS_0ELNSQ_7ScaleInE1ELST_1EEEEEENS5_6LayoutISE_NS6_IJSK_SK_SK_EEEEENS6_IJNS5_10UnderscoreESZ_SZ_EEEEENS5_13SM90_TMA_LOADENS5_14ComposedLayoutINS5_7SwizzleILi3ELi4ELi3EEENS5_18smem_ptr_flag_bitsILi16EEENSW_INS6_IJNSC_ILi8EEENSC_ILi64EEEEEENS6_IJS19_SD_EEEEEEEvNS5_8identityES12_S1D_vS1E_EENS_8epilogue10collective18CollectiveEpilogueINS1G_30Sm90PtrArrayTmaWarpSpecializedILi4ELi2ELi16ELb1ELb0ELi2EEEJSI_NS6_IJS19_NSC_ILi32EEEEEENS_6half_tEPNS6_IJSD_lSK_EEES1N_S1P_NS1G_6fusion15FusionCallbacksIS1K_NS1Q_17LinearCombinationIS1N_fS1N_fLNS_15FloatRoundStyleE2EEESI_S1M_JEEES12_NS13_IS15_S17_NSW_INS6_IJS19_S18_EEENS6_IJSD_S19_EEEEEEENS5_17SM75_U16x8_LDSM_TENS5_14SM90_TMA_STOREES1Z_NS5_17SM90_U16x8_STSM_TENS5_9Copy_AtomIJNS5_17SM90_U32x4_STSM_NES1N_EEEvEEEvvEEEEvNT_6ParamsE)
        .other          _ZN7cutlass13device_kernelINS_4gemm6kernel13GemmUniversalINS1_17GroupProblemShapeIN4cute5tupleIJiiiEEEEENS1_10collective13CollectiveMmaINS1_39MainloopSm90ArrayTmaGmmaWarpSpecializedILi3ENS6_IJNS5_1CILi1EEESD_SD_EEENS1_40KernelPtrArrayTmaWarpSpecializedPingpongEEENS6_IJNSC_ILi128EEESH_SH_EEENS_10bfloat16_tEPNS6_IJlSD_NSC_ILi0EEEEEESJ_SM_NS5_8TiledMMAINS5_8MMA_AtomIJNS5_4SM904GMMA28MMA_64x128x16_F32BF16BF16_SSILNSQ_5MajorE0ELSS_0ELNSQ_7ScaleInE1ELST_1EEEEEENS5_6LayoutISE_NS6_IJSK_SK_SK_EEEEENS6_IJNS5_10UnderscoreESZ_SZ_EEEEENS5_13SM90_TMA_LOADENS5_14ComposedLayoutINS5_7SwizzleILi3ELi4ELi3EEENS5_18smem_ptr_flag_bitsILi16EEENSW_INS6_IJNSC_ILi8EEENSC_ILi64EEEEEENS6_IJS19_SD_EEEEEEEvNS5_8identityES12_S1D_vS1E_EENS_8epilogue10collective18CollectiveEpilogueINS1G_30Sm90PtrArrayTmaWarpSpecializedILi4ELi2ELi16ELb1ELb0ELi2EEEJSI_NS6_IJS19_NSC_ILi32EEEEEENS_6half_tEPNS6_IJSD_lSK_EEES1N_S1P_NS1G_6fusion15FusionCallbacksIS1K_NS1Q_17LinearCombinationIS1N_fS1N_fLNS_15FloatRoundStyleE2EEESI_S1M_JEEES12_NS13_IS15_S17_NSW_INS6_IJS19_S18_EEENS6_IJSD_S19_EEEEEEENS5_17SM75_U16x8_LDSM_TENS5_14SM90_TMA_STOREES1Z_NS5_17SM90_U16x8_STSM_TENS5_9Copy_AtomIJNS5_17SM90_U32x4_STSM_NES1N_EEEvEEEvvEEEEvNT_6ParamsE,@"STO_CUDA_ENTRY STV_DEFAULT"
_ZN7cutlass13device_kernelINS_4gemm6kernel13GemmUniversalINS1_17GroupProblemShapeIN4cute5tupleIJiiiEEEEENS1_10collective13CollectiveMmaINS1_39MainloopSm90ArrayTmaGmmaWarpSpecializedILi3ENS6_IJNS5_1CILi1EEESD_SD_EEENS1_40KernelPtrArrayTmaWarpSpecializedPingpongEEENS6_IJNSC_ILi128EEESH_SH_EEENS_10bfloat16_tEPNS6_IJlSD_NSC_ILi0EEEEEESJ_SM_NS5_8TiledMMAINS5_8MMA_AtomIJNS5_4SM904GMMA28MMA_64x128x16_F32BF16BF16_SSILNSQ_5MajorE0ELSS_0ELNSQ_7ScaleInE1ELST_1EEEEEENS5_6LayoutISE_NS6_IJSK_SK_SK_EEEEENS6_IJNS5_10UnderscoreESZ_SZ_EEEEENS5_13SM90_TMA_LOADENS5_14ComposedLayoutINS5_7SwizzleILi3ELi4ELi3EEENS5_18smem_ptr_flag_bitsILi16EEENSW_INS6_IJNSC_ILi8EEENSC_ILi64EEEEEENS6_IJS19_SD_EEEEEEEvNS5_8identityES12_S1D_vS1E_EENS_8epilogue10collective18CollectiveEpilogueINS1G_30Sm90PtrArrayTmaWarpSpecializedILi4ELi2ELi16ELb1ELb0ELi2EEEJSI_NS6_IJS19_NSC_ILi32EEEEEENS_6half_tEPNS6_IJSD_lSK_EEES1N_S1P_NS1G_6fusion15FusionCallbacksIS1K_NS1Q_17LinearCombinationIS1N_fS1N_fLNS_15FloatRoundStyleE2EEESI_S1M_JEEES12_NS13_IS15_S17_NSW_INS6_IJS19_S18_EEENS6_IJSD_S19_EEEEEEENS5_17SM75_U16x8_LDSM_TENS5_14SM90_TMA_STOREES1Z_NS5_17SM90_U16x8_STSM_TENS5_9Copy_AtomIJNS5_17SM90_U32x4_STSM_NES1N_EEEvEEEvvEEEEvNT_6ParamsE:
[----:B------:R-:W1:Y:S08]  /*0000*/  LDC R1, c[0x0][0x28] ;  /* 0x00000a00ff017b82 */ /* 0x000e700000000800 */
[----:B------:R-:W2:Y:S01]  /*0010*/  LDC.64 R6, c[0x0][0x918] ;  /* 0x00024600ff067b82 */ /* 0x000ea20000000a00 */
[----:B------:R-:W-:Y:S01]  /*0020*/  ULDC.64 UR38, c[0x0][0x208] ;  /* 0x0000820000267ab9 */ /* 0x000fe20000000a00 */
[----:B------:R-:W3:Y:S01]  /*0030*/  S2R R33, SR_TID.X ;  /* 0x0000000000217919 */ /* 0x000ee20000002100 */
[----:B------:R-:W-:Y:S01]  /*0040*/  ULDC UR4, c[0x0][0x910] ;  /* 0x0002440000047ab9 */ /* 0x000fe20000000800 */
[----:B------:R-:W-:Y:S01]  /*0050*/  ULDC.64 UR20, c[0x0][0x8d0] ;  /* 0x0002340000147ab9 */ /* 0x000fe20000000a00 */
[----:B------:R-:W-:Y:S01]  /*0060*/  ULDC.64 UR14, c[0x0][0x8c8] ;  /* 0x00023200000e7ab9 */ /* 0x000fe20000000a00 */
[----:B------:R-:W-:Y:S01]  /*0070*/  CS2R R8, SRZ ;  /* 0x0000000000087805 */ /* 0x000fe2000001ff00 */
[----:B------:R-:W-:Y:S01]  /*0080*/  ULDC.64 UR22, c[0x0][0x8e8] ;  /* 0x00023a0000167ab9 */ /* 0x000fe20000000a00 */
[----:B------:R-:W-:Y:S01]  /*0090*/  S2UR UR6, SR_CTAID.Y ;  /* 0x00000000000679c3 */ /* 0x000fe20000002600 */
[----:B------:R-:W-:Y:S01]  /*00a0*/  ULDC.64 UR16, c[0x0][0x8e0] ;  /* 0x0002380000107ab9 */ /* 0x000fe20000000a00 */
[----:B--2---:R-:W2:Y:S01]  /*00b0*/  LDG.E R2, desc[UR38][R6.64] ;  /* 0x0000002606027981 */ /* 0x004ea2000c1e1900 */
[----:B------:R-:W-:-:S03]  /*00c0*/  IMAD.U32 R3, RZ, RZ, UR4 ;  /* 0x00000004ff037e24 */ /* 0x000fc6000f8e00ff */
[----:B------:R-:W4:Y:S01]  /*00d0*/  LDG.E R0, desc[UR38][R6.64+0x4] ;  /* 0x0000042606007981 */ /* 0x000f22000c1e1900 */
[----:B---3--:R-:W-:Y:S01]  /*00e0*/  LOP3.LUT R34, R33, 0x1f, RZ, 0xc0, !PT ;  /* 0x0000001f21227812 */ /* 0x008fe200078ec0ff */
[----:B------:R-:W-:Y:S01]  /*00f0*/  UISETP.NE.U32.AND UP0, UPT, UR20, URZ, UPT ;  /* 0x0000003f1400728c */ /* 0x000fe2000bf05070 */
[----:B------:R-:W3:Y:S01]  /*0100*/  S2UR UR51, SR_CTAID.X ;  /* 0x00000000003379c3 */ /* 0x000ee20000002500 */
[----:B------:R-:W-:Y:S01]  /*0110*/  ULDC UR4, c[0x0][0x908] ;  /* 0x0002420000047ab9 */ /* 0x000fe20000000800 */
[----:B------:R-:W-:Y:S01]  /*0120*/  ISETP.GE.AND P0, PT, R34, R3, PT ;  /* 0x000000032200720c */ /* 0x000fe20003f06270 */
[----:B------:R-:W-:Y:S02]  /*0130*/  UISETP.NE.AND.EX UP0, UPT, UR21, URZ, UPT, UP0 ;  /* 0x0000003f1500728c */ /* 0x000fe4000bf05300 */
[----:B------:R-:W-:-:S09]  /*0140*/  UISETP.NE.AND UP3, UPT, UR4, 0x1, UPT ;  /* 0x000000010400788c */ /* 0x000fd2000bf65270 */
[----:B------:R-:W-:Y:S01]  /*0150*/  @UP0 ULDC UR18, c[0x0][0x8dc] ;  /* 0x0002370000120ab9 */ /* 0x000fe20000000800 */
[----:B------:R-:W1:Y:S01]  /*0160*/  @!P0 LDC.64 R4, c[0x0][0x918] ;  /* 0x00024600ff048b82 */ /* 0x000e620000000a00 */
[----:B------:R-:W-:Y:S01]  /*0170*/  @UP3 ULDC UR8, c[0x0][0x10] ;  /* 0x0000040000083ab9 */ /* 0x000fe20000000800 */
[----:B------:R-:W-:Y:S01]  /*0180*/  @UP3 UMOV UR7, URZ ;  /* 0x0000003f00073c82 */ /* 0x000fe20008000000 */
[----:B------:R-:W-:Y:S01]  /*0190*/  @!UP3 ULDC UR10, c[0x0][0xc] ;  /* 0x00000300000abab9 */ /* 0x000fe20000000800 */
[----:B---3--:R-:W-:-:S03]  /*01a0*/  @UP3 UIMAD.WIDE.U32 UR8, UR51, UR8, UR6 ;  /* 0x00000008330832a5 */ /* 0x008fc6000f8e0006 */
[----:B------:R-:W-:Y:S01]  /*01b0*/  @UP3 UMOV UR7, URZ ;  /* 0x0000003f00073c82 */ /* 0x000fe20008000000 */
[----:B-1----:R-:W-:-:S05]  /*01c0*/  @!P0 IMAD.WIDE.U32 R4, R34, 0xc, R4 ;  /* 0x0000000c22048825 */ /* 0x002fca00078e0004 */
[----:B------:R1:W5:Y:S04]  /*01d0*/  @!P0 LDG.E R8, desc[UR38][R4.64] ;  /* 0x0000002604088981 */ /* 0x000368000c1e1900 */
[----:B------:R1:W5:Y:S01]  /*01e0*/  @!P0 LDG.E R9, desc[UR38][R4.64+0x4] ;  /* 0x0000042604098981 */ /* 0x000362000c1e1900 */
[----:B------:R-:W-:Y:S01]  /*01f0*/  ISETP.NE.U32.AND P0, PT, RZ, UR22, PT ;  /* 0x00000016ff007c0c */ /* 0x000fe2000bf05070 */
[----:B------:R-:W-:-:S03]  /*0200*/  @UP3 UIADD3 UR7, UR9, UR7, URZ ;  /* 0x0000000709073290 */ /* 0x000fc6000fffe03f */
[----:B------:R-:W-:Y:S02]  /*0210*/  ISETP.NE.AND.EX P0, PT, RZ, UR23, PT, P0 ;  /* 0x00000017ff007c0c */ /* 0x000fe4000bf05300 */
[----:B--2---:R-:W-:-:S13]  /*0220*/  R2UR UR12, R2 ;  /* 0x00000000020c72ca */ /* 0x004fda00000e0000 */
[----:B------:R-:W-:-:S04]  /*0230*/  UIADD3 UR11, UP1, UR12, UR14, URZ ;  /* 0x0000000e0c0b7290 */ /* 0x000fc8000ff3e03f */
[----:B------:R-:W-:Y:S02]  /*0240*/  ULEA.HI.X.SX32 UR12, UR12, UR15, 0x1, UP1 ;  /* 0x0000000f0c0c7291 */ /* 0x000fe400088f0e3f */
[----:B------:R-:W-:Y:S01]  /*0250*/  UIADD3 UR11, UP1, UR11, -0x1, URZ ;  /* 0xffffffff0b0b7890 */ /* 0x000fe2000ff3e03f */
[----:B----4-:R-:W-:-:S03]  /*0260*/  R2UR UR26, R0 ;  /* 0x00000000001a72ca */ /* 0x010fc600000e0000 */
[----:B------:R-:W-:Y:S02]  /*0270*/  UIADD3.X UR12, UR12, -0x1, URZ, UP1, !UPT ;  /* 0xffffffff0c0c7890 */ /* 0x000fe40008ffe43f */
[----:B------:R-:W-:-:S04]  /*0280*/  @UP0 UIADD3 UR18, UP1, UR11, UR18, URZ ;  /* 0x000000120b120290 */ /* 0x000fc8000ff3e03f */
[----:B------:R-:W-:-:S04]  /*0290*/  @UP0 UIADD3.X UR28, URZ, UR12, URZ, UP1, !UPT ;  /* 0x0000000c3f1c0290 */ /* 0x000fc80008ffe43f */
[----:B------:R-:W-:Y:S02]  /*02a0*/  @UP0 UIMAD.WIDE.U32 UR4, UR28, UR20, URZ ;  /* 0x000000141c0402a5 */ /* 0x000fe4000f8e003f */
[----:B------:R-:W-:Y:S02]  /*02b0*/  UIADD3 UR13, UP2, UR26, UR16, URZ ;  /* 0x000000101a0d7290 */ /* 0x000fe4000ff5e03f */
[----:B------:R-:W-:Y:S02]  /*02c0*/  @UP0 UIMAD.WIDE.U32 UR24, UP1, UR18, UR21, UR4 ;  /* 0x00000015121802a5 */ /* 0x000fe4000f820004 */
[----:B------:R-:W-:Y:S02]  /*02d0*/  @UP0 UIMAD.WIDE.U32 UR18, UR18, UR20, URZ ;  /* 0x00000014121202a5 */ /* 0x000fe4000f8e003f */
[----:B------:R-:W-:Y:S02]  /*02e0*/  @UP0 UIADD3.X UR27, URZ, URZ, URZ, UP1, !UPT ;  /* 0x0000003f3f1b0290 */ /* 0x000fe40008ffe43f */
[----:B------:R-:W-:Y:S01]  /*02f0*/  @UP0 UIADD3 URZ, UP1, UR19, UR24, URZ ;  /* 0x00000018133f0290 */ /* 0x000fe2000ff3e03f */
[----:B------:R-:W-:Y:S01]  /*0300*/  UMOV UR4, UR51 ;  /* 0x0000003300047c82 */ /* 0x000fe20008000000 */
[----:B------:R-:W-:Y:S01]  /*0310*/  UMOV UR5, URZ ;  /* 0x0000003f00057c82 */ /* 0x000fe20008000000 */
[----:B------:R-:W-:-:S02]  /*0320*/  ULEA.HI.X.SX32 UR9, UR26, UR17, 0x1, UP2 ;  /* 0x000000111a097291 */ /* 0x000fc400090f0e3f */
[----:B------:R-:W-:Y:S01]  /*0330*/  @!UP3 UIMAD.WIDE.U32 UR4, UR10, UR6, UR4 ;  /* 0x000000060a04b2a5 */ /* 0x000fe2000f8e0004 */
[----:B------:R-:W-:Y:S02]  /*0340*/  @UP0 UMOV UR26, UR25 ;  /* 0x00000019001a0c82 */ /* 0x000fe40008000000 */
[----:B------:R-:W-:Y:S02]  /*0350*/  @UP0 UIMAD.WIDE.U32.X UR18, UR28, UR21, UR26, UP1 ;  /* 0x000000151c1202a5 */ /* 0x000fe400088e041a */
[----:B------:R-:W-:Y:S02]  /*0360*/  UIADD3 UR6, UP1, UR13, -0x1, URZ ;  /* 0xffffffff0d067890 */ /* 0x000fe4000ff3e03f */
[----:B------:R-:W-:Y:S01]  /*0370*/  @!UP3 UMOV UR7, UR5 ;  /* 0x000000050007bc82 */ /* 0x000fe20008000000 */
[----:B------:R-:W-:Y:S01]  /*0380*/  @!UP3 UMOV UR8, UR4 ;  /* 0x000000040008bc82 */ /* 0x000fe20008000000 */
[----:B------:R-:W-:Y:S01]  /*0390*/  UIADD3.X UR5, UR9, -0x1, URZ, UP1, !UPT ;  /* 0xffffffff09057890 */ /* 0x000fe20008ffe43f */
[----:B------:R-:W-:Y:S01]  /*03a0*/  @UP0 UMOV UR11, UR18 ;  /* 0x00000012000b0c82 */ /* 0x000fe20008000000 */
[----:B------:R-:W-:Y:S01]  /*03b0*/  @UP0 UMOV UR12, UR19 ;  /* 0x00000013000c0c82 */ /* 0x000fe20008000000 */
[----:B-1----:R-:W-:Y:S09]  /*03c0*/  @!P0 BRA `(.L_x_0) ;  /* 0x00000000002c8947 */ /* 0x002ff20003800000 */
[----:B------:R-:W-:Y:S02]  /*03d0*/  ULDC UR4, c[0x0][0x8f4] ;  /* 0x00023d0000047ab9 */ /* 0x000fe40000000800 */
[----:B------:R-:W-:-:S04]  /*03e0*/  UIADD3 UR6, UP1, UR6, UR4, URZ ;  /* 0x0000000406067290 */ /* 0x000fc8000ff3e03f */
[----:B------:R-:W-:-:S04]  /*03f0*/  UIADD3.X UR9, URZ, UR5, URZ, UP1, !UPT ;  /* 0x000000053f097290 */ /* 0x000fc80008ffe43f */
[----:B------:R-:W-:-:S04]  /*0400*/  UIMAD.WIDE.U32 UR4, UR9, UR22, URZ ;  /* 0x00000016090472a5 */ /* 0x000fc8000f8e003f */
[----:B------:R-:W-:Y:S02]  /*0410*/  UIMAD.WIDE.U32 UR18, UP1, UR6, UR23, UR4 ;  /* 0x00000017061272a5 */ /* 0x000fe4000f820004 */
[----:B------:R-:W-:Y:S02]  /*0420*/  UIMAD.WIDE.U32 UR4, UR6, UR22, URZ ;  /* 0x00000016060472a5 */ /* 0x000fe4000f8e003f */
[----:B------:R-:W-:Y:S02]  /*0430*/  UIADD3.X UR25, URZ, URZ, URZ, UP1, !UPT ;  /* 0x0000003f3f197290 */ /* 0x000fe40008ffe43f */
[----:B------:R-:W-:Y:S01]  /*0440*/  UIADD3 URZ, UP1, UR5, UR18, URZ ;  /* 0x00000012053f7290 */ /* 0x000fe2000ff3e03f */
[----:B------:R-:W-:-:S03]  /*0450*/  UMOV UR24, UR19 ;  /* 0x0000001300187c82 */ /* 0x000fc60008000000 */
[----:B------:R-:W-:-:S07]  /*0460*/  UIMAD.WIDE.U32.X UR4, UR9, UR23, UR24, UP1 ;  /* 0x00000017090472a5 */ /* 0x000fce00088e0418 */
[----:B------:R-:W-:-:S05]  /*0470*/  UMOV UR6, UR4 ;  /* 0x0000000400067c82 */ /* 0x000fca0008000000 */
.L_x_0:
[----:B------:R-:W-:Y:S01]  /*0480*/  ULDC UR9, c[0x0][0x934] ;  /* 0x00024d0000097ab9 */ /* 0x000fe20000000800 */
[----:B------:R-:W-:Y:S01]  /*0490*/  ULDC UR10, c[0x0][0x904] ;  /* 0x00024100000a7ab9 */ /* 0x000fe20000000800 */
[----:B------:R-:W-:Y:S01]  /*04a0*/  ULDC UR4, c[0x0][0x938] ;  /* 0x00024e0000047ab9 */ /* 0x000fe20000000800 */
[----:B------:R-:W-:Y:S01]  /*04b0*/  USHF.L.U32 UR9, UR9, UR10, URZ ;  /* 0x0000000a09097299 */ /* 0x000fe2000800063f */
[----:B------:R-:W-:Y:S01]  /*04c0*/  SHF.R.U32.HI R13, RZ, 0x5, R33 ;  /* 0x00000005ff0d7819 */ /* 0x000fe20000011621 */
[----:B------:R-:W-:Y:S01]  /*04d0*/  USHF.L.U32 UR10, UR4, UR10, URZ ;  /* 0x0000000a040a7299 */ /* 0x000fe2000800063f */
[----:B------:R-:W-:Y:S01]  /*04e0*/  ULDC UR26, c[0x0][0x8d8] ;  /* 0x00023600001a7ab9 */ /* 0x000fe20000000800 */
[----:B------:R-:W-:Y:S02]  /*04f0*/  ULDC UR30, c[0x0][0x8f0] ;  /* 0x00023c00001e7ab9 */ /* 0x000fe40000000800 */
[----:B------:R-:W-:Y:S01]  /*0500*/  IMAD.U32 R10, RZ, RZ, UR9 ;  /* 0x00000009ff0a7e24 */ /* 0x000fe2000f8e00ff */
[----:B------:R-:W-:Y:S01]  /*0510*/  USHF.R.U64 UR11, UR11, UR26, UR12 ;  /* 0x0000001a0b0b7299 */ /* 0x000fe2000800120c */
[----:B------:R-:W-:Y:S01]  /*0520*/  IMAD.U32 R11, RZ, RZ, UR10 ;  /* 0x0000000aff0b7e24 */ /* 0x000fe2000f8e00ff */
[----:B------:R-:W-:-:S02]  /*0530*/  USHF.R.U64 UR6, UR6, UR30, UR5 ;  /* 0x0000001e06067299 */ /* 0x000fc40008001205 */
[----:B------:R-:W-:Y:S01]  /*0540*/  IABS R0, R10 ;  /* 0x0000000a00007213 */ /* 0x000fe20000000000 */
[----:B------:R-:W-:Y:S01]  /*0550*/  UIADD3 UR11, UR11, -0x1, UR9 ;  /* 0xffffffff0b0b7890 */ /* 0x000fe2000fffe009 */
[----:B------:R-:W-:Y:S01]  /*0560*/  IABS R2, R11 ;  /* 0x0000000b00027213 */ /* 0x000fe20000000000 */
[----:B------:R-:W-:Y:S01]  /*0570*/  UIADD3 UR6, UR6, -0x1, UR10 ;  /* 0xffffffff06067890 */ /* 0x000fe2000fffe00a */
[----:B------:R-:W-:Y:S01]  /*0580*/  R2UR UR28, R0 ;  /* 0x00000000001c72ca */ /* 0x000fe200000e0000 */
[----:B------:R-:W-:Y:S01]  /*0590*/  UMOV UR4, URZ ;  /* 0x0000003f00047c82 */ /* 0x000fe20008000000 */
[----:B------:R-:W-:Y:S01]  /*05a0*/  UISETP.GE.AND UP5, UPT, UR11, URZ, UPT ;  /* 0x0000003f0b00728c */ /* 0x000fe2000bfa6270 */
[----:B------:R-:W-:Y:S01]  /*05b0*/  IMAD.MOV.U32 R0, RZ, RZ, R2 ;  /* 0x000000ffff007224 */ /* 0x000fe200078e0002 */
[----:B------:R-:W-:Y:S01]  /*05c0*/  UISETP.NE.AND UP4, UPT, UR9, URZ, UPT ;  /* 0x0000003f0900728c */ /* 0x000fe2000bf85270 */
[----:B------:R-:W-:-:S03]  /*05d0*/  UMOV UR59, 0x1 ;  /* 0x00000001003b7882 */ /* 0x000fc60000000000 */
[----:B------:R-:W-:-:S05]  /*05e0*/  R2UR UR27, R0 ;  /* 0x00000000001b72ca */ /* 0x000fca00000e0000 */
[----:B------:R-:W1:Y:S08]  /*05f0*/  I2F.RP R0, UR28 ;  /* 0x0000001c00007d06 */ /* 0x000e700008209400 */
[----:B------:R-:W2:Y:S08]  /*0600*/  I2F.RP R4, UR27 ;  /* 0x0000001b00047d06 */ /* 0x000eb00008209400 */
[----:B-1----:R-:W1:Y:S08]  /*0610*/  MUFU.RCP R0, R0 ;  /* 0x0000000000007308 */ /* 0x002e700000001000 */
[----:B--2---:R-:W2:Y:S01]  /*0620*/  MUFU.RCP R4, R4 ;  /* 0x0000000400047308 */ /* 0x004ea20000001000 */
[----:B-1----:R-:W-:-:S02]  /*0630*/  VIADD R2, R0, 0xffffffe ;  /* 0x0ffffffe00027836 */ /* 0x002fc40000000000 */
[----:B------:R-:W-:-:S05]  /*0640*/  IMAD.U32 R0, RZ, RZ, UR11 ;  /* 0x0000000bff007e24 */ /* 0x000fca000f8e00ff */
[----:B------:R-:W1:Y:S01]  /*0650*/  F2I.FTZ.U32.TRUNC.NTZ R2, R2 ;  /* 0x0000000200027305 */ /* 0x000e62000021f000 */
[----:B------:R-:W-:Y:S01]  /*0660*/  IABS R0, R0 ;  /* 0x0000000000007213 */ /* 0x000fe20000000000 */
[----:B--2---:R-:W-:Y:S01]  /*0670*/  VIADD R5, R4, 0xffffffe ;  /* 0x0ffffffe04057836 */ /* 0x004fe20000000000 */
[----:B------:R-:W-:Y:S02]  /*0680*/  IABS R4, R10 ;  /* 0x0000000a00047213 */ /* 0x000fe40000000000 */
[----:B------:R-:W-:Y:S02]  /*0690*/  R2UR UR29, R0 ;  /* 0x00000000001d72ca */ /* 0x000fe400000e0000 */
[----:B------:R-:W-:Y:S01]  /*06a0*/  IADD3 R4, RZ, -R4, RZ ;  /* 0x80000004ff047210 */ /* 0x000fe20007ffe0ff */
[----:B------:R-:W2:Y:S01]  /*06b0*/  F2I.FTZ.U32.TRUNC.NTZ R5, R5 ;  /* 0x0000000500057305 */ /* 0x000ea2000021f000 */
[----:B-1----:R-:W-:Y:S01]  /*06c0*/  R2UR UR5, R2 ;  /* 0x00000000020572ca */ /* 0x002fe200000e0000 */
[----:B------:R-:W-:Y:S01]  /*06d0*/  IMAD.U32 R2, RZ, RZ, UR6 ;  /* 0x00000006ff027e24 */ /* 0x000fe2000f8e00ff */
[----:B--2---:R-:W-:-:S04]  /*06e0*/  R2UR UR13, R5 ;  /* 0x00000000050d72ca */ /* 0x004fc800000e0000 */
[----:B------:R-:W-:Y:S01]  /*06f0*/  IABS R5, R2 ;  /* 0x0000000200057213 */ /* 0x000fe20000000000 */
[----:B------:R-:W-:Y:S01]  /*0700*/  IMAD.MOV.U32 R2, RZ, RZ, R4 ;  /* 0x000000ffff027224 */ /* 0x000fe200078e0004 */
[----:B------:R-:W-:-:S05]  /*0710*/  IABS R4, R11 ;  /* 0x0000000b00047213 */ /* 0x000fca0000000000 */
[----:B------:R-:W-:Y:S01]  /*0720*/  UIADD3 UR12, URZ, -UR5, URZ ;  /* 0x800000053f0c7290 */ /* 0x000fe2000fffe03f */
[----:B------:R-:W-:Y:S01]  /*0730*/  IMAD.MOV.U32 R0, RZ, RZ, R5 ;  /* 0x000000ffff007224 */ /* 0x000fe200078e0005 */
[----:B------:R-:W-:Y:S02]  /*0740*/  R2UR UR31, R2 ;  /* 0x00000000021f72ca */ /* 0x000fe400000e0000 */
[----:B------:R-:W-:Y:S01]  /*0750*/  UIMAD UR12, UR12, UR28, URZ ;  /* 0x0000001c0c0c72a4 */ /* 0x000fe2000f8e023f */
[----:B------:R-:W-:Y:S01]  /*0760*/  IMAD.MOV R4, RZ, RZ, -R4 ;  /* 0x000000ffff047224 */ /* 0x000fe200078e0a04 */
[----:B------:R-:W1:Y:S01]  /*0770*/  SHFL.IDX PT, R2, R13, RZ, 0x1f ;  /* 0x00001fff0d027589 */ /* 0x000e6200000e0000 */
[----:B------:R-:W-:Y:S01]  /*0780*/  R2UR UR33, R0 ;  /* 0x00000000002172ca */ /* 0x000fe200000e0000 */
[----:B------:R-:W-:Y:S01]  /*0790*/  UIADD3 UR18, URZ, -UR13, URZ ;  /* 0x8000000d3f127290 */ /* 0x000fe2000fffe03f */
[----:B------:R-:W-:Y:S01]  /*07a0*/  IMAD.MOV.U32 R0, RZ, RZ, R4 ;  /* 0x000000ffff007224 */ /* 0x000fe200078e0004 */
[----:B------:R-:W-:-:S02]  /*07b0*/  UIMAD.WIDE.U32 UR4, UR5, UR12, UR4 ;  /* 0x0000000c050472a5 */ /* 0x000fc4000f8e0004 */
[----:B------:R-:W-:Y:S01]  /*07c0*/  UIMAD UR18, UR18, UR27, URZ ;  /* 0x0000001b121272a4 */ /* 0x000fe2000f8e023f */
[----:B------:R-:W-:Y:S01]  /*07d0*/  UMOV UR12, URZ ;  /* 0x0000003f000c7c82 */ /* 0x000fe20008000000 */
[----:B------:R-:W-:Y:S02]  /*07e0*/  R2UR UR32, R0 ;  /* 0x00000000002072ca */ /* 0x000fe400000e0000 */
[----:B------:R-:W-:Y:S01]  /*07f0*/  UIMAD.WIDE.U32 UR18, UR13, UR18, UR12 ;  /* 0x000000120d1272a5 */ /* 0x000fe2000f8e000c */
[----:B------:R-:W-:Y:S01]  /*0800*/  SHF.R.U32.HI R0, RZ, 0x7, R33 ;  /* 0x00000007ff007819 */ /* 0x000fe20000011621 */
[----:B------:R-:W-:Y:S01]  /*0810*/  ULOP3.LUT UR12, URZ, UR9, URZ, 0x33, !UPT ;  /* 0x000000093f0c7292 */ /* 0x000fe2000f8e333f */
[----:B------:R-:W-:Y:S01]  /*0820*/  UMOV UR13, UR5 ;  /* 0x00000005000d7c82 */ /* 0x000fe20008000000 */
[----:B------:R-:W-:Y:S02]  /*0830*/  UIMAD.WIDE.U32 UR24, UR19, UR33, URZ ;  /* 0x00000021131872a5 */ /* 0x000fe4000f8e003f */
[----:B------:R-:W-:Y:S01]  /*0840*/  UIMAD.WIDE.U32 UR4, UR13, UR29, URZ ;  /* 0x0000001d0d0472a5 */ /* 0x000fe2000f8e003f */
[----:B------:R-:W2:Y:S03]  /*0850*/  SHFL.IDX PT, R0, R0, RZ, 0x1f ;  /* 0x00001fff00007589 */ /* 0x000ea600000e0000 */
[----:B------:R-:W-:-:S02]  /*0860*/  UIMAD UR5, UR5, UR31, UR29 ;  /* 0x0000001f050572a4 */ /* 0x000fc4000f8e021d */
[----:B------:R-:W-:Y:S01]  /*0870*/  UIMAD UR25, UR25, UR32, UR33 ;  /* 0x00000020191972a4 */ /* 0x000fe2000f8e0221 */
[----:B-1----:R-:W-:Y:S01]  /*0880*/  R2UR UR29, R2 ;  /* 0x00000000021d72ca */ /* 0x002fe200000e0000 */
[----:B------:R-:W-:Y:S02]  /*0890*/  UISETP.GT.U32.AND UP1, UPT, UR28, UR5, UPT ;  /* 0x000000051c00728c */ /* 0x000fe4000bf24070 */
[----:B------:R-:W-:Y:S02]  /*08a0*/  UISETP.GT.U32.AND UP2, UPT, UR27, UR25, UPT ;  /* 0x000000191b00728c */ /* 0x000fe4000bf44070 */
[----:B------:R-:W-:-:S07]  /*08b0*/  ULOP3.LUT UR33, URZ, UR10, URZ, 0x33, !UPT ;  /* 0x0000000a3f217292 */ /* 0x000fce000f8e333f */
[----:B------:R-:W-:Y:S01]  /*08c0*/  @!UP1 UIADD3 UR5, UR5, -UR28, URZ ;  /* 0x8000001c05059290 */ /* 0x000fe2000fffe03f */
[----:B------:R-:W-:Y:S01]  /*08d0*/  ISETP.NE.AND P1, PT, RZ, UR29, PT ;  /* 0x0000001dff007c0c */ /* 0x000fe2000bf25270 */
[----:B------:R-:W-:Y:S02]  /*08e0*/  @!UP2 UIADD3 UR25, UR25, -UR27, URZ ;  /* 0x8000001b1919a290 */ /* 0x000fe4000fffe03f */
[----:B------:R-:W-:Y:S02]  /*08f0*/  UISETP.GT.U32.AND UP6, UPT, UR28, UR5, UPT ;  /* 0x000000051c00728c */ /* 0x000fe4000bfc4070 */
[----:B------:R-:W-:Y:S01]  /*0900*/  UISETP.GT.U32.AND UP1, UPT, UR27, UR25, UPT ;  /* 0x000000191b00728c */ /* 0x000fe2000bf24070 */
[----:B--2---:R-:W-:Y:S01]  /*0910*/  R2UR UR18, R0 ;  /* 0x00000000001272ca */ /* 0x004fe200000e0000 */
[----:B------:R-:W-:Y:S02]  /*0920*/  USHF.R.S32.HI UR4, URZ, 0x1f, UR29 ;  /* 0x0000001f3f047899 */ /* 0x000fe4000801141d */
[----:B------:R-:W-:-:S02]  /*0930*/  UISETP.NE.AND UP2, UPT, UR10, URZ, UPT ;  /* 0x0000003f0a00728c */ /* 0x000fc4000bf45270 */
[----:B------:R-:W-:-:S03]  /*0940*/  ULEA.HI UR4, UR4, UR29, URZ, 0x2 ;  /* 0x0000001d04047291 */ /* 0x000fc6000f8f103f */
[----:B------:R-:W-:Y:S02]  /*0950*/  @!UP6 UIADD3 UR5, UR5, -UR28, URZ ;  /* 0x8000001c0505e290 */ /* 0x000fe4000fffe03f */
[----:B------:R-:W-:Y:S02]  /*0960*/  UISETP.GE.AND UP6, UPT, UR6, URZ, UPT ;  /* 0x0000003f0600728c */ /* 0x000fe4000bfc6270 */
[----:B------:R-:W-:Y:S02]  /*0970*/  @!UP1 UIADD3 UR25, UR25, -UR27, URZ ;  /* 0x8000001b19199290 */ /* 0x000fe4000fffe03f */
[----:B------:R-:W-:Y:S02]  /*0980*/  @!UP5 UIADD3 UR5, -UR5, URZ, URZ ;  /* 0x0000003f0505d290 */ /* 0x000fe4000fffe13f */
[----:B------:R-:W-:Y:S02]  /*0990*/  ULOP3.LUT UR4, UR4, 0xfffffffc, URZ, 0xc0, !UPT ;  /* 0xfffffffc04047892 */ /* 0x000fe4000f8ec03f */
[----:B------:R-:W-:-:S02]  /*09a0*/  USEL UR5, UR12, UR5, !UP4 ;  /* 0x000000050c057287 */ /* 0x000fc4000e000000 */
[----:B------:R-:W-:Y:S02]  /*09b0*/  UIADD3 UR52, UR29, -UR4, URZ ;  /* 0x800000041d347290 */ /* 0x000fe4000fffe03f */
[----:B------:R-:W-:Y:S02]  /*09c0*/  @!UP6 UIADD3 UR25, -UR25, URZ, URZ ;  /* 0x0000003f1919e290 */ /* 0x000fe4000fffe13f */
[----:B------:R-:W-:Y:S02]  /*09d0*/  UIADD3 UR5, UR11, -UR5, URZ ;  /* 0x800000050b057290 */ /* 0x000fe4000fffe03f */
[----:B------:R-:W-:Y:S02]  /*09e0*/  USEL UR25, UR33, UR25, !UP2 ;  /* 0x0000001921197287 */ /* 0x000fe4000d000000 */
[----:B------:R-:W-:Y:S02]  /*09f0*/  UISETP.NE.AND UP1, UPT, UR18, URZ, UPT ;  /* 0x0000003f1200728c */ /* 0x000fe4000bf25270 */
[----:B------:R-:W-:-:S02]  /*0a00*/  UIADD3 UR25, UR6, -UR25, URZ ;  /* 0x8000001906197290 */ /* 0x000fc4000fffe03f */
[----:B------:R-:W-:Y:S02]  /*0a10*/  UISETP.EQ.AND UP5, UPT, UR52, 0x3, !UP1 ;  /* 0x000000033400788c */ /* 0x000fe4000cfa2270 */
[----:B------:R-:W-:Y:S02]  /*0a20*/  UIMAD UR24, UR5, UR25, URZ ;  /* 0x00000019051872a4 */ /* 0x000fe4000f8e023f */
[----:B------:R-:W-:Y:S02]  /*0a30*/  USEL UR4, UR25, UR5, !UP3 ;  /* 0x0000000519047287 */ /* 0x000fe4000d800000 */
[----:B------:R-:W-:Y:S02]  /*0a40*/  USHF.R.S32.HI UR25, URZ, 0x1f, UR24 ;  /* 0x0000001f3f197899 */ /* 0x000fe40008011418 */
[----:B------:R-:W-:Y:S01]  /*0a50*/  USHF.R.S32.HI UR5, URZ, 0x1f, UR4 ;  /* 0x0000001f3f057899 */ /* 0x000fe20008011404 */
[----:B------:R-:W-:Y:S01]  /*0a60*/  IMAD.U32 R6, RZ, RZ, UR24 ;  /* 0x00000018ff067e24 */ /* 0x000fe2000f8e00ff */
[----:B------:R-:W-:Y:S01]  /*0a70*/  USEL UR59, UR59, 0x2, UP5 ;  /* 0x000000023b3b7887 */ /* 0x000fe2000a800000 */
[----:B------:R-:W-:-:S02]  /*0a80*/  IMAD.U32 R4, RZ, RZ, UR4 ;  /* 0x00000004ff047e24 */ /* 0x000fc4000f8e00ff */
[----:B------:R-:W-:Y:S02]  /*0a90*/  IMAD.U32 R7, RZ, RZ, UR25 ;  /* 0x00000019ff077e24 */ /* 0x000fe4000f8e00ff */
[----:B------:R-:W-:Y:S01]  /*0aa0*/  IMAD.U32 R5, RZ, RZ, UR5 ;  /* 0x00000005ff057e24 */ /* 0x000fe2000f8e00ff */
[----:B------:R-:W-:Y:S06]  /*0ab0*/  @P1 BRA `(.L_x_1) ;  /* 0x0000000000841947 */ /* 0x000fec0003800000 */
[----:B------:R-:W-:Y:S01]  /*0ac0*/  ELECT P1, URZ, PT ;  /* 0x00000000003f782f */ /* 0x000fe20003820000 */
[----:B------:R-:W-:-:S12]  /*0ad0*/  BSSY B0, `(.L_x_1) ;  /* 0x000001f000007945 */ /* 0x000fd80003800000 */
[----:B------:R-:W-:Y:S05]  /*0ae0*/  @!P1 BRA `(.L_x_2) ;  /* 0x0000000000749947 */ /* 0x000fea0003800000 */
[----:B------:R-:W1:Y:S01]  /*0af0*/  S2UR UR6, SR_CgaCtaId ;  /* 0x00000000000679c3 */ /* 0x000e620000008800 */
[----:B------:R-:W-:Y:S01]  /*0b00*/  UMOV UR4, 0x400 ;  /* 0x0000040000047882 */ /* 0x000fe20000000000 */
[----:B------:R-:W-:Y:S01]  /*0b10*/  UMOV UR5, 0x1 ;  /* 0x0000000100057882 */ /* 0x000fe20000000000 */
[----:B------:R-:W-:Y:S02]  /*0b20*/  UMOV UR24, 0x140 ;  /* 0x0000014000187882 */ /* 0x000fe40000000000 */
[----:B------:R-:W-:-:S04]  /*0b30*/  UIADD3 UR24, -UR24, 0x100000, URZ ;  /* 0x0010000018187890 */ /* 0x000fc8000fffe13f */
[----:B------:R-:W-:Y:S02]  /*0b40*/  USHF.L.U32 UR25, UR24, 0xb, URZ ;  /* 0x0000000b18197899 */ /* 0x000fe4000800063f */
[----:B------:R-:W-:Y:S02]  /*0b50*/  USHF.L.U32 UR24, UR24, 0x1, URZ ;  /* 0x0000000118187899 */ /* 0x000fe4000800063f */
[----:B-1----:R-:W-:Y:S02]  /*0b60*/  ULEA UR6, UR6, UR4, 0x18 ;  /* 0x0000000406067291 */ /* 0x002fe4000f8ec03f */
[----:B------:R-:W-:-:S04]  /*0b70*/  UIADD3 UR4, -UR5, 0x100000, URZ ;  /* 0x0010000005047890 */ /* 0x000fc8000fffe13f */
[----:B------:R-:W-:Y:S02]  /*0b80*/  USHF.L.U32 UR5, UR4, 0xb, URZ ;  /* 0x0000000b04057899 */ /* 0x000fe4000800063f */
[----:B------:R-:W-:Y:S01]  /*0b90*/  USHF.L.U32 UR4, UR4, 0x1, URZ ;  /* 0x0000000104047899 */ /* 0x000fe2000800063f */
[----:B------:R-:W1:Y:S11]  /*0ba0*/  FENCE.VIEW.ASYNC.S ;  /* 0x00000000000073c6 */ /* 0x000e760000000000 */
[----:B-1----:R1:W2:Y:S01]  /*0bb0*/  SYNCS.EXCH.64 URZ, [UR6+0x34400], UR4 ;  /* 0x03440004063f75b2 */ /* 0x0022a20008000100 */
[----:B------:R1:W3:Y:S01]  /*0bc0*/  SYNCS.EXCH.64 URZ, [UR6+0x34440], UR24 ;  /* 0x03444018063f75b2 */ /* 0x0002e20008000100 */
[----:B------:R1:W4:Y:S01]  /*0bd0*/  SYNCS.EXCH.64 URZ, [UR6+0x34408], UR4 ;  /* 0x03440804063f75b2 */ /* 0x0003220008000100 */
[----:B------:R1:W1:Y:S01]  /*0be0*/  SYNCS.EXCH.64 URZ, [UR6+0x34448], UR24 ;  /* 0x03444818063f75b2 */ /* 0x0002620008000100 */
        /* <DEDUP_REMOVED lines=12> */
[----:B------:R-:W-:Y:S01]  /*0cb0*/  NOP ;  /* 0x0000000000007918 */ /* 0x000fe20000000000 */
.L_x_2:
[----:B-1----:R-:W-:Y:S05]  /*0cc0*/  BSYNC B0 ;  /* 0x0000000000007941 */ /* 0x002fea0003800000 */
.L_x_1:
[----:B------:R-:W1:Y:S01]  /*0cd0*/  SHFL.IDX PT, R0, R13, RZ, 0x1f ;  /* 0x00001fff0d007589 */ /* 0x000e6200000e0000 */
[----:B------:R-:W-:Y:S01]  /*0ce0*/  UIADD3 UR29, UR18, -0x1, URZ ;  /* 0xffffffff121d7890 */ /* 0x000fe2000fffe03f */
[----:B------:R-:W-:Y:S01]  /*0cf0*/  NOP ;  /* 0x0000000000007918 */ /* 0x000fe20000000000 */
[----:B------:R-:W-:Y:S02]  /*0d00*/  UISETP.LT.U32.AND UP6, UPT, UR52, 0x2, !UP1 ;  /* 0x000000023400788c */ /* 0x000fe4000cfc1070 */
[----:B------:R-:W-:Y:S02]  /*0d10*/  UISETP.GE.U32.AND UP5, UPT, UR29, 0x2, UPT ;  /* 0x000000021d00788c */ /* 0x000fe4000bfa6070 */
[----:B------:R-:W-:-:S04]  /*0d20*/  USEL UR42, URZ, 0x1, !UP6 ;  /* 0x000000013f2a7887 */ /* 0x000fc8000f000000 */
[----:B------:R-:W-:Y:S01]  /*0d30*/  USEL UR42, UR42, 0x2, UP5 ;  /* 0x000000022a2a7887 */ /* 0x000fe2000a800000 */
[----:B-1----:R-:W-:-:S13]  /*0d40*/  ISETP.NE.AND P1, PT, R0, RZ, PT ;  /* 0x000000ff0000720c */ /* 0x002fda0003f25270 */
[----:B------:R-:W-:Y:S05]  /*0d50*/  @P1 BRA `(.L_x_3) ;  /* 0x0000000000501947 */ /* 0x000fea0003800000 */
[----:B------:R-:W1:Y:S01]  /*0d60*/  S2UR UR5, SR_CgaCtaId ;  /* 0x00000000000579c3 */ /* 0x000e620000008800 */
[----:B------:R-:W-:Y:S01]  /*0d70*/  UMOV UR4, 0x400 ;  /* 0x0000040000047882 */ /* 0x000fe20000000000 */
[----:B------:R-:W-:Y:S01]  /*0d80*/  UMOV UR24, 0x1 ;  /* 0x0000000100187882 */ /* 0x000fe20000000000 */
[----:B------:R-:W-:Y:S01]  /*0d90*/  UMOV UR11, 0x80 ;  /* 0x00000080000b7882 */ /* 0x000fe20000000000 */
[----:B------:R-:W-:-:S04]  /*0da0*/  UIADD3 UR24, -UR24, 0x100000, URZ ;  /* 0x0010000018187890 */ /* 0x000fc8000fffe13f */
[----:B------:R-:W-:Y:S02]  /*0db0*/  USHF.L.U32 UR25, UR24, 0xb, URZ ;  /* 0x0000000b18197899 */ /* 0x000fe4000800063f */
[----:B------:R-:W-:Y:S01]  /*0dc0*/  USHF.L.U32 UR24, UR24, 0x1, URZ ;  /* 0x0000000118187899 */ /* 0x000fe2000800063f */
[----:B------:R-:W-:Y:S01]  /*0dd0*/  ELECT P1, URZ, PT ;  /* 0x00000000003f782f */ /* 0x000fe20003820000 */
[----:B-1----:R-:W-:Y:S02]  /*0de0*/  ULEA UR6, UR5, UR4, 0x18 ;  /* 0x0000000405067291 */ /* 0x002fe4000f8ec03f */
[----:B------:R-:W-:-:S04]  /*0df0*/  UIADD3 UR4, -UR11, 0x100000, URZ ;  /* 0x001000000b047890 */ /* 0x000fc8000fffe13f */
[----:B------:R-:W-:Y:S02]  /*0e00*/  USHF.L.U32 UR5, UR4, 0xb, URZ ;  /* 0x0000000b04057899 */ /* 0x000fe4000800063f */
[----:B------:R-:W-:Y:S01]  /*0e10*/  USHF.L.U32 UR4, UR4, 0x1, URZ ;  /* 0x0000000104047899 */ /* 0x000fe2000800063f */
[----:B------:R-:W1:Y:S03]  /*0e20*/  FENCE.VIEW.ASYNC.S ;  /* 0x00000000000073c6 */ /* 0x000e660000000000 */
[----:B-1----:R1:W1:Y:S08]  /*0e30*/  SYNCS.EXCH.64 URZ, [UR6+0x34480], UR24 ;  /* 0x03448018063f75b2 */ /* 0x0022700008000100 */
[----:B------:R1:W1:Y:S01]  /*0e40*/  SYNCS.EXCH.64 URZ, [UR6+0x34498], UR4 ;  /* 0x03449804063f75b2 */ /* 0x0002620008000100 */
[----:B------:R1:W1:Y:S01]  /*0e50*/  SYNCS.EXCH.64 URZ, [UR6+0x34488], UR24 ;  /* 0x03448818063f75b2 */ /* 0x0002620008000100 */
[----:B------:R1:W1:Y:S01]  /*0e60*/  SYNCS.EXCH.64 URZ, [UR6+0x344a0], UR4 ;  /* 0x0344a004063f75b2 */ /* 0x0002620008000100 */
[----:B------:R1:W1:Y:S01]  /*0e70*/  SYNCS.EXCH.64 URZ, [UR6+0x34490], UR24 ;  /* 0x03449018063f75b2 */ /* 0x0002620008000100 */
[----:B------:R1:W1:Y:S01]  /*0e80*/  SYNCS.EXCH.64 URZ, [UR6+0x344a8], UR4 ;  /* 0x0344a804063f75b2 */ /* 0x0002620008000100 */
[----:B------:R-:W-:Y:S01]  /*0e90*/  NOP ;  /* 0x0000000000007918 */ /* 0x000fe20000000000 */
.L_x_3:
[----:B------:R-:W2:Y:S01]  /*0ea0*/  SHFL.IDX PT, R0, R13, RZ, 0x1f ;  /* 0x00001fff0d007589 */ /* 0x000ea200000e0000 */
[----:B------:R-:W-:Y:S01]  /*0eb0*/  UISETP.EQ.AND UP6, UPT, UR52, 0x2, !UP1 ;  /* 0x000000023400788c */ /* 0x000fe2000cfc2270 */
[----:B------:R-:W-:-:S03]  /*0ec0*/  NOP ;  /* 0x0000000000007918 */ /* 0x000fc60000000000 */
[----:B------:R-:W-:-:S04]  /*0ed0*/  USEL UR61, URZ, 0x1, !UP6 ;  /* 0x000000013f3d7887 */ /* 0x000fc8000f000000 */
[----:B------:R-:W-:Y:S01]  /*0ee0*/  USEL UR61, UR61, 0x2, UP5 ;  /* 0x000000023d3d7887 */ /* 0x000fe2000a800000 */
[----:B--2---:R-:W-:-:S13]  /*0ef0*/  ISETP.NE.AND P1, PT, R0, RZ, PT ;  /* 0x000000ff0000720c */ /* 0x004fda0003f25270 */
[----:B------:R-:W-:Y:S05]  /*0f00*/  @P1 BRA `(.L_x_4) ;  /* 0x0000000000581947 */ /* 0x000fea0003800000 */
[----:B-1----:R-:W1:Y:S01]  /*0f10*/  S2UR UR5, SR_CgaCtaId ;  /* 0x00000000000579c3 */ /* 0x002e620000008800 */
[----:B------:R-:W-:Y:S01]  /*0f20*/  UMOV UR4, 0x400 ;  /* 0x0000040000047882 */ /* 0x000fe20000000000 */
[----:B------:R-:W-:Y:S01]  /*0f30*/  UMOV UR11, 0x20 ;  /* 0x00000020000b7882 */ /* 0x000fe20000000000 */
[----:B------:R-:W-:Y:S01]  /*0f40*/  UMOV UR24, 0x80 ;  /* 0x0000008000187882 */ /* 0x000fe20000000000 */
[----:B------:R-:W-:Y:S01]  /*0f50*/  ELECT P1, URZ, PT ;  /* 0x00000000003f782f */ /* 0x000fe20003820000 */
        /* <DEDUP_REMOVED lines=8> */
[----:B-1----:R2:W1:Y:S01]  /*0fe0*/  SYNCS.EXCH.64 URZ, [UR6+0x344b0], UR4 ;  /* 0x0344b004063f75b2 */ /* 0x0024620008000100 */
[----:B------:R2:W1:Y:S01]  /*0ff0*/  SYNCS.EXCH.64 URZ, [UR6+0x344d0], UR24 ;  /* 0x0344d018063f75b2 */ /* 0x0004620008000100 */
[----:B------:R2:W1:Y:S01]  /*1000*/  SYNCS.EXCH.64 URZ, [UR6+0x344b8], UR4 ;  /* 0x0344b804063f75b2 */ /* 0x0004620008000100 */
[----:B------:R2:W1:Y:S01]  /*1010*/  SYNCS.EXCH.64 URZ, [UR6+0x344d8], UR24 ;  /* 0x0344d818063f75b2 */ /* 0x0004620008000100 */
[----:B------:R2:W1:Y:S01]  /*1020*/  SYNCS.EXCH.64 URZ, [UR6+0x344c0], UR4 ;  /* 0x0344c004063f75b2 */ /* 0x0004620008000100 */
[----:B------:R2:W1:Y:S01]  /*1030*/  SYNCS.EXCH.64 URZ, [UR6+0x344e0], UR24 ;  /* 0x0344e018063f75b2 */ /* 0x0004620008000100 */
[----:B------:R2:W1:Y:S01]  /*1040*/  SYNCS.EXCH.64 URZ, [UR6+0x344c8], UR4 ;  /* 0x0344c804063f75b2 */ /* 0x0004620008000100 */
[----:B------:R2:W1:Y:S02]  /*1050*/  SYNCS.EXCH.64 URZ, [UR6+0x344e8], UR24 ;  /* 0x0344e818063f75b2 */ /* 0x0004640008000100 */
[----:B--2---:R-:W-:Y:S01]  /*1060*/  NOP ;  /* 0x0000000000007918 */ /* 0x004fe20000000000 */
.L_x_4:
[----:B------:R-:W2:Y:S01]  /*1070*/  SHFL.IDX PT, R2, R13, RZ, 0x1f ;  /* 0x00001fff0d027589 */ /* 0x000ea200000e0000 */
[----:B------:R-:W-:Y:S01]  /*1080*/  ELECT P1, URZ, PT ;  /* 0x00000000003f782f */ /* 0x000fe20003820000 */
[----:B------:R-:W3:Y:S01]  /*1090*/  LDC.64 R14, c[0x0][0x8f8] ;  /* 0x00023e00ff0e7b82 */ /* 0x000ee20000000a00 */
[----:B------:R-:W-:Y:S01]  /*10a0*/  ELECT P2, URZ, PT ;  /* 0x00000000003f782f */ /* 0x000fe20003840000 */
[----:B------:R-:W4:Y:S01]  /*10b0*/  SHFL.IDX PT, R0, R13, RZ, 0x1f ;  /* 0x00001fff0d007589 */ /* 0x000f2200000e0000 */
[----:B------:R-:W-:Y:S01]  /*10c0*/  UMOV UR11, 0x20 ;  /* 0x00000020000b7882 */ /* 0x000fe20000000000 */
[----:B-1----:R-:W-:Y:S01]  /*10d0*/  UMOV UR25, 0x80 ;  /* 0x0000008000197882 */ /* 0x002fe20000000000 */
[----:B------:R-:W-:Y:S01]  /*10e0*/  NOP ;  /* 0x0000000000007918 */ /* 0x000fe20000000000 */
[----:B------:R-:W-:Y:S01]  /*10f0*/  ULDC UR60, c[0x0][0xc] ;  /* 0x00000300003c7ab9 */ /* 0x000fe20000000800 */
[----:B------:R-:W-:Y:S02]  /*1100*/  IMAD.MOV.U32 R16, RZ, RZ, -0x1 ;  /* 0xffffffffff107424 */ /* 0x000fe400078e00ff */
[----:B------:R-:W-:-:S02]  /*1110*/  IMAD.MOV.U32 R17, RZ, RZ, -0x1 ;  /* 0xffffffffff117424 */ /* 0x000fc400078e00ff */
[----:B------:R-:W-:Y:S01]  /*1120*/  IMAD.MOV.U32 R18, RZ, RZ, -0x1 ;  /* 0xffffffffff127424 */ /* 0x000fe200078e00ff */
[----:B--2---:R-:W-:Y:S02]  /*1130*/  ISETP.NE.OR P1, PT, R2, RZ, !P1 ;  /* 0x000000ff0200720c */ /* 0x004fe40004f25670 */
[----:B----4-:R-:W-:Y:S02]  /*1140*/  ISETP.NE.OR P2, PT, R0, RZ, !P2 ;  /* 0x000000ff0000720c */ /* 0x010fe40005745670 */
[----:B------:R-:W-:-:S09]  /*1150*/  MOV R0, UR7 ;  /* 0x0000000700007c02 */ /* 0x000fd20008000f00 */
[----:B------:R-:W-:Y:S02]  /*1160*/  VOTEU.ALL UP6, P1 ;  /* 0x00000000003f7886 */ /* 0x000fe400008c0000 */
[----:B------:R-:W-:-:S03]  /*1170*/  VOTEU.ALL UP5, P2 ;  /* 0x00000000003f7886 */ /* 0x000fc600010a0000 */
[----:B------:R-:W1:Y:S01]  /*1180*/  @!UP6 S2UR UR5, SR_CgaCtaId ;  /* 0x000000000005e9c3 */ /* 0x000e620000008800 */
[----:B------:R-:W-:-:S07]  /*1190*/  @!UP6 UMOV UR4, 0x400 ;  /* 0x000004000004e882 */ /* 0x000fce0000000000 */
[----:B------:R-:W2:Y:S01]  /*11a0*/  @!UP5 S2UR UR24, SR_CgaCtaId ;  /* 0x000000000018d9c3 */ /* 0x000ea20000008800 */
[----:B-1----:R-:W-:Y:S02]  /*11b0*/  @!UP6 ULEA UR6, UR5, UR4, 0x18 ;  /* 0x000000040506e291 */ /* 0x002fe4000f8ec03f */
[----:B------:R-:W-:-:S04]  /*11c0*/  @!UP6 UIADD3 UR4, -UR11, 0x100000, URZ ;  /* 0x001000000b04e890 */ /* 0x000fc8000fffe13f */
[----:B------:R-:W-:Y:S02]  /*11d0*/  @!UP6 USHF.L.U32 UR5, UR4, 0xb, URZ ;  /* 0x0000000b0405e899 */ /* 0x000fe4000800063f */
[----:B------:R-:W-:Y:S01]  /*11e0*/  @!UP6 USHF.L.U32 UR4, UR4, 0x1, URZ ;  /* 0x000000010404e899 */ /* 0x000fe2000800063f */
[----:B------:R-:W-:Y:S01]  /*11f0*/  VOTEU.ALL UP6, P1 ;  /* 0x00000000003f7886 */ /* 0x000fe200008c0000 */
[----:B------:R-:W-:Y:S02]  /*1200*/  @!UP5 UMOV UR11, 0x400 ;  /* 0x00000400000bd882 */ /* 0x000fe40000000000 */
[----:B--2---:R-:W-:Y:S02]  /*1210*/  @!UP5 ULEA UR11, UR24, UR11, 0x18 ;  /* 0x0000000b180bd291 */ /* 0x004fe4000f8ec03f */
[----:B------:R-:W-:-:S04]  /*1220*/  @!UP5 UIADD3 UR24, -UR25, 0x100000, URZ ;  /* 0x001000001918d890 */ /* 0x000fc8000fffe13f */
[----:B------:R-:W-:Y:S02]  /*1230*/  @!UP5 USHF.L.U32 UR25, UR24, 0xb, URZ ;  /* 0x0000000b1819d899 */ /* 0x000fe4000800063f */
[----:B------:R-:W-:Y:S01]  /*1240*/  @!UP5 USHF.L.U32 UR24, UR24, 0x1, URZ ;  /* 0x000000011818d899 */ /* 0x000fe2000800063f */
[----:B------:R-:W-:Y:S01]  /*1250*/  VOTEU.ALL UP5, P1 ;  /* 0x00000000003f7886 */ /* 0x000fe200008a0000 */
[----:B---3--:R-:W-:Y:S01]  /*1260*/  ISETP.LE.U32.AND P1, PT, R14, UR8, PT ;  /* 0x000000080e007c0c */ /* 0x008fe2000bf23070 */
[----:B------:R-:W1:Y:S02]  /*1270*/  FENCE.VIEW.ASYNC.S ;  /* 0x00000000000073c6 */ /* 0x000e640000000000 */
[----:B-1----:R-:W1:Y:S01]  /*1280*/  @!UP6 SYNCS.EXCH.64 URZ, [UR6+0x344f0], UR4 ;  /* 0x0344f004063fe5b2 */ /* 0x002e620008000100 */
[----:B------:R-:W-:Y:S01]  /*1290*/  VOTEU.ALL UP6, P2 ;  /* 0x00000000003f7886 */ /* 0x000fe200010c0000 */
[----:B------:R-:W-:Y:S01]  /*12a0*/  ISETP.GE.U32.AND.EX P1, PT, R0, R15, PT, P1 ;  /* 0x0000000f0000720c */ /* 0x000fe20003f26110 */
[----:B------:R2:W1:Y:S01]  /*12b0*/  @!UP5 SYNCS.EXCH.64 URZ, [UR6+0x344f8], UR4 ;  /* 0x0344f804063fd5b2 */ /* 0x0004620008000100 */
[----:B------:R-:W-:Y:S01]  /*12c0*/  VOTEU.ALL UP5, P2 ;  /* 0x00000000003f7886 */ /* 0x000fe200010a0000 */
[----:B------:R-:W-:Y:S01]  /*12d0*/  NOP ;  /* 0x0000000000007918 */ /* 0x000fe20000000000 */
[----:B--2---:R-:W-:Y:S01]  /*12e0*/  ULDC.U8 UR4, c[0x0][0x900] ;  /* 0x0002400000047ab9 */ /* 0x004fe20000000000 */
[----:B------:R-:W-:Y:S01]  /*12f0*/  UMOV UR5, URZ ;  /* 0x0000003f00057c82 */ /* 0x000fe20008000000 */
[----:B------:R-:W-:Y:S01]  /*1300*/  ISETP.NE.AND P3, PT, RZ, UR4, PT ;  /* 0x00000004ff007c0c */ /* 0x000fe2000bf65270 */
[----:B------:R-:W-:Y:S01]  /*1310*/  UMOV UR4, URZ ;  /* 0x0000003f00047c82 */ /* 0x000fe20008000000 */
[----:B------:R-:W1:Y:S01]  /*1320*/  @!UP6 SYNCS.EXCH.64 URZ, [UR11+0x34500], UR24 ;  /* 0x034500180b3fe5b2 */ /* 0x000e620008000100 */
[----:B------:R-:W-:Y:S01]  /*1330*/  VOTEU.ALL UP6, P2 ;  /* 0x00000000003f7886 */ /* 0x000fe200010c0000 */
[----:B------:R-:W-:Y:S01]  /*1340*/  UMOV UR6, URZ ;  /* 0x0000003f00067c82 */ /* 0x000fe20008000000 */
[----:B------:R-:W-:Y:S01]  /*1350*/  P2R R20, PR, RZ, 0x8 ;  /* 0x00000008ff147803 */ /* 0x000fe20000000000 */
[----:B------:R-:W1:Y:S01]  /*1360*/  @!UP5 SYNCS.EXCH.64 URZ, [UR11+0x34508], UR24 ;  /* 0x034508180b3fd5b2 */ /* 0x000e620008000100 */
[----:B------:R-:W-:Y:S01]  /*1370*/  VOTEU.ALL UP5, P2 ;  /* 0x00000000003f7886 */ /* 0x000fe200010a0000 */
[----:B------:R-:W1:Y:S04]  /*1380*/  @!UP6 SYNCS.EXCH.64 URZ, [UR11+0x34510], UR24 ;  /* 0x034510180b3fe5b2 */ /* 0x000e680008000100 */
[----:B------:R2:W1:Y:S01]  /*1390*/  @!UP5 SYNCS.EXCH.64 URZ, [UR11+0x34518], UR24 ;  /* 0x034518180b3fd5b2 */ /* 0x0004620008000100 */
[----:B------:R-:W-:Y:S01]  /*13a0*/  NOP ;  /* 0x0000000000007918 */ /* 0x000fe20000000000 */
[----:B--2---:R-:W-:Y:S01]  /*13b0*/  UMOV UR11, URZ ;  /* 0x0000003f000b7c82 */ /* 0x004fe20008000000 */
[----:B-1----:R-:W-:Y:S06]  /*13c0*/  BAR.SYNC.DEFER_BLOCKING 0x0 ;  /* 0x0000000000007b1d */ /* 0x002fec0000010000 */
[----:B------:R-:W-:Y:S05]  /*13d0*/  @P3 BRA P1, `(.L_x_5) ;  /* 0x0000001400f43947 */ /* 0x000fea0000800000 */
[----:B------:R-:W-:Y:S01]  /*13e0*/  IMAD.U32 R15, RZ, RZ, UR7 ;  /* 0x00000007ff0f7e24 */ /* 0x000fe2000f8e00ff */
[----:B------:R-:W-:Y:S01]  /*13f0*/  ISETP.LE.U32.AND P1, PT, R6, UR8, PT ;  /* 0x0000000806007c0c */ /* 0x000fe2000bf23070 */
[----:B------:R-:W-:Y:S01]  /*1400*/  UMOV UR5, URZ ;  /* 0x0000003f00057c82 */ /* 0x000fe20008000000 */
[----:B------:R-:W-:Y:S01]  /*1410*/  UMOV UR6, URZ ;  /* 0x0000003f00067c82 */ /* 0x000fe20008000000 */
[----:B------:R-:W-:Y:S01]  /*1420*/  UMOV UR11, URZ ;  /* 0x0000003f000b7c82 */ /* 0x000fe20008000000 */
[----:B------:R-:W-:Y:S01]  /*1430*/  ISETP.GE.U32.AND.EX P1, PT, R15, R7, PT, P1 ;  /* 0x000000070f00720c */ /* 0x000fe20003f26110 */
[----:B------:R-:W-:-:S12]  /*1440*/  UMOV UR4, URZ ;  /* 0x0000003f00047c82 */ /* 0x000fd80008000000 */
[----:B------:R-:W-:Y:S05]  /*1450*/  @!P1 BRA `(.L_x_6) ;  /* 0x0000001000c09947 */ /* 0x000fea0003800000 */
[----:B------:R-:W-:Y:S01]  /*1460*/  VIADD R2, R34, 0x20 ;  /* 0x0000002022027836 */ /* 0x000fe20000000000 */
[----:B-----5:R-:W-:Y:S01]  /*1470*/  MOV R17, R9 ;  /* 0x0000000900117202 */ /* 0x020fe20000000f00 */
[----:B------:R-:W-:Y:S02]  /*1480*/  IMAD.MOV.U32 R0, RZ, RZ, R34 ;  /* 0x000000ffff007224 */ /* 0x000fe400078e0022 */
[----:B------:R-:W-:Y:S01]  /*1490*/  IMAD.MOV.U32 R12, RZ, RZ, R8 ;  /* 0x000000ffff0c7224 */ /* 0x000fe200078e0008 */
[----:B------:R-:W-:-:S13]  /*14a0*/  ISETP.GE.AND P1, PT, R2, R3, PT ;  /* 0x000000030200720c */ /* 0x000fda0003f26270 */
[----:B------:R-:W1:Y:S01]  /*14b0*/  @!P1 LDC.64 R14, c[0x0][0x918] ;  /* 0x00024600ff0e9b82 */ /* 0x000e620000000a00 */
[----:B------:R-:W-:Y:S01]  /*14c0*/  @!P1 VIADD R7, R0, 0x20 ;  /* 0x0000002000079836 */ /* 0x000fe20000000000 */
[----:B------:R-:W-:Y:S02]  /*14d0*/  UIADD3 UR16, UP5, UR16, -0x1, URZ ;  /* 0xffffffff10107890 */ /* 0x000fe4000ffbe03f */
[----:B------:R-:W-:Y:S01]  /*14e0*/  UIADD3 UR14, UP6, UR14, -0x1, URZ ;  /* 0xffffffff0e0e7890 */ /* 0x000fe2000ffde03f */
[----:B------:R-:W-:Y:S01]  /*14f0*/  BSSY B0, `(.L_x_7) ;  /* 0x000004f000007945 */ /* 0x000fe20003800000 */
[----:B------:R-:W-:Y:S01]  /*1500*/  UIADD3.X UR17, UR17, -0x1, URZ, UP5, !UPT ;  /* 0xffffffff11117890 */ /* 0x000fe2000affe43f */
[----:B-1----:R-:W-:-:S05]  /*1510*/  @!P1 IMAD.WIDE R14, R7, 0xc, R14 ;  /* 0x0000000c070e9825 */ /* 0x002fca00078e020e */
[----:B------:R1:W5:Y:S04]  /*1520*/  @!P1 LDG.E R8, desc[UR38][R14.64] ;  /* 0x000000260e089981 */ /* 0x000368000c1e1900 */
[----:B------:R1:W5:Y:S01]  /*1530*/  @!P1 LDG.E R9, desc[UR38][R14.64+0x4] ;  /* 0x000004260e099981 */ /* 0x000362000c1e1900 */
[----:B------:R-:W-:Y:S01]  /*1540*/  ISETP.GE.AND P1, PT, R0, R3, PT ;  /* 0x000000030000720c */ /* 0x000fe20003f26270 */
[----:B------:R-:W-:Y:S01]  /*1550*/  UIADD3.X UR15, UR15, -0x1, URZ, UP6, !UPT ;  /* 0xffffffff0f0f7890 */ /* 0x000fe2000b7fe43f */
[----:B------:R-:W-:Y:S01]  /*1560*/  CS2R R6, SRZ ;  /* 0x0000000000067805 */ /* 0x000fe2000001ff00 */
[----:B------:R-:W-:Y:S01]  /*1570*/  UIADD3 UR4, UR9, -0x1, URZ ;  /* 0xffffffff09047890 */ /* 0x000fe2000fffe03f */
[----:B------:R-:W-:Y:S01]  /*1580*/  IMAD.MOV.U32 R27, RZ, RZ, 0x7fffffff ;  /* 0x7fffffffff1b7424 */ /* 0x000fe200078e00ff */
[----:B------:R-:W-:Y:S01]  /*1590*/  UIADD3 UR5, UR10, -0x1, URZ ;  /* 0xffffffff0a057890 */ /* 0x000fe2000fffe03f */
[----:B------:R-:W-:-:S07]  /*15a0*/  IMAD.MOV.U32 R29, RZ, RZ, RZ ;  /* 0x000000ffff1d7224 */ /* 0x000fce00078e00ff */
[----:B-1----:R-:W-:Y:S05]  /*15b0*/  @P1 BRA `(.L_x_8) ;  /* 0x0000000400081947 */ /* 0x002fea0003800000 */
[----:B------:R-:W-:Y:S02]  /*15c0*/  PLOP3.LUT P3, PT, PT, PT, UP0, 0x80, 0x0 ;  /* 0x000000000000781c */ /* 0x000fe40003f6f008 */
[C---:B------:R-:W-:Y:S02]  /*15d0*/  IADD3 R21, P2, R17.reuse, UR16, RZ ;  /* 0x0000001011157c10 */ /* 0x040fe4000ff5e0ff */
[C---:B------:R-:W-:Y:S02]  /*15e0*/  IADD3 R23, P1, R12.reuse, UR14, RZ ;  /* 0x0000000e0c177c10 */ /* 0x040fe4000ff3e0ff */
[----:B------:R-:W-:Y:S02]  /*15f0*/  LEA.HI.X.SX32 R22, R17, UR17, 0x1, P2 ;  /* 0x0000001111167c11 */ /* 0x000fe400090f0eff */
[----:B------:R-:W-:-:S05]  /*1600*/  LEA.HI.X.SX32 R12, R12, UR15, 0x1, P1 ;  /* 0x0000000f0c0c7c11 */ /* 0x000fca00088f0eff */
[----:B------:R-:W-:Y:S05]  /*1610*/  @!P3 BRA `(.L_x_9) ;  /* 0x000000000030b947 */ /* 0x000fea0003800000 */
[----:B------:R-:W-:Y:S02]  /*1620*/  ULDC UR6, c[0x0][0x8dc] ;  /* 0x0002370000067ab9 */ /* 0x000fe40000000800 */
[----:B------:R-:W-:-:S05]  /*1630*/  IADD3 R17, P1, R23, UR6, RZ ;  /* 0x0000000617117c10 */ /* 0x000fca000ff3e0ff */
[----:B------:R-:W-:-:S04]  /*1640*/  IMAD.X R23, RZ, RZ, R12, P1 ;  /* 0x000000ffff177224 */ /* 0x000fc800008e060c */
[----:B------:R-:W-:-:S04]  /*1650*/  IMAD.WIDE.U32 R4, R23, UR20, RZ ;  /* 0x0000001417047c25 */ /* 0x000fc8000f8e00ff */
[----:B------:R-:W-:-:S04]  /*1660*/  IMAD.WIDE.U32 R14, P1, R17, UR21, R4 ;  /* 0x00000015110e7c25 */ /* 0x000fc8000f820004 */
[----:B------:R-:W-:-:S04]  /*1670*/  IMAD.WIDE.U32 R4, R17, UR20, RZ ;  /* 0x0000001411047c25 */ /* 0x000fc8000f8e00ff */
[----:B------:R-:W-:Y:S01]  /*1680*/  IMAD.X R19, RZ, RZ, RZ, P1 ;  /* 0x000000ffff137224 */ /* 0x000fe200008e06ff */
[----:B------:R-:W-:Y:S01]  /*1690*/  IADD3 RZ, P1, R5, R14, RZ ;  /* 0x0000000e05ff7210 */ /* 0x000fe20007f3e0ff */
[----:B------:R-:W-:-:S04]  /*16a0*/  IMAD.MOV.U32 R18, RZ, RZ, R15 ;  /* 0x000000ffff127224 */ /* 0x000fc800078e000f */
[----:B------:R-:W-:-:S04]  /*16b0*/  IMAD.WIDE.U32.X R4, R23, UR21, R18, P1 ;  /* 0x0000001517047c25 */ /* 0x000fc800088e0412 */
[----:B------:R-:W-:Y:S02]  /*16c0*/  IMAD.MOV.U32 R23, RZ, RZ, R4 ;  /* 0x000000ffff177224 */ /* 0x000fe400078e0004 */
[----:B------:R-:W-:-:S07]  /*16d0*/  IMAD.MOV.U32 R12, RZ, RZ, R5 ;  /* 0x000000ffff0c7224 */ /* 0x000fce00078e0005 */
.L_x_9:
[----:B------:R-:W-:Y:S05]  /*16e0*/  @!P0 BRA `(.L_x_10) ;  /* 0x0000000000308947 */ /* 0x000fea0003800000 */
[----:B------:R-:W-:Y:S02]  /*16f0*/  ULDC UR6, c[0x0][0x8f4] ;  /* 0x00023d0000067ab9 */ /* 0x000fe40000000800 */
[----:B------:R-:W-:-:S05]  /*1700*/  IADD3 R17, P1, R21, UR6, RZ ;  /* 0x0000000615117c10 */ /* 0x000fca000ff3e0ff */
[----:B------:R-:W-:-:S04]  /*1710*/  IMAD.X R21, RZ, RZ, R22, P1 ;  /* 0x000000ffff157224 */ /* 0x000fc800008e0616 */
[----:B------:R-:W-:-:S04]  /*1720*/  IMAD.WIDE.U32 R4, R21, UR22, RZ ;  /* 0x0000001615047c25 */ /* 0x000fc8000f8e00ff */
[----:B------:R-:W-:-:S04]  /*1730*/  IMAD.WIDE.U32 R14, P1, R17, UR23, R4 ;  /* 0x00000017110e7c25 */ /* 0x000fc8000f820004 */
[----:B------:R-:W-:Y:S01]  /*1740*/  IMAD.WIDE.U32 R4, R17, UR22, RZ ;  /* 0x0000001611047c25 */ /* 0x000fe2000f8e00ff */
[----:B------:R-:W-:-:S03]  /*1750*/  IADD3.X R19, RZ, RZ, RZ, P1, !PT ;  /* 0x000000ffff137210 */ /* 0x000fc60000ffe4ff */
[----:B------:R-:W-:Y:S01]  /*1760*/  IMAD.MOV.U32 R18, RZ, RZ, R15 ;  /* 0x000000ffff127224 */ /* 0x000fe200078e000f */
[----:B------:R-:W-:-:S05]  /*1770*/  IADD3 RZ, P1, R5, R14, RZ ;  /* 0x0000000e05ff7210 */ /* 0x000fca0007f3e0ff */
[----:B------:R-:W-:-:S04]  /*1780*/  IMAD.WIDE.U32.X R4, R21, UR23, R18, P1 ;  /* 0x0000001715047c25 */ /* 0x000fc800088e0412 */
[----:B------:R-:W-:Y:S02]  /*1790*/  IMAD.MOV.U32 R21, RZ, RZ, R4 ;  /* 0x000000ffff157224 */ /* 0x000fe400078e0004 */
[----:B------:R-:W-:-:S07]  /*17a0*/  IMAD.MOV.U32 R22, RZ, RZ, R5 ;  /* 0x000000ffff167224 */ /* 0x000fce00078e0005 */
.L_x_10:
[----:B------:R-:W-:Y:S02]  /*17b0*/  SHF.R.U64 R4, R21, UR30, R22 ;  /* 0x0000001e15047c19 */ /* 0x000fe40008001216 */
[----:B------:R-:W-:-:S03]  /*17c0*/  SHF.R.U64 R5, R23, UR26, R12 ;  /* 0x0000001a17057c19 */ /* 0x000fc6000800120c */
[----:B------:R-:W-:Y:S02]  /*17d0*/  VIADD R14, R4, UR5 ;  /* 0x00000005040e7c36 */ /* 0x000fe40008000000 */
[----:B------:R-:W-:-:S03]  /*17e0*/  VIADD R17, R5, UR4 ;  /* 0x0000000405117c36 */ /* 0x000fc60008000000 */
[----:B------:R-:W-:Y:S02]  /*17f0*/  IABS R12, R14 ;  /* 0x0000000e000c7213 */ /* 0x000fe40000000000 */
[----:B------:R-:W-:-:S03]  /*1800*/  IABS R15, R17 ;  /* 0x00000011000f7213 */ /* 0x000fc60000000000 */
[----:B------:R-:W-:-:S04]  /*1810*/  IMAD.HI.U32 R5, R12, UR19, RZ ;  /* 0x000000130c057c27 */ /* 0x000fc8000f8e00ff */
[----:B------:R-:W-:-:S04]  /*1820*/  IMAD.HI.U32 R4, R15, UR13, RZ ;  /* 0x0000000d0f047c27 */ /* 0x000fc8000f8e00ff */
[----:B------:R-:W-:Y:S02]  /*1830*/  IMAD R5, R5, UR32, R12 ;  /* 0x0000002005057c24 */ /* 0x000fe4000f8e020c */
[----:B------:R-:W-:Y:S02]  /*1840*/  IMAD R4, R4, UR31, R15 ;  /* 0x0000001f04047c24 */ /* 0x000fe4000f8e020f */
[----:B------:R-:W-:Y:S01]  /*1850*/  IMAD.U32 R15, RZ, RZ, UR12 ;  /* 0x0000000cff0f7e24 */ /* 0x000fe2000f8e00ff */
[----:B------:R-:W-:Y:S01]  /*1860*/  ISETP.LT.U32.AND P2, PT, R5, UR27, PT ;  /* 0x0000001b05007c0c */ /* 0x000fe2000bf41070 */
[----:B------:R-:W-:Y:S01]  /*1870*/  IMAD.U32 R12, RZ, RZ, UR33 ;  /* 0x00000021ff0c7e24 */ /* 0x000fe2000f8e00ff */
[----:B------:R-:W-:-:S11]  /*1880*/  ISETP.LT.U32.AND P1, PT, R4, UR28, PT ;  /* 0x0000001c04007c0c */ /* 0x000fd6000bf21070 */
[----:B------:R-:W-:Y:S01]  /*1890*/  @!P2 VIADD R5, R5, -UR27 ;  /* 0x8000001b0505ac36 */ /* 0x000fe20008000000 */
[----:B------:R-:W-:Y:S01]  /*18a0*/  ISETP.GE.AND P2, PT, R17, RZ, PT ;  /* 0x000000ff1100720c */ /* 0x000fe20003f46270 */
[----:B------:R-:W-:Y:S01]  /*18b0*/  @!P1 VIADD R4, R4, -UR28 ;  /* 0x8000001c04049c36 */ /* 0x000fe20008000000 */
[----:B------:R-:W-:Y:S02]  /*18c0*/  ISETP.GE.AND P1, PT, R14, RZ, PT ;  /* 0x000000ff0e00720c */ /* 0x000fe40003f26270 */
[----:B------:R-:W-:Y:S02]  /*18d0*/  ISETP.LT.U32.AND P4, PT, R5, UR27, PT ;  /* 0x0000001b05007c0c */ /* 0x000fe4000bf81070 */
[----:B------:R-:W-:-:S11]  /*18e0*/  ISETP.LT.U32.AND P3, PT, R4, UR28, PT ;  /* 0x0000001c04007c0c */ /* 0x000fd6000bf61070 */
[----:B------:R-:W-:Y:S02]  /*18f0*/  @!P4 IADD3 R5, R5, -UR27, RZ ;  /* 0x8000001b0505cc10 */ /* 0x000fe4000fffe0ff */
[----:B------:R-:W-:Y:S01]  /*1900*/  @!P3 VIADD R4, R4, -UR28 ;  /* 0x8000001c0404bc36 */ /* 0x000fe20008000000 */
[----:B------:R-:W-:Y:S02]  /*1910*/  PLOP3.LUT P3, PT, PT, PT, UP4, 0x80, 0x0 ;  /* 0x000000000000781c */ /* 0x000fe40003f6f048 */
[----:B------:R-:W-:Y:S01]  /*1920*/  @!P1 IMAD.MOV R5, RZ, RZ, -R5 ;  /* 0x000000ffff059224 */ /* 0x000fe200078e0a05 */
[----:B------:R-:W-:Y:S01]  /*1930*/  PLOP3.LUT P4, PT, PT, PT, UP2, 0x80, 0x0 ;  /* 0x000000000000781c */ /* 0x000fe20003f8f028 */
[----:B------:R-:W-:Y:S01]  /*1940*/  @!P2 IMAD.MOV R4, RZ, RZ, -R4 ;  /* 0x000000ffff04a224 */ /* 0x000fe200078e0a04 */
[----:B------:R-:W-:Y:S02]  /*1950*/  PLOP3.LUT P1, PT, PT, PT, UP3, 0x80, 0x0 ;  /* 0x000000000000781c */ /* 0x000fe40003f2f038 */
[----:B------:R-:W-:-:S02]  /*1960*/  SEL R5, R12, R5, !P4 ;  /* 0x000000050c057207 */ /* 0x000fc40006000000 */
[----:B------:R-:W-:-:S03]  /*1970*/  SEL R4, R15, R4, !P3 ;  /* 0x000000040f047207 */ /* 0x000fc60005800000 */
[----:B------:R-:W-:Y:S02]  /*1980*/  IMAD.IADD R5, R14, 0x1, -R5 ;  /* 0x000000010e057824 */ /* 0x000fe400078e0a05 */
[----:B------:R-:W-:-:S04]  /*1990*/  IMAD.IADD R12, R17, 0x1, -R4 ;  /* 0x00000001110c7824 */ /* 0x000fc800078e0a04 */
[----:B------:R-:W-:Y:S01]  /*19a0*/  IMAD R27, R12, R5, RZ ;  /* 0x000000050c1b7224 */ /* 0x000fe200078e02ff */
[----:B------:R-:W-:-:S04]  /*19b0*/  SEL R4, R5, R12, !P1 ;  /* 0x0000000c05047207 */ /* 0x000fc80004800000 */
[----:B------:R-:W-:Y:S02]  /*19c0*/  SHF.R.S32.HI R5, RZ, 0x1f, R4 ;  /* 0x0000001fff057819 */ /* 0x000fe40000011404 */
[----:B------:R-:W-:-:S07]  /*19d0*/  SHF.R.S32.HI R29, RZ, 0x1f, R27 ;  /* 0x0000001fff1d7819 */ /* 0x000fce000001141b */
.L_x_8:
[----:B------:R-:W-:Y:S05]  /*19e0*/  BSYNC B0 ;  /* 0x0000000000007941 */ /* 0x000fea0003800000 */
.L_x_7:
[----:B------:R-:W1:Y:S01]  /*19f0*/  SHFL.UP PT, R14, R27, 0x1, RZ ;  /* 0x042000001b0e7989 */ /* 0x000e6200000e00ff */
[C---:B------:R-:W-:Y:S02]  /*1a00*/  ISETP.NE.AND P2, PT, R34.reuse, RZ, PT ;  /* 0x000000ff2200720c */ /* 0x040fe40003f45270 */
[C---:B------:R-:W-:Y:S01]  /*1a10*/  ISETP.GE.U32.AND P3, PT, R34.reuse, 0x2, PT ;  /* 0x000000022200780c */ /* 0x040fe20003f66070 */
[----:B------:R-:W2:Y:S01]  /*1a20*/  SHFL.UP PT, R12, R29, 0x1, RZ ;  /* 0x042000001d0c7989 */ /* 0x000ea200000e00ff */
[C---:B------:R-:W-:Y:S02]  /*1a30*/  ISETP.GE.U32.AND P4, PT, R34.reuse, 0x4, PT ;  /* 0x000000042200780c */ /* 0x040fe40003f86070 */
[C---:B------:R-:W-:Y:S02]  /*1a40*/  ISETP.GE.U32.AND P5, PT, R34.reuse, 0x8, PT ;  /* 0x000000082200780c */ /* 0x040fe40003fa6070 */
[----:B------:R-:W-:Y:S02]  /*1a50*/  ISETP.GE.U32.AND P6, PT, R34, 0x10, PT ;  /* 0x000000102200780c */ /* 0x000fe40003fc6070 */
[----:B-1----:R-:W-:-:S02]  /*1a60*/  SEL R14, R14, RZ, P2 ;  /* 0x000000ff0e0e7207 */ /* 0x002fc40001000000 */
[----:B--2---:R-:W-:Y:S02]  /*1a70*/  SEL R12, R12, RZ, P2 ;  /* 0x000000ff0c0c7207 */ /* 0x004fe40001000000 */
[----:B------:R-:W-:-:S05]  /*1a80*/  IADD3 R19, P1, R14, R27, RZ ;  /* 0x0000001b0e137210 */ /* 0x000fca0007f3e0ff */
[----:B------:R-:W-:Y:S01]  /*1a90*/  IMAD.X R21, R12, 0x1, R29, P1 ;  /* 0x000000010c157824 */ /* 0x000fe200008e061d */
[----:B------:R-:W1:Y:S04]  /*1aa0*/  SHFL.UP PT, R14, R19, 0x2, RZ ;  /* 0x04400000130e7989 */ /* 0x000e6800000e00ff */
[----:B------:R-:W2:Y:S01]  /*1ab0*/  SHFL.UP PT, R12, R21, 0x2, RZ ;  /* 0x04400000150c7989 */ /* 0x000ea200000e00ff */
[----:B-1----:R-:W-:-:S04]  /*1ac0*/  SEL R14, R14, RZ, P3 ;  /* 0x000000ff0e0e7207 */ /* 0x002fc80001800000 */
[----:B------:R-:W-:Y:S02]  /*1ad0*/  IADD3 R15, P1, R14, R19, RZ ;  /* 0x000000130e0f7210 */ /* 0x000fe40007f3e0ff */
[----:B--2---:R-:W-:-:S03]  /*1ae0*/  SEL R12, R12, RZ, P3 ;  /* 0x000000ff0c0c7207 */ /* 0x004fc60001800000 */
[----:B------:R-:W1:Y:S02]  /*1af0*/  SHFL.UP PT, R14, R15, 0x4, RZ ;  /* 0x048000000f0e7989 */ /* 0x000e6400000e00ff */
[----:B------:R-:W-:-:S05]  /*1b00*/  IMAD.X R17, R12, 0x1, R21, P1 ;  /* 0x000000010c117824 */ /* 0x000fca00008e0615 */
[----:B------:R-:W2:Y:S01]  /*1b10*/  SHFL.UP PT, R12, R17, 0x4, RZ ;  /* 0x04800000110c7989 */ /* 0x000ea200000e00ff */
[----:B-1----:R-:W-:-:S04]  /*1b20*/  SEL R14, R14, RZ, P4 ;  /* 0x000000ff0e0e7207 */ /* 0x002fc80002000000 */
[----:B------:R-:W-:Y:S02]  /*1b30*/  IADD3 R19, P1, R14, R15, RZ ;  /* 0x0000000f0e137210 */ /* 0x000fe40007f3e0ff */
[----:B--2---:R-:W-:-:S03]  /*1b40*/  SEL R12, R12, RZ, P4 ;  /* 0x000000ff0c0c7207 */ /* 0x004fc60002000000 */
[----:B------:R-:W1:Y:S01]  /*1b50*/  SHFL.UP PT, R14, R19, 0x8, RZ ;  /* 0x05000000130e7989 */ /* 0x000e6200000e00ff */
[----:B------:R-:W-:-:S05]  /*1b60*/  IADD3.X R21, R12, R17, RZ, P1, !PT ;  /* 0x000000110c157210 */ /* 0x000fca0000ffe4ff */
        /* <DEDUP_REMOVED lines=9> */
[----:B--2---:R-:W-:-:S05]  /*1c00*/  SEL R12, R12, RZ, P6 ;  /* 0x000000ff0c0c7207 */ /* 0x004fca0003000000 */
[----:B------:R-:W-:Y:S01]  /*1c10*/  IMAD.X R19, R12, 0x1, R17, P1 ;  /* 0x000000010c137824 */ /* 0x000fe200008e0611 */
[----:B------:R-:W-:-:S04]  /*1c20*/  ISETP.GT.U32.AND P1, PT, R18, UR8, PT ;  /* 0x0000000812007c0c */ /* 0x000fc8000bf24070 */
[----:B------:R-:W-:-:S13]  /*1c30*/  ISETP.GT.U32.AND.EX P1, PT, R19, UR7, PT, P1 ;  /* 0x0000000713007c0c */ /* 0x000fda000bf24110 */
[----:B------:R-:W-:-:S04]  /*1c40*/  VOTE.ANY R12, PT, P1 ;  /* 0x00000000000c7806 */ /* 0x000fc800008e0100 */
[----:B------:R-:W-:-:S13]  /*1c50*/  ISETP.NE.AND P1, PT, R12, RZ, PT ;  /* 0x000000ff0c00720c */ /* 0x000fda0003f25270 */
[----:B------:R-:W-:Y:S05]  /*1c60*/  @P1 BRA `(.L_x_11) ;  /* 0x00000008006c1947 */ /* 0x000fea0003800000 */
[----:B------:R-:W1:Y:S01]  /*1c70*/  LDC R3, c[0x0][0x910] ;  /* 0x00024400ff037b82 */ /* 0x000e620000000800 */
[----:B------:R-:W-:Y:S01]  /*1c80*/  ULDC UR19, c[0x0][0x8f4] ;  /* 0x00023d0000137ab9 */ /* 0x000fe20000000800 */
[----:B------:R-:W-:Y:S01]  /*1c90*/  ULDC UR6, c[0x0][0x8dc] ;  /* 0x0002370000067ab9 */ /* 0x000fe20000000800 */
[----:B------:R-:W-:Y:S01]  /*1ca0*/  ULDC UR22, c[0x0][0x8d8] ;  /* 0x0002360000167ab9 */ /* 0x000fe20000000800 */
[----:B------:R-:W-:Y:S01]  /*1cb0*/  ULDC UR23, c[0x0][0x8f0] ;  /* 0x00023c0000177ab9 */ /* 0x000fe20000000800 */
[----:B------:R-:W-:Y:S01]  /*1cc0*/  ULDC.64 UR12, c[0x0][0x8d0] ;  /* 0x00023400000c7ab9 */ /* 0x000fe20000000a00 */
[----:B------:R-:W-:-:S05]  /*1cd0*/  ULDC.64 UR20, c[0x0][0x8e8] ;  /* 0x00023a0000147ab9 */ /* 0x000fca0000000a00 */
.L_x_16:
[----:B------:R-:W-:Y:S02]  /*1ce0*/  IMAD.MOV.U32 R0, RZ, RZ, R2 ;  /* 0x000000ffff007224 */ /* 0x000fe400078e0002 */
[----:B------:R-:W-:Y:S02]  /*1cf0*/  VIADD R2, R2, 0x20 ;  /* 0x0000002002027836 */ /* 0x000fe40000000000 */
[----:B-----5:R-:W-:Y:S02]  /*1d00*/  IMAD.MOV.U32 R12, RZ, RZ, R8 ;  /* 0x000000ffff0c7224 */ /* 0x020fe400078e0008 */
[----:B------:R-:W-:Y:S01]  /*1d10*/  IMAD.MOV.U32 R17, RZ, RZ, R9 ;  /* 0x000000ffff117224 */ /* 0x000fe200078e0009 */
[----:B-1----:R-:W-:-:S13]  /*1d20*/  ISETP.GE.AND P1, PT, R2, R3, PT ;  /* 0x000000030200720c */ /* 0x002fda0003f26270 */
[----:B------:R-:W1:Y:S01]  /*1d30*/  @!P1 LDC.64 R6, c[0x0][0x918] ;  /* 0x00024600ff069b82 */ /* 0x000e620000000a00 */
[----:B------:R-:W-:Y:S01]  /*1d40*/  @!P1 VIADD R15, R0, 0x20 ;  /* 0x00000020000f9836 */ /* 0x000fe20000000000 */
[----:B------:R-:W-:Y:S01]  /*1d50*/  BSSY B0, `(.L_x_12) ;  /* 0x0000065000007945 */ /* 0x000fe20003800000 */
[----:B------:R-:W-:Y:S02]  /*1d60*/  IMAD.MOV.U32 R27, RZ, RZ, 0x7fffffff ;  /* 0x7fffffffff1b7424 */ /* 0x000fe400078e00ff */
[----:B-1----:R-:W-:-:S05]  /*1d70*/  @!P1 IMAD.WIDE R14, R15, 0xc, R6 ;  /* 0x0000000c0f0e9825 */ /* 0x002fca00078e0206 */
[----:B------:R1:W5:Y:S04]  /*1d80*/  @!P1 LDG.E R8, desc[UR38][R14.64] ;  /* 0x000000260e089981 */ /* 0x000368000c1e1900 */
[----:B------:R1:W5:Y:S01]  /*1d90*/  @!P1 LDG.E R9, desc[UR38][R14.64+0x4] ;  /* 0x000004260e099981 */ /* 0x000362000c1e1900 */
[----:B------:R-:W-:Y:S02]  /*1da0*/  ISETP.GE.AND P1, PT, R0, R3, PT ;  /* 0x000000030000720c */ /* 0x000fe40003f26270 */
[----:B------:R-:W-:Y:S01]  /*1db0*/  MOV R29, RZ ;  /* 0x000000ff001d7202 */ /* 0x000fe20000000f00 */
[----:B------:R1:W2:Y:S04]  /*1dc0*/  SHFL.IDX PT, R6, R19, 0x1f, 0x1f ;  /* 0x03e01f0013067f89 */ /* 0x0002a800000e0000 */
[----:B------:R1:W3:Y:S06]  /*1dd0*/  SHFL.IDX PT, R7, R18, 0x1f, 0x1f ;  /* 0x03e01f0012077f89 */ /* 0x0002ec00000e0000 */
[----:B------:R-:W-:Y:S05]  /*1de0*/  @P1 BRA `(.L_x_13) ;  /* 0x00000004006c1947 */ /* 0x000fea0003800000 */
[----:B------:R-:W-:Y:S02]  /*1df0*/  IABS R25, R11 ;  /* 0x0000000b00197213 */ /* 0x000fe40000000000 */
[C---:B------:R-:W-:Y:S02]  /*1e00*/  IADD3 R21, P1, R12.reuse, UR14, RZ ;  /* 0x0000000e0c157c10 */ /* 0x040fe4000ff3e0ff */
[----:B------:R-:W4:Y:S02]  /*1e10*/  I2F.RP R4, R25 ;  /* 0x0000001900047306 */ /* 0x000f240000209400 */
[----:B------:R-:W-:Y:S02]  /*1e20*/  LEA.HI.X.SX32 R22, R12, UR15, 0x1, P1 ;  /* 0x0000000f0c167c11 */ /* 0x000fe400088f0eff */
[----:B------:R-:W-:-:S04]  /*1e30*/  IADD3 R12, P1, R17, UR16, RZ ;  /* 0x00000010110c7c10 */ /* 0x000fc8000ff3e0ff */
[----:B------:R-:W-:Y:S02]  /*1e40*/  LEA.HI.X.SX32 R17, R17, UR17, 0x1, P1 ;  /* 0x0000001111117c11 */ /* 0x000fe400088f0eff */
[----:B------:R-:W-:Y:S01]  /*1e50*/  PLOP3.LUT P1, PT, PT, PT, UP0, 0x80, 0x0 ;  /* 0x000000000000781c */ /* 0x000fe20003f2f008 */
[----:B----4-:R-:W4:Y:S02]  /*1e60*/  MUFU.RCP R4, R4 ;  /* 0x0000000400047308 */ /* 0x010f240000001000 */
[----:B----4-:R-:W-:-:S06]  /*1e70*/  VIADD R5, R4, 0xffffffe ;  /* 0x0ffffffe04057836 */ /* 0x010fcc0000000000 */
[----:B------:R-:W4:Y:S02]  /*1e80*/  F2I.FTZ.U32.TRUNC.NTZ R27, R5 ;  /* 0x00000005001b7305 */ /* 0x000f24000021f000 */
[----:B----4-:R-:W-:Y:S02]  /*1e90*/  IMAD.MOV R24, RZ, RZ, -R27 ;  /* 0x000000ffff187224 */ /* 0x010fe400078e0a1b */
[----:B------:R-:W-:Y:S05]  /*1ea0*/  @!P1 BRA `(.L_x_14) ;  /* 0x00000000002c9947 */ /* 0x000fea0003800000 */
[----:B------:R-:W-:-:S05]  /*1eb0*/  IADD3 R21, P1, R21, UR6, RZ ;  /* 0x0000000615157c10 */ /* 0x000fca000ff3e0ff */
[----:B------:R-:W-:-:S04]  /*1ec0*/  IMAD.X R23, RZ, RZ, R22, P1 ;  /* 0x000000ffff177224 */ /* 0x000fc800008e0616 */
[----:B------:R-:W-:-:S04]  /*1ed0*/  IMAD.WIDE.U32 R4, R23, UR12, RZ ;  /* 0x0000000c17047c25 */ /* 0x000fc8000f8e00ff */
[----:B-1----:R-:W-:-:S04]  /*1ee0*/  IMAD.WIDE.U32 R14, P1, R21, UR13, R4 ;  /* 0x0000000d150e7c25 */ /* 0x002fc8000f820004 */
[----:B------:R-:W-:-:S04]  /*1ef0*/  IMAD.WIDE.U32 R4, R21, UR12, RZ ;  /* 0x0000000c15047c25 */ /* 0x000fc8000f8e00ff */
[----:B------:R-:W-:Y:S01]  /*1f00*/  IMAD.X R19, RZ, RZ, RZ, P1 ;  /* 0x000000ffff137224 */ /* 0x000fe200008e06ff */
[----:B------:R-:W-:Y:S01]  /*1f10*/  IADD3 RZ, P1, R5, R14, RZ ;  /* 0x0000000e05ff7210 */ /* 0x000fe20007f3e0ff */
[----:B------:R-:W-:-:S04]  /*1f20*/  IMAD.MOV.U32 R18, RZ, RZ, R15 ;  /* 0x000000ffff127224 */ /* 0x000fc800078e000f */
[----:B------:R-:W-:-:S04]  /*1f30*/  IMAD.WIDE.U32.X R4, R23, UR13, R18, P1 ;  /* 0x0000000d17047c25 */ /* 0x000fc800088e0412 */
[----:B------:R-:W-:Y:S02]  /*1f40*/  IMAD.MOV.U32 R21, RZ, RZ, R4 ;  /* 0x000000ffff157224 */ /* 0x000fe400078e0004 */
[----:B------:R-:W-:-:S07]  /*1f50*/  IMAD.MOV.U32 R22, RZ, RZ, R5 ;  /* 0x000000ffff167224 */ /* 0x000fce00078e0005 */
.L_x_14:
[----:B------:R-:W-:Y:S05]  /*1f60*/  @!P0 BRA `(.L_x_15) ;  /* 0x00000000002c8947 */ /* 0x000fea0003800000 */
[----:B------:R-:W-:-:S05]  /*1f70*/  IADD3 R23, P1, R12, UR19, RZ ;  /* 0x000000130c177c10 */ /* 0x000fca000ff3e0ff */
[----:B------:R-:W-:-:S04]  /*1f80*/  IMAD.X R17, RZ, RZ, R17, P1 ;  /* 0x000000ffff117224 */ /* 0x000fc800008e0611 */
[----:B------:R-:W-:-:S04]  /*1f90*/  IMAD.WIDE.U32 R4, R17, UR20, RZ ;  /* 0x0000001411047c25 */ /* 0x000fc8000f8e00ff */
[----:B-1----:R-:W-:-:S04]  /*1fa0*/  IMAD.WIDE.U32 R14, P1, R23, UR21, R4 ;  /* 0x00000015170e7c25 */ /* 0x002fc8000f820004 */
[----:B------:R-:W-:Y:S01]  /*1fb0*/  IMAD.WIDE.U32 R4, R23, UR20, RZ ;  /* 0x0000001417047c25 */ /* 0x000fe2000f8e00ff */
[----:B------:R-:W-:-:S03]  /*1fc0*/  IADD3.X R19, RZ, RZ, RZ, P1, !PT ;  /* 0x000000ffff137210 */ /* 0x000fc60000ffe4ff */
[----:B------:R-:W-:Y:S01]  /*1fd0*/  IMAD.MOV.U32 R18, RZ, RZ, R15 ;  /* 0x000000ffff127224 */ /* 0x000fe200078e000f */
[----:B------:R-:W-:-:S05]  /*1fe0*/  IADD3 RZ, P1, R5, R14, RZ ;  /* 0x0000000e05ff7210 */ /* 0x000fca0007f3e0ff */
[----:B------:R-:W-:-:S04]  /*1ff0*/  IMAD.WIDE.U32.X R4, R17, UR21, R18, P1 ;  /* 0x0000001511047c25 */ /* 0x000fc800088e0412 */
[----:B------:R-:W-:Y:S02]  /*2000*/  IMAD.MOV.U32 R12, RZ, RZ, R4 ;  /* 0x000000ffff0c7224 */ /* 0x000fe400078e0004 */
[----:B------:R-:W-:-:S07]  /*2010*/  IMAD.MOV.U32 R17, RZ, RZ, R5 ;  /* 0x000000ffff117224 */ /* 0x000fce00078e0005 */
.L_x_15:
[----:B------:R-:W-:Y:S01]  /*2020*/  SHF.R.U64 R12, R12, UR23, R17 ;  /* 0x000000170c0c7c19 */ /* 0x000fe20008001211 */
[----:B------:R-:W-:Y:S01]  /*2030*/  IMAD.MOV.U32 R4, RZ, RZ, R24 ;  /* 0x000000ffff047224 */ /* 0x000fe200078e0018 */
[----:B------:R-:W-:Y:S02]  /*2040*/  IABS R5, R11 ;  /* 0x0000000b00057213 */ /* 0x000fe40000000000 */
[-C--:B-1----:R-:W-:Y:S01]  /*2050*/  IABS R18, R10.reuse ;  /* 0x0000000a00127213 */ /* 0x082fe20000000000 */
[----:B------:R-:W-:Y:S01]  /*2060*/  VIADD R15, R12, UR5 ;  /* 0x000000050c0f7c36 */ /* 0x000fe20008000000 */
[----:B------:R-:W-:Y:S01]  /*2070*/  SHF.R.U64 R21, R21, UR22, R22 ;  /* 0x0000001615157c19 */ /* 0x000fe20008001216 */
[----:B------:R-:W-:Y:S01]  /*2080*/  IMAD R12, R4, R25, RZ ;  /* 0x00000019040c7224 */ /* 0x000fe200078e02ff */
[----:B------:R-:W-:Y:S01]  /*2090*/  IABS R23, R10 ;  /* 0x0000000a00177213 */ /* 0x000fe20000000000 */
[----:B------:R-:W-:Y:S01]  /*20a0*/  IMAD.MOV R17, RZ, RZ, -R5 ;  /* 0x000000ffff117224 */ /* 0x000fe200078e0a05 */
[----:B------:R-:W-:Y:S01]  /*20b0*/  IABS R14, R15 ;  /* 0x0000000f000e7213 */ /* 0x000fe20000000000 */
[----:B------:R-:W-:-:S02]  /*20c0*/  IMAD.MOV.U32 R4, RZ, RZ, RZ ;  /* 0x000000ffff047224 */ /* 0x000fc400078e00ff */
[----:B------:R-:W-:Y:S02]  /*20d0*/  IMAD.MOV.U32 R5, RZ, RZ, R27 ;  /* 0x000000ffff057224 */ /* 0x000fe400078e001b */
[----:B------:R-:W-:Y:S01]  /*20e0*/  IMAD.HI.U32 R4, R27, R12, R4 ;  /* 0x0000000c1b047227 */ /* 0x000fe200078e0004 */
[----:B------:R-:W-:-:S03]  /*20f0*/  MOV R5, R14 ;  /* 0x0000000e00057202 */ /* 0x000fc60000000f00 */
[----:B------:R-:W-:Y:S02]  /*2100*/  IMAD.MOV.U32 R12, RZ, RZ, R17 ;  /* 0x000000ffff0c7224 */ /* 0x000fe400078e0011 */
[----:B------:R-:W1:Y:S01]  /*2110*/  I2F.RP R17, R18 ;  /* 0x0000001200117306 */ /* 0x000e620000209400 */
[----:B------:R-:W-:-:S04]  /*2120*/  IMAD.HI.U32 R4, R4, R5, RZ ;  /* 0x0000000504047227 */ /* 0x000fc800078e00ff */
[----:B------:R-:W-:Y:S02]  /*2130*/  IMAD R12, R4, R12, R5 ;  /* 0x0000000c040c7224 */ /* 0x000fe400078e0205 */
[----:B------:R-:W-:-:S03]  /*2140*/  VIADD R14, R21, UR4 ;  /* 0x00000004150e7c36 */ /* 0x000fc60008000000 */
[----:B------:R-:W-:Y:S02]  /*2150*/  ISETP.GT.U32.AND P1, PT, R25, R12, PT ;  /* 0x0000000c1900720c */ /* 0x000fe40003f24070 */
[----:B------:R-:W-:Y:S01]  /*2160*/  IABS R21, R14 ;  /* 0x0000000e00157213 */ /* 0x000fe20000000000 */
[----:B-1----:R-:W1:Y:S10]  /*2170*/  MUFU.RCP R17, R17 ;  /* 0x0000001100117308 */ /* 0x002e740000001000 */
[----:B------:R-:W-:-:S02]  /*2180*/  @!P1 IMAD.IADD R12, R12, 0x1, -R25 ;  /* 0x000000010c0c9824 */ /* 0x000fc400078e0a19 */
[----:B-1----:R-:W-:Y:S02]  /*2190*/  VIADD R4, R17, 0xffffffe ;  /* 0x0ffffffe11047836 */ /* 0x002fe40000000000 */
[----:B------:R-:W-:Y:S02]  /*21a0*/  IMAD.MOV R17, RZ, RZ, -R23 ;  /* 0x000000ffff117224 */ /* 0x000fe400078e0a17 */
[----:B------:R1:W4:Y:S02]  /*21b0*/  F2I.FTZ.U32.TRUNC.NTZ R5, R4 ;  /* 0x0000000400057305 */ /* 0x000324000021f000 */
[----:B-1----:R-:W-:Y:S02]  /*21c0*/  IMAD.MOV.U32 R4, RZ, RZ, RZ ;  /* 0x000000ffff047224 */ /* 0x002fe400078e00ff */
[----:B----4-:R-:W-:-:S04]  /*21d0*/  IMAD.MOV R19, RZ, RZ, -R5 ;  /* 0x000000ffff137224 */ /* 0x010fc800078e0a05 */
[----:B------:R-:W-:-:S04]  /*21e0*/  IMAD R19, R19, R18, RZ ;  /* 0x0000001213137224 */ /* 0x000fc800078e02ff */
[----:B------:R-:W-:-:S04]  /*21f0*/  IMAD.HI.U32 R22, R5, R19, R4 ;  /* 0x0000001305167227 */ /* 0x000fc800078e0004 */
[----:B------:R-:W-:-:S04]  /*2200*/  IMAD.MOV.U32 R5, RZ, RZ, R21 ;  /* 0x000000ffff057224 */ /* 0x000fc800078e0015 */
[----:B------:R-:W-:-:S04]  /*2210*/  IMAD.HI.U32 R4, R22, R5, RZ ;  /* 0x0000000516047227 */ /* 0x000fc800078e00ff */
[----:B------:R-:W-:-:S05]  /*2220*/  IMAD R5, R4, R17, R5 ;  /* 0x0000001104057224 */ /* 0x000fca00078e0205 */
[----:B------:R-:W-:-:S13]  /*2230*/  ISETP.GT.U32.AND P1, PT, R18, R5, PT ;  /* 0x000000051200720c */ /* 0x000fda0003f24070 */
[----:B------:R-:W-:Y:S02]  /*2240*/  @!P1 IADD3 R5, R5, -R18, RZ ;  /* 0x8000001205059210 */ /* 0x000fe40007ffe0ff */
[----:B------:R-:W-:-:S13]  /*2250*/  ISETP.GT.U32.AND P1, PT, R25, R12, PT ;  /* 0x0000000c1900720c */ /* 0x000fda0003f24070 */
[----:B------:R-:W-:Y:S01]  /*2260*/  @!P1 IMAD.IADD R12, R12, 0x1, -R25 ;  /* 0x000000010c0c9824 */ /* 0x000fe200078e0a19 */
[----:B------:R-:W-:-:S03]  /*2270*/  ISETP.GT.U32.AND P1, PT, R18, R5, PT ;  /* 0x000000051200720c */ /* 0x000fc60003f24070 */
[----:B------:R-:W-:-:S10]  /*2280*/  IMAD.MOV.U32 R4, RZ, RZ, R12 ;  /* 0x000000ffff047224 */ /* 0x000fd400078e000c */
[----:B------:R-:W-:Y:S01]  /*2290*/  @!P1 IMAD.IADD R5, R5, 0x1, -R18 ;  /* 0x0000000105059824 */ /* 0x000fe200078e0a12 */
[----:B------:R-:W-:-:S13]  /*22a0*/  ISETP.GE.AND P1, PT, R15, RZ, PT ;  /* 0x000000ff0f00720c */ /* 0x000fda0003f26270 */
[----:B------:R-:W-:Y:S01]  /*22b0*/  @!P1 IMAD.MOV R4, RZ, RZ, -R4 ;  /* 0x000000ffff049224 */ /* 0x000fe200078e0a04 */
[----:B------:R-:W-:-:S13]  /*22c0*/  ISETP.GE.AND P1, PT, R14, RZ, PT ;  /* 0x000000ff0e00720c */ /* 0x000fda0003f26270 */
[----:B------:R-:W-:Y:S01]  /*22d0*/  @!P1 IMAD.MOV R5, RZ, RZ, -R5 ;  /* 0x000000ffff059224 */ /* 0x000fe200078e0a05 */
[----:B------:R-:W-:-:S13]  /*22e0*/  ISETP.NE.AND P1, PT, RZ, UR10, PT ;  /* 0x0000000aff007c0c */ /* 0x000fda000bf25270 */
[----:B------:R-:W-:Y:S02]  /*22f0*/  @!P1 LOP3.LUT R4, RZ, UR10, RZ, 0x33, !PT ;  /* 0x0000000aff049c12 */ /* 0x000fe4000f8e33ff */
[----:B------:R-:W-:-:S03]  /*2300*/  ISETP.NE.AND P1, PT, RZ, UR9, PT ;  /* 0x00000009ff007c0c */ /* 0x000fc6000bf25270 */
[----:B------:R-:W-:-:S10]  /*2310*/  IMAD.IADD R4, R15, 0x1, -R4 ;  /* 0x000000010f047824 */ /* 0x000fd400078e0a04 */
[----:B------:R-:W-:Y:S02]  /*2320*/  @!P1 LOP3.LUT R5, RZ, UR9, RZ, 0x33, !PT ;  /* 0x00000009ff059c12 */ /* 0x000fe4000f8e33ff */
[----:B------:R-:W-:-:S03]  /*2330*/  PLOP3.LUT P1, PT, PT, PT, UP3, 0x80, 0x0 ;  /* 0x000000000000781c */ /* 0x000fc60003f2f038 */
[----:B------:R-:W-:-:S04]  /*2340*/  IMAD.IADD R5, R14, 0x1, -R5 ;  /* 0x000000010e057824 */ /* 0x000fc800078e0a05 */
[CC--:B------:R-:W-:Y:S01]  /*2350*/  IMAD R27, R4.reuse, R5.reuse, RZ ;  /* 0x00000005041b7224 */ /* 0x0c0fe200078e02ff */
[----:B------:R-:W-:-:S04]  /*2360*/  SEL R15, R4, R5, !P1 ;  /* 0x00000005040f7207 */ /* 0x000fc80004800000 */
[--C-:B------:R-:W-:Y:S01]  /*2370*/  SHF.R.S32.HI R5, RZ, 0x1f, R15.reuse ;  /* 0x0000001fff057819 */ /* 0x100fe2000001140f */
[----:B------:R-:W-:Y:S01]  /*2380*/  IMAD.MOV.U32 R4, RZ, RZ, R15 ;  /* 0x000000ffff047224 */ /* 0x000fe200078e000f */
[----:B------:R-:W-:-:S07]  /*2390*/  SHF.R.S32.HI R29, RZ, 0x1f, R27 ;  /* 0x0000001fff1d7819 */ /* 0x000fce000001141b */
.L_x_13:
[----:B------:R-:W-:Y:S05]  /*23a0*/  BSYNC B0 ;  /* 0x0000000000007941 */ /* 0x000fea0003800000 */
.L_x_12:
[----:B-1----:R-:W1:Y:S04]  /*23b0*/  SHFL.UP PT, R14, R27, 0x1, RZ ;  /* 0x042000001b0e7989 */ /* 0x002e6800000e00ff */
[----:B------:R-:W4:Y:S01]  /*23c0*/  SHFL.UP PT, R12, R29, 0x1, RZ ;  /* 0x042000001d0c7989 */ /* 0x000f2200000e00ff */
[----:B-1----:R-:W-:Y:S02]  /*23d0*/  SEL R14, R14, RZ, P2 ;  /* 0x000000ff0e0e7207 */ /* 0x002fe40001000000 */
[----:B----4-:R-:W-:Y:S02]  /*23e0*/  SEL R12, R12, RZ, P2 ;  /* 0x000000ff0c0c7207 */ /* 0x010fe40001000000 */
[----:B------:R-:W-:-:S04]  /*23f0*/  IADD3 R17, P1, R14, R27, RZ ;  /* 0x0000001b0e117210 */ /* 0x000fc80007f3e0ff */
[----:B------:R-:W-:Y:S01]  /*2400*/  IADD3.X R25, R12, R29, RZ, P1, !PT ;  /* 0x0000001d0c197210 */ /* 0x000fe20000ffe4ff */
[----:B------:R-:W1:Y:S04]  /*2410*/  SHFL.UP PT, R14, R17, 0x2, RZ ;  /* 0x04400000110e7989 */ /* 0x000e6800000e00ff */
[----:B------:R-:W4:Y:S01]  /*2420*/  SHFL.UP PT, R12, R25, 0x2, RZ ;  /* 0x04400000190c7989 */ /* 0x000f2200000e00ff */
[----:B-1----:R-:W-:Y:S02]  /*2430*/  SEL R14, R14, RZ, P3 ;  /* 0x000000ff0e0e7207 */ /* 0x002fe40001800000 */
[----:B----4-:R-:W-:Y:S02]  /*2440*/  SEL R12, R12, RZ, P3 ;  /* 0x000000ff0c0c7207 */ /* 0x010fe40001800000 */
[----:B------:R-:W-:-:S05]  /*2450*/  IADD3 R19, P1, R14, R17, RZ ;  /* 0x000000110e137210 */ /* 0x000fca0007f3e0ff */
[----:B------:R-:W-:Y:S01]  /*2460*/  IMAD.X R23, R12, 0x1, R25, P1 ;  /* 0x000000010c177824 */ /* 0x000fe200008e0619 */
        /* <DEDUP_REMOVED lines=18> */
[----:B---3--:R-:W-:-:S05]  /*2590*/  IADD3 R18, P1, R14, R7, RZ ;  /* 0x000000070e127210 */ /* 0x008fca0007f3e0ff */
[----:B--2---:R-:W-:Y:S01]  /*25a0*/  IMAD.X R19, R15, 0x1, R6, P1 ;  /* 0x000000010f137824 */ /* 0x004fe200008e0606 */
[----:B------:R-:W-:-:S04]  /*25b0*/  ISETP.GT.U32.AND P1, PT, R18, UR8, PT ;  /* 0x0000000812007c0c */ /* 0x000fc8000bf24070 */
[----:B------:R-:W-:-:S13]  /*25c0*/  ISETP.GT.U32.AND.EX P1, PT, R19, UR7, PT, P1 ;  /* 0x0000000713007c0c */ /* 0x000fda000bf24110 */
[----:B------:R-:W-:-:S04]  /*25d0*/  VOTE.ANY R12, PT, P1 ;  /* 0x00000000000c7806 */ /* 0x000fc800008e0100 */
[----:B------:R-:W-:-:S13]  /*25e0*/  ISETP.NE.AND P1, PT, R12, RZ, PT ;  /* 0x000000ff0c00720c */ /* 0x000fda0003f25270 */
[----:B------:R-:W-:Y:S05]  /*25f0*/  @!P1 BRA `(.L_x_16) ;  /* 0xfffffff400b89947 */ /* 0x000fea000383ffff */
[----:B------:R-:W-:Y:S02]  /*2600*/  IMAD.MOV.U32 R18, RZ, RZ, R14 ;  /* 0x000000ffff127224 */ /* 0x000fe400078e000e */
[----:B------:R-:W-:-:S07]  /*2610*/  IMAD.MOV.U32 R19, RZ, RZ, R15 ;  /* 0x000000ffff137224 */ /* 0x000fce00078e000f */
.L_x_11:
[----:B------:R-:W1:Y:S08]  /*2620*/  BREV R12, R12 ;  /* 0x0000000c000c7301 */ /* 0x000e700000000000 */
[----:B-1----:R-:W1:Y:S02]  /*2630*/  FLO.U32.SH R17, R12 ;  /* 0x0000000c00117300 */ /* 0x002e6400000e0400 */
[----:B-1----:R-:W1:Y:S02]  /*2640*/  SHFL.IDX PT, R0, R0, R17, 0x1f ;  /* 0x00001f1100007589 */ /* 0x002e6400000e0000 */
[----:B-1----:R-:W-:-:S13]  /*2650*/  R2UR UR4, R0 ;  /* 0x00000000000472ca */ /* 0x002fda00000e0000 */
[----:B------:R-:W-:-:S05]  /*2660*/  VIADD R2, R34, UR4 ;  /* 0x0000000422027c36 */ /* 0x000fca0008000000 */
[----:B------:R-:W-:-:S13]  /*2670*/  ISETP.GE.AND P1, PT, R2, R3, PT ;  /* 0x000000030200720c */ /* 0x000fda0003f26270 */
[----:B------:R-:W1:Y:S02]  /*2680*/  @!P1 LDC.64 R14, c[0x0][0x918] ;  /* 0x00024600ff0e9b82 */ /* 0x000e640000000a00 */
[----:B-1----:R-:W-:-:S05]  /*2690*/  @!P1 IMAD.WIDE R14, R2, 0xc, R14 ;  /* 0x0000000c020e9825 */ /* 0x002fca00078e020e */
[----:B-----5:R1:W5:Y:S04]  /*26a0*/  @!P1 LDG.E R8, desc[UR38][R14.64] ;  /* 0x000000260e089981 */ /* 0x020368000c1e1900 */
[----:B------:R1:W5:Y:S01]  /*26b0*/  @!P1 LDG.E R9, desc[UR38][R14.64+0x4] ;  /* 0x000004260e099981 */ /* 0x000362000c1e1900 */
[----:B------:R-:W-:-:S03]  /*26c0*/  IADD3 R2, P1, P2, R18, R7, -R27 ;  /* 0x0000000712027210 */ /* 0x000fc60007a3e81b */
[----:B------:R-:W-:Y:S01]  /*26d0*/  SHFL.IDX PT, R7, R29, R17, 0x1f ;  /* 0x00001f111d077589 */ /* 0x000fe200000e0000 */
[----:B------:R-:W-:-:S03]  /*26e0*/  IADD3.X R18, R19, R6, ~R29, P1, P2 ;  /* 0x0000000613127210 */ /* 0x000fc60000fe4c1d */
[----:B------:R-:W2:Y:S04]  /*26f0*/  SHFL.IDX PT, R2, R2, R17, 0x1f ;  /* 0x00001f1102027589 */ /* 0x000ea800000e0000 */
[----:B------:R-:W3:Y:S04]  /*2700*/  SHFL.IDX PT, R18, R18, R17, 0x1f ;  /* 0x00001f1112127589 */ /* 0x000ee800000e0000 */
[----:B------:R1:W4:Y:S04]  /*2710*/  SHFL.IDX PT, R6, R27, R17, 0x1f ;  /* 0x00001f111b067589 */ /* 0x00032800000e0000 */
[----:B------:R1:W1:Y:S04]  /*2720*/  SHFL.IDX PT, R5, R5, R17, 0x1f ;  /* 0x00001f1105057589 */ /* 0x00026800000e0000 */
[----:B------:R1:W1:Y:S01]  /*2730*/  SHFL.IDX PT, R4, R4, R17, 0x1f ;  /* 0x00001f1104047589 */ /* 0x00026200000e0000 */
[----:B--2---:R-:W-:-:S02]  /*2740*/  R2UR UR5, R2 ;  /* 0x00000000020572ca */ /* 0x004fc400000e0000 */
[----:B---3--:R-:W-:-:S15]  /*2750*/  R2UR UR6, R18 ;  /* 0x00000000120672ca */ /* 0x008fde00000e0000 */
.L_x_6:
[----:B------:R-:W-:Y:S01]  /*2760*/  ISETP.LE.AND P1, PT, R3, UR4, PT ;  /* 0x0000000403007c0c */ /* 0x000fe2000bf23270 */
[----:B------:R-:W-:Y:S01]  /*2770*/  IMAD.MOV.U32 R18, RZ, RZ, -0x1 ;  /* 0xffffffffff127424 */ /* 0x000fe200078e00ff */
[----:B-1----:R-:W-:-:S11]  /*2780*/  MOV R17, 0xffffffff ;  /* 0xffffffff00117802 */ /* 0x002fd60000000f00 */
[----:B------:R-:W-:Y:S05]  /*2790*/  @P1 BRA `(.L_x_5) ;  /* 0x0000000400041947 */ /* 0x000fea0003800000 */
[----:B------:R-:W-:Y:S01]  /*27a0*/  UIADD3 UR14, UP2, -UR5, UR8, URZ ;  /* 0x00000008050e7290 */ /* 0x000fe2000ff5e13f */
[----:B------:R-:W1:Y:S01]  /*27b0*/  S2UR UR17, SR_CTAID.Y ;  /* 0x00000000001179c3 */ /* 0x000e620000002600 */
[----:B------:R-:W-:Y:S01]  /*27c0*/  ULDC UR16, c[0x0][0x8c0] ;  /* 0x0002300000107ab9 */ /* 0x000fe20000000800 */
[----:B------:R-:W-:Y:S01]  /*27d0*/  ULDC UR20, c[0x0][0x8b0] ;  /* 0x00022c0000147ab9 */ /* 0x000fe20000000800 */
[----:B------:R-:W-:Y:S01]  /*27e0*/  UIADD3.X UR11, ~UR6, UR7, URZ, UP2, !UPT ;  /* 0x00000007060b7290 */ /* 0x000fe200097fe53f */
[--C-:B------:R-:W-:Y:S01]  /*27f0*/  SHF.R.U32.HI R23, RZ, UR20, R5.reuse ;  /* 0x00000014ff177c19 */ /* 0x100fe20008011605 */
[----:B------:R-:W-:Y:S01]  /*2800*/  ULDC UR19, c[0x0][0x904] ;  /* 0x0002410000137ab9 */ /* 0x000fe20000000800 */
[----:B------:R-:W-:Y:S01]  /*2810*/  ULDC UR12, c[0x0][0x8a8] ;  /* 0x00022a00000c7ab9 */ /* 0x000fe20000000800 */
[----:B------:R-:W-:Y:S01]  /*2820*/  USHF.R.U32.HI UR15, URZ, UR16, UR11 ;  /* 0x000000103f0f7299 */ /* 0x000fe2000801160b */
[----:B------:R-:W-:Y:S01]  /*2830*/  SHF.R.U64 R16, R4, UR20, R5 ;  /* 0x0000001404107c19 */ /* 0x000fe20008001205 */
[----:B------:R-:W-:-:S02]  /*2840*/  USHF.R.U64 UR14, UR14, UR16, UR11 ;  /* 0x000000100e0e7299 */ /* 0x000fc4000800120b */
[----:B------:R-:W-:Y:S02]  /*2850*/  USHF.R.U32.HI UR13, URZ, UR20, UR15 ;  /* 0x000000143f0d7299 */ /* 0x000fe4000801160f */
[----:B------:R-:W-:Y:S02]  /*2860*/  UIADD3 UR12, UR12, -0x1, URZ ;  /* 0xffffffff0c0c7890 */ /* 0x000fe4000fffe03f */
[----:B------:R-:W-:Y:S02]  /*2870*/  USHF.R.U32.HI UR21, URZ, UR19, UR13 ;  /* 0x000000133f157299 */ /* 0x000fe4000801160d */
[----:B------:R-:W-:Y:S02]  /*2880*/  USHF.R.U64 UR15, UR14, UR20, UR15 ;  /* 0x000000140e0f7299 */ /* 0x000fe4000800120f */
[----:B------:R-:W-:Y:S02]  /*2890*/  ULOP3.LUT UR14, UR14, UR12, URZ, 0xc0, !UPT ;  /* 0x0000000c0e0e7292 */ /* 0x000fe4000f8ec03f */
[----:B------:R-:W-:Y:S01]  /*28a0*/  LOP3.LUT R0, R23, UR21, RZ, 0xfc, !PT ;  /* 0x0000001517007c12 */ /* 0x000fe2000f8efcff */
[----:B------:R-:W-:-:S02]  /*28b0*/  USHF.R.U64 UR13, UR15, UR19, UR13 ;  /* 0x000000130f0d7299 */ /* 0x000fc4000800120d */
[----:B-1----:R-:W-:Y:S01]  /*28c0*/  USEL UR11, UR51, UR17, !UP3 ;  /* 0x00000011330b7287 */ /* 0x002fe2000d800000 */
[----:B------:R-:W-:-:S13]  /*28d0*/  ISETP.NE.U32.AND P1, PT, R0, RZ, PT ;  /* 0x000000ff0000720c */ /* 0x000fda0003f25070 */
[----:B------:R-:W-:Y:S05]  /*28e0*/  @!P1 BRA `(.L_x_17) ;  /* 0x0000000000149947 */ /* 0x000fea0003800000 */
[----:B------:R-:W-:-:S07]  /*28f0*/  MOV R12, 0x2910 ;  /* 0x00002910000c7802 */ /* 0x000fce0000000f00 */
[----:B----45:R-:W-:Y:S05]  /*2900*/  CALL.REL.NOINC `($__internal_0_$__cuda_sm20_div_u64) ;  /* 0x000000d000647944 */ /* 0x030fea0003c00000 */
[----:B------:R-:W-:-:S04]  /*2910*/  IMAD.MOV R12, RZ, RZ, -R0 ;  /* 0x000000ffff0c7224 */ /* 0x000fc800078e0a00 */
[----:B------:R-:W-:Y:S01]  /*2920*/  IMAD R12, R16, R12, UR13 ;  /* 0x0000000d100c7e24 */ /* 0x000fe2000f8e020c */
[----:B------:R-:W-:Y:S06]  /*2930*/  BRA `(.L_x_18) ;  /* 0x0000000000507947 */ /* 0x000fec0003800000 */
.L_x_17:
[----:B------:R-:W1:Y:S01]  /*2940*/  I2F.U32.RP R0, R16 ;  /* 0x0000001000007306 */ /* 0x000e620000209000 */
[----:B------:R-:W-:-:S07]  /*2950*/  ISETP.NE.U32.AND P3, PT, R16, RZ, PT ;  /* 0x000000ff1000720c */ /* 0x000fce0003f65070 */
[----:B-1----:R-:W1:Y:S02]  /*2960*/  MUFU.RCP R0, R0 ;  /* 0x0000000000007308 */ /* 0x002e640000001000 */
[----:B-1----:R-:W-:-:S06]  /*2970*/  VIADD R2, R0, 0xffffffe ;  /* 0x0ffffffe00027836 */ /* 0x002fcc0000000000 */
[----:B------:R1:W2:Y:S02]  /*2980*/  F2I.FTZ.U32.TRUNC.NTZ R3, R2 ;  /* 0x0000000200037305 */ /* 0x0002a4000021f000 */
[----:B-1----:R-:W-:Y:S02]  /*2990*/  IMAD.MOV.U32 R2, RZ, RZ, RZ ;  /* 0x000000ffff027224 */ /* 0x002fe400078e00ff */
[----:B--2---:R-:W-:-:S04]  /*29a0*/  IMAD.MOV R15, RZ, RZ, -R3 ;  /* 0x000000ffff0f7224 */ /* 0x004fc800078e0a03 */
[----:B------:R-:W-:-:S04]  /*29b0*/  IMAD R15, R15, R16, RZ ;  /* 0x000000100f0f7224 */ /* 0x000fc800078e02ff */
[----:B------:R-:W-:-:S06]  /*29c0*/  IMAD.HI.U32 R3, R3, R15, R2 ;  /* 0x0000000f03037227 */ /* 0x000fcc00078e0002 */
[----:B------:R-:W-:-:S04]  /*29d0*/  IMAD.HI.U32 R0, R3, UR13, RZ ;  /* 0x0000000d03007c27 */ /* 0x000fc8000f8e00ff */
[----:B------:R-:W-:-:S04]  /*29e0*/  IMAD.MOV R3, RZ, RZ, -R0 ;  /* 0x000000ffff037224 */ /* 0x000fc800078e0a00 */
[----:B------:R-:W-:-:S05]  /*29f0*/  IMAD R3, R16, R3, UR13 ;  /* 0x0000000d10037e24 */ /* 0x000fca000f8e0203 */
[----:B------:R-:W-:-:S13]  /*2a00*/  ISETP.GE.U32.AND P1, PT, R3, R16, PT ;  /* 0x000000100300720c */ /* 0x000fda0003f26070 */
[----:B------:R-:W-:Y:S02]  /*2a10*/  @P1 IMAD.IADD R3, R3, 0x1, -R16 ;  /* 0x0000000103031824 */ /* 0x000fe400078e0a10 */
[----:B------:R-:W-:-:S03]  /*2a20*/  @P1 VIADD R0, R0, 0x1 ;  /* 0x0000000100001836 */ /* 0x000fc60000000000 */
[----:B------:R-:W-:-:S13]  /*2a30*/  ISETP.GE.U32.AND P2, PT, R3, R16, PT ;  /* 0x000000100300720c */ /* 0x000fda0003f46070 */
[----:B------:R-:W-:Y:S02]  /*2a40*/  @P2 IADD3 R0, R0, 0x1, RZ ;  /* 0x0000000100002810 */ /* 0x000fe40007ffe0ff */
[----:B------:R-:W-:-:S05]  /*2a50*/  @!P3 LOP3.LUT R0, RZ, R16, RZ, 0x33, !PT ;  /* 0x00000010ff00b212 */ /* 0x000fca00078e33ff */
[----:B------:R-:W-:-:S04]  /*2a60*/  IMAD.MOV R12, RZ, RZ, -R0 ;  /* 0x000000ffff0c7224 */ /* 0x000fc800078e0a00 */
[----:B------:R-:W-:-:S07]  /*2a70*/  IMAD R12, R16, R12, UR13 ;  /* 0x0000000d100c7e24 */ /* 0x000fce000f8e020c */
.L_x_18:
[----:B------:R-:W1:Y:S01]  /*2a80*/  LDC R15, c[0x0][0x8a8] ;  /* 0x00022a00ff0f7b82 */ /* 0x000e620000000800 */
[----:B------:R-:W-:Y:S01]  /*2a90*/  ULDC UR13, c[0x0][0x904] ;  /* 0x00024100000d7ab9 */ /* 0x000fe20000000800 */
[----:B------:R-:W-:Y:S01]  /*2aa0*/  UMOV UR12, 0xffffffff ;  /* 0xffffffff000c7882 */ /* 0x000fe20000000000 */
[----:B------:R-:W-:Y:S01]  /*2ab0*/  PLOP3.LUT P1, PT, PT, PT, UP3, 0x80, 0x0 ;  /* 0x000000000000781c */ /* 0x000fe20003f2f038 */
[----:B------:R-:W-:-:S04]  /*2ac0*/  USHF.L.U32 UR12, UR12, UR13, URZ ;  /* 0x0000000d0c0c7299 */ /* 0x000fc8000800063f */
[----:B------:R-:W2:Y:S02]  /*2ad0*/  LDC R17, c[0x0][0x8b8] ;  /* 0x00022e00ff117b82 */ /* 0x000ea40000000800 */
[----:B------:R-:W-:Y:S01]  /*2ae0*/  LOP3.LUT R2, RZ, UR12, RZ, 0x33, !PT ;  /* 0x0000000cff027c12 */ /* 0x000fe2000f8e33ff */
[----:B------:R-:W-:Y:S02]  /*2af0*/  UMOV UR12, 0x1 ;  /* 0x00000001000c7882 */ /* 0x000fe40000000000 */
[----:B------:R-:W-:Y:S01]  /*2b00*/  USHF.L.U32 UR12, UR12, UR13, URZ ;  /* 0x0000000d0c0c7299 */ /* 0x000fe2000800063f */
[----:B------:R-:W-:Y:S02]  /*2b10*/  LOP3.LUT R3, R2, UR15, RZ, 0xc0, !PT ;  /* 0x0000000f02037c12 */ /* 0x000fe4000f8ec0ff */
[----:B------:R-:W-:Y:S02]  /*2b20*/  @P1 IMAD.U32 R18, RZ, RZ, UR4 ;  /* 0x00000004ff121e24 */ /* 0x000fe4000f8e00ff */
[----:B------:R-:W-:-:S02]  /*2b30*/  @!P1 IMAD.U32 R18, RZ, RZ, UR4 ;  /* 0x00000004ff129e24 */ /* 0x000fc4000f8e00ff */
[----:B------:R-:W-:Y:S02]  /*2b40*/  IMAD R0, R0, UR12, R3 ;  /* 0x0000000c00007c24 */ /* 0x000fe4000f8e0203 */
[----:B-1----:R-:W-:-:S04]  /*2b50*/  IMAD R12, R12, R15, UR14 ;  /* 0x0000000e0c0c7e24 */ /* 0x002fc8000f8e020f */
[----:B------:R-:W-:Y:S02]  /*2b60*/  @P1 IMAD.MOV.U32 R16, RZ, RZ, R12 ;  /* 0x000000ffff101224 */ /* 0x000fe400078e000c */
[----:B--2---:R-:W-:Y:S01]  /*2b70*/  IMAD R17, R0, R17, UR11 ;  /* 0x0000000b00117e24 */ /* 0x004fe2000f8e0211 */
[----:B------:R-:W-:-:S03]  /*2b80*/  UMOV UR11, 0x1 ;  /* 0x00000001000b7882 */ /* 0x000fc60000000000 */
[----:B------:R-:W-:Y:S02]  /*2b90*/  @!P1 IMAD.MOV.U32 R16, RZ, RZ, R17 ;  /* 0x000000ffff109224 */ /* 0x000fe400078e0011 */
[----:B------:R-:W-:-:S07]  /*2ba0*/  @!P1 IMAD.MOV.U32 R17, RZ, RZ, R12 ;  /* 0x000000ffff119224 */ /* 0x000fce00078e000c */
.L_x_5:
[----:B------:R-:W-:-:S13]  /*2bb0*/  ISETP.NE.AND P1, PT, RZ, UR11, PT ;  /* 0x0000000bff007c0c */ /* 0x000fda000bf25270 */
[----:B------:R-:W-:Y:S05]  /*2bc0*/  @!P1 EXIT ;  /* 0x000000000000994d */ /* 0x000fea0003800000 */
[----:B------:R-:W1:Y:S02]  /*2bd0*/  LDC.64 R24, c[0x0][0x290] ;  /* 0x0000a400ff187b82 */ /* 0x000e640000000a00 */
[----:B-1----:R-:W-:-:S05]  /*2be0*/  IMAD.WIDE R14, R18, 0xc, R24 ;  /* 0x0000000c120e7825 */ /* 0x002fca00078e0218 */
[----:B------:R1:W5:Y:S01]  /*2bf0*/  LDG.E R19, desc[UR38][R14.64+0x8] ;  /* 0x000008260e137981 */ /* 0x000362000c1e1900 */
[----:B------:R-:W-:Y:S01]  /*2c00*/  UISETP.NE.AND UP2, UPT, UR18, 0x2, UPT ;  /* 0x000000021200788c */ /* 0x000fe2000bf45270 */
[----:B------:R-:W2:Y:S01]  /*2c10*/  S2UR UR58, SR_CgaCtaId ;  /* 0x00000000003a79c3 */ /* 0x000ea20000008800 */
[----:B------:R-:W-:Y:S01]  /*2c20*/  UMOV UR40, URZ ;  /* 0x0000003f00287c82 */ /* 0x000fe20008000000 */
[----:B------:R-:W-:Y:S01]  /*2c30*/  UMOV UR41, URZ ;  /* 0x0000003f00297c82 */ /* 0x000fe20008000000 */
[--C-:B------:R-:W-:Y:S01]  /*2c40*/  SHF.R.S32.HI R23, RZ, 0x1f, R18.reuse ;  /* 0x0000001fff177819 */ /* 0x100fe20000011412 */
[----:B------:R-:W-:Y:S01]  /*2c50*/  IMAD.MOV.U32 R2, RZ, RZ, RZ ;  /* 0x000000ffff027224 */ /* 0x000fe200078e00ff */
[----:B------:R-:W-:Y:S01]  /*2c60*/  PLOP3.LUT P1, PT, PT, PT, UP2, 0x80, 0x0 ;  /* 0x000000000000781c */ /* 0x000fe20003f2f028 */
[----:B------:R-:W-:-:S12]  /*2c70*/  IMAD.MOV.U32 R22, RZ, RZ, R18 ;  /* 0x000000ffff167224 */ /* 0x000fd800078e0012 */
[----:B-1----:R-:W-:Y:S05]  /*2c80*/  @P1 BRA `(.L_x_19) ;  /* 0x0000000000a01947 */ /* 0x002fea0003800000 */
[----:B-----5:R-:W-:Y:S01]  /*2c90*/  R2UR UR11, R19 ;  /* 0x00000000130b72ca */ /* 0x020fe200000e0000 */
[----:B------:R-:W-:-:S04]  /*2ca0*/  ULOP3.LUT UR13, UR59, 0x1, URZ, 0xfc, !UPT ;  /* 0x000000013b0d7892 */ /* 0x000fc8000f8efc3f */
[----:B------:R-:W-:-:S06]  /*2cb0*/  UISETP.NE.AND UP2, UPT, UR13, 0x3, UPT ;  /* 0x000000030d00788c */ /* 0x000fcc000bf45270 */
[----:B------:R-:W-:Y:S02]  /*2cc0*/  PLOP3.LUT P2, PT, PT, PT, UP2, 0x80, 0x0 ;  /* 0x000000000000781c */ /* 0x000fe40003f4f028 */
[----:B------:R-:W-:-:S04]  /*2cd0*/  UIADD3 UR11, UR11, 0x7f, URZ ;  /* 0x0000007f0b0b7890 */ /* 0x000fc8000fffe03f */
[----:B------:R-:W-:-:S04]  /*2ce0*/  USHF.R.S32.HI UR12, URZ, 0x1f, UR11 ;  /* 0x0000001f3f0c7899 */ /* 0x000fc8000801140b */
[----:B------:R-:W-:-:S04]  /*2cf0*/  ULEA.HI UR12, UR12, UR11, URZ, 0x7 ;  /* 0x0000000b0c0c7291 */ /* 0x000fc8000f8f383f */
[----:B------:R-:W-:Y:S01]  /*2d00*/  USHF.R.S32.HI UR40, URZ, 0x7, UR12 ;  /* 0x000000073f287899 */ /* 0x000fe2000801140c */
[----:B------:R-:W-:Y:S11]  /*2d10*/  @!P2 BRA `(.L_x_20) ;  /* 0x000000000004a947 */ /* 0x000ff60003800000 */
[----:B--2---:R-:W-:Y:S01]  /*2d20*/  BPT.TRAP 0x1 ;  /* 0x000000040000795c */ /* 0x004fe20000300000 */
.L_x_20:
[----:B------:R-:W-:Y:S01]  /*2d30*/  UMOV UR11, 0x400 ;  /* 0x00000400000b7882 */ /* 0x000fe20000000000 */
[----:B------:R-:W-:Y:S01]  /*2d40*/  SHF.L.U32 R0, RZ, 0x1f, RZ ;  /* 0x0000001fff007819 */ /* 0x000fe200000006ff */
[----:B--2---:R-:W-:-:S09]  /*2d50*/  ULEA UR11, UR58, UR11, 0x18 ;  /* 0x0000000b3a0b7291 */ /* 0x004fd2000f8ec03f */
[----:B------:R-:W1:Y:S02]  /*2d60*/  SYNCS.PHASECHK.TRANS64.TRYWAIT P1, [UR11+0x34400], R0 ;  /* 0x03440000ff0075a7 */ /* 0x000e64000802014b */
[----:B-1----:R-:W-:Y:S05]  /*2d70*/  @!P1 BRA `(.L_x_21) ;  /* 0x000000bc00089947 */ /* 0x002fea0003800000 */
.L_x_269:
[----:B------:R-:W2:Y:S01]  /*2d80*/  LDS.128 R16, [UR11+0x34520] ;  /* 0x0345200bff107984 */ /* 0x000ea20008000c00 */
[----:B------:R-:W-:Y:S01]  /*2d90*/  @!PT LDS RZ, [RZ] ;  /* 0x00000000fffff984 */ /* 0x000fe20000000800 */
[----:B------:R-:W-:Y:S01]  /*2da0*/  @!PT LDS RZ, [RZ] ;  /* 0x00000000fffff984 */ /* 0x000fe20000000800 */
[----:B------:R-:W-:Y:S01]  /*2db0*/  @!PT LDS RZ, [RZ] ;  /* 0x00000000fffff984 */ /* 0x000fe20000000800 */
[----:B------:R-:W-:Y:S01]  /*2dc0*/  @!PT LDS RZ, [RZ] ;  /* 0x00000000fffff984 */ /* 0x000fe20000000800 */
[----:B------:R3:W-:Y:S06]  /*2dd0*/  MEMBAR.ALL.CTA ;  /* 0x0000000000007992 */ /* 0x0007ec0000008000 */
[----:B---3--:R-:W3:Y:S01]  /*2de0*/  FENCE.VIEW.ASYNC.S ;  /* 0x00000000000073c6 */ /* 0x008ee20000000000 */
[----:B------:R-:W-:Y:S05]  /*2df0*/  @!P2 BRA `(.L_x_22) ;  /* 0x000000000004a947 */ /* 0x000fea0003800000 */
[----:B------:R-:W-:Y:S01]  /*2e00*/  BPT.TRAP 0x1 ;  /* 0x000000040000795c */ /* 0x000fe20000300000 */
.L_x_22:
[----:B------:R-:W-:Y:S01]  /*2e10*/  UIADD3 UR11, UR11, 0x34440, URZ ;  /* 0x000344400b0b7890 */ /* 0x000fe2000fffe03f */
[----:B--2---:R-:W-:-:S03]  /*2e20*/  ISETP.NE.AND P1, PT, R19, RZ, PT ;  /* 0x000000ff1300720c */ /* 0x004fc60003f25270 */
[----:B------:R-:W-:-:S09]  /*2e30*/  UPRMT UR11, UR58, 0x654, UR11 ;  /* 0x000006543a0b7896 */ /* 0x000fd2000800000b */
[----:B---3--:R-:W-:Y:S01]  /*2e40*/  SYNCS.ARRIVE.TRANS64.RED.A1T0 RZ, [UR11], RZ ;  /* 0x000000ffffff79a7 */ /* 0x008fe2000810040b */
[----:B------:R-:W-:Y:S05]  /*2e50*/  @!P1 EXIT ;  /* 0x000000000000994d */ /* 0x000fea0003800000 */
[----:B------:R-:W-:-:S05]  /*2e60*/  IMAD.WIDE R14, R18, 0xc, R24 ;  /* 0x0000000c120e7825 */ /* 0x000fca00078e0218 */
[----:B------:R3:W5:Y:S01]  /*2e70*/  LDG.E R19, desc[UR38][R14.64+0x8] ;  /* 0x000008260e137981 */ /* 0x000762000c1e1900 */
[----:B------:R-:W-:Y:S01]  /*2e80*/  UISETP.GE.U32.AND UP2, UPT, UR40, 0x3, UPT ;  /* 0x000000032800788c */ /* 0x000fe2000bf46070 */
[--C-:B------:R-:W-:Y:S01]  /*2e90*/  SHF.R.S32.HI R23, RZ, 0x1f, R18.reuse ;  /* 0x0000001fff177819 */ /* 0x100fe20000011412 */
[----:B------:R-:W-:Y:S01]  /*2ea0*/  UIMAD.WIDE.U32 UR12, UR40, -0x55555555, URZ ;  /* 0xaaaaaaab280c78a5 */ /* 0x000fe2000f8e003f */
[----:B------:R-:W-:Y:S01]  /*2eb0*/  MOV R2, 0x1 ;  /* 0x0000000100027802 */ /* 0x000fe20000000f00 */
[----:B------:R-:W-:Y:S01]  /*2ec0*/  IMAD.MOV.U32 R22, RZ, RZ, R18 ;  /* 0x000000ffff167224 */ /* 0x000fe200078e0012 */
[----:B------:R-:W-:Y:S01]  /*2ed0*/  UMOV UR41, URZ ;  /* 0x0000003f00297c82 */ /* 0x000fe20008000000 */
[----:B------:R-:W-:-:S04]  /*2ee0*/  USHF.R.U32.HI UR12, URZ, 0x1, UR13 ;  /* 0x000000013f0c7899 */ /* 0x000fc8000801160d */
[----:B------:R-:W-:Y:S02]  /*2ef0*/  UIMAD UR40, UR12, -0x3, UR40 ;  /* 0xfffffffd0c2878a4 */ /* 0x000fe4000f8e0228 */
[----:B---3--:R-:W-:-:S12]  /*2f00*/  @UP2 ULOP3.LUT UR41, UR12, 0x1, URZ, 0xc0, !UPT ;  /* 0x000000010c292892 */ /* 0x008fd8000f8ec03f */
.L_x_19:
[----:B------:R-:W-:-:S04]  /*2f10*/  IMAD.WIDE.U32 R14, R22, 0xc, R24 ;  /* 0x0000000c160e7825 */ /* 0x000fc800078e0018 */
[----:B-1----:R-:W-:-:S04]  /*2f20*/  IMAD R3, R23, 0xc, RZ ;  /* 0x0000000c17037824 */ /* 0x002fc800078e02ff */
[----:B------:R-:W-:-:S05]  /*2f30*/  IMAD.IADD R15, R15, 0x1, R3 ;  /* 0x000000010f0f7824 */ /* 0x000fca00078e0203 */
[----:B------:R1:W5:Y:S04]  /*2f40*/  LDG.E R3, desc[UR38][R14.64+0x4] ;  /* 0x000004260e037981 */ /* 0x000368000c1e1900 */
[----:B------:R1:W5:Y:S01]  /*2f50*/  LDG.E R0, desc[UR38][R14.64] ;  /* 0x000000260e007981 */ /* 0x000362000c1e1900 */
[----:B------:R-:W-:-:S13]  /*2f60*/  PLOP3.LUT P1, PT, PT, PT, UP1, 0x80, 0x0 ;  /* 0x000000000000781c */ /* 0x000fda0003f2f018 */
[----:B-1----:R-:W-:Y:S05]  /*2f70*/  @!P1 BRA `(.L_x_23) ;  /* 0x0000005c00bc9947 */ /* 0x002fea0003800000 */
[----:B------:R-:W-:-:S06]  /*2f80*/  UISETP.GT.U32.AND UP0, UPT, UR29, 0x1, UPT ;  /* 0x000000011d00788c */ /* 0x000fcc000bf04070 */
[----:B------:R-:W-:-:S13]  /*2f90*/  PLOP3.LUT P0, PT, PT, PT, UP0, 0x80, 0x0 ;  /* 0x000000000000781c */ /* 0x000fda0003f0f008 */
[----:B--2---:R-:W-:Y:S05]  /*2fa0*/  @P0 EXIT ;  /* 0x000000000000094d */ /* 0x004fea0003800000 */
.L_x_24:
[----:B------:R-:W-:-:S08]  /*2fb0*/  NOP ;  /* 0x0000000000007918 */ /* 0x000fd00000000000 */
[----:B------:R-:W1:Y:S02]  /*2fc0*/  USETMAXREG.TRY_ALLOC.CTAPOOL UP0, 0xe8 ;  /* 0x000000e8000079c8 */ /* 0x000e640008000600 */
[----:B-1----:R-:W-:-:S13]  /*2fd0*/  PLOP3.LUT P0, PT, PT, PT, UP0, 0x80, 0x0 ;  /* 0x000000000000781c */ /* 0x002fda0003f0f008 */
[----:B------:R-:W-:Y:S05]  /*2fe0*/  @!P0 BRA `(.L_x_24) ;  /* 0xfffffffc00f08947 */ /* 0x000fea000383ffff */
[----:B------:R-:W1:Y:S01]  /*2ff0*/  SHFL.IDX PT, R13, R13, RZ, 0x1f ;  /* 0x00001fff0d0d7589 */ /* 0x000e6200000e0000 */
[----:B------:R-:W2:Y:S01]  /*3000*/  S2UR UR4, SR_CTAID.Y ;  /* 0x00000000000479c3 */ /* 0x000ea20000002600 */
[----:B------:R-:W-:Y:S01]  /*3010*/  UMOV UR36, URZ ;  /* 0x0000003f00247c82 */ /* 0x000fe20008000000 */
[----:B------:R-:W-:Y:S01]  /*3020*/  UMOV UR37, URZ ;  /* 0x0000003f00257c82 */ /* 0x000fe20008000000 */
[----:B-1----:R-:W-:Y:S01]  /*3030*/  LOP3.LUT P0, RZ, R13, 0x3, RZ, 0xc0, !PT ;  /* 0x000000030dff7812 */ /* 0x002fe2000780c0ff */
[----:B--2---:R-:W-:-:S12]  /*3040*/  UIMAD UR4, UR4, UR60, UR51 ;  /* 0x0000003c040472a4 */ /* 0x004fd8000f8e0233 */
[----:B------:R-:W-:Y:S05]  /*3050*/  @P0 BRA `(.L_x_25) ;  /* 0x0000000000a40947 */ /* 0x000fea0003800000 */
[----:B------:R-:W-:Y:S01]  /*3060*/  ELECT P0, URZ, PT ;  /* 0x00000000003f782f */ /* 0x000fe20003800000 */
[----:B------:R-:W-:-:S12]  /*3070*/  BSSY B0, `(.L_x_26) ;  /* 0x0000020000007945 */ /* 0x000fd80003800000 */
[----:B------:R-:W-:Y:S05]  /*3080*/  @!P0 BRA `(.L_x_27) ;  /* 0x0000000000788947 */ /* 0x000fea0003800000 */
[----:B------:R-:W1:Y:S01]  /*3090*/  S2UR UR6, SR_CgaCtaId ;  /* 0x00000000000679c3 */ /* 0x000e620000008800 */
[----:B------:R-:W-:Y:S01]  /*30a0*/  UISETP.NE.AND UP0, UPT, UR18, 0x1, UPT ;  /* 0x000000011200788c */ /* 0x000fe2000bf05270 */
[----:B------:R-:W-:-:S06]  /*30b0*/  UMOV UR5, 0x400 ;  /* 0x0000040000057882 */ /* 0x000fcc0000000000 */
[----:B------:R-:W2:Y:S08]  /*30c0*/  LDC.64 R4, c[0x0][0x700] ;  /* 0x0001c000ff047b82 */ /* 0x000eb00000000a00 */
[----:B----4-:R-:W2:Y:S08]  /*30d0*/  LDC.64 R6, c[0x0][0x708] ;  /* 0x0001c200ff067b82 */ /* 0x010eb00000000a00 */
[----:B-----5:R-:W3:Y:S01]  /*30e0*/  LDC.64 R8, c[0x0][0x710] ;  /* 0x0001c400ff087b82 */ /* 0x020ee20000000a00 */
[----:B-1----:R-:W-:-:S04]  /*30f0*/  ULEA UR5, UR6, UR5, 0x18 ;  /* 0x0000000506057291 */ /* 0x002fc8000f8ec03f */
[----:B------:R-:W-:Y:S02]  /*3100*/  UIADD3 UR6, UR5, 0x80, URZ ;  /* 0x0000008005067890 */ /* 0x000fe4000fffe03f */
[----:B------:R-:W-:Y:S01]  /*3110*/  @!UP0 UIADD3 UR6, UR5, URZ, URZ ;  /* 0x0000003f05068290 */ /* 0x000fe2000fffe03f */
[----:B------:R-:W3:Y:S08]  /*3120*/  LDC.64 R10, c[0x0][0x718] ;  /* 0x0001c600ff0a7b82 */ /* 0x000ef00000000a00 */
[----:B------:R-:W1:Y:S01]  /*3130*/  LDC.64 R12, c[0x0][0x720] ;  /* 0x0001c800ff0c7b82 */ /* 0x000e620000000a00 */
[----:B--2---:R2:W-:Y:S07]  /*3140*/  STS.128 [UR6+0x34780], R4 ;  /* 0x03478004ff007988 */ /* 0x0045ee0008000c06 */
[----:B------:R-:W1:Y:S08]  /*3150*/  LDC.64 R14, c[0x0][0x728] ;  /* 0x0001ca00ff0e7b82 */ /* 0x000e700000000a00 */
[----:B------:R-:W4:Y:S01]  /*3160*/  LDC.64 R20, c[0x0][0x730] ;  /* 0x0001cc00ff147b82 */ /* 0x000f220000000a00 */
[----:B---3--:R2:W-:Y:S07]  /*3170*/  STS.128 [UR6+0x34790], R8 ;  /* 0x03479008ff007988 */ /* 0x0085ee0008000c06 */
[----:B------:R-:W4:Y:S08]  /*3180*/  LDC.64 R22, c[0x0][0x738] ;  /* 0x0001ce00ff167b82 */ /* 0x000f300000000a00 */
[----:B------:R-:W3:Y:S01]  /*3190*/  LDC.64 R24, c[0x0][0x740] ;  /* 0x0001d000ff187b82 */ /* 0x000ee20000000a00 */
[----:B-1----:R2:W-:Y:S07]  /*31a0*/  STS.128 [UR6+0x347a0], R12 ;  /* 0x0347a00cff007988 */ /* 0x0025ee0008000c06 */
[----:B------:R-:W3:Y:S08]  /*31b0*/  LDC.64 R26, c[0x0][0x748] ;  /* 0x0001d200ff1a7b82 */ /* 0x000ef00000000a00 */
[----:B------:R-:W1:Y:S01]  /*31c0*/  LDC.64 R28, c[0x0][0x750] ;  /* 0x0001d400ff1c7b82 */ /* 0x000e620000000a00 */
[----:B----4-:R2:W-:Y:S07]  /*31d0*/  STS.128 [UR6+0x347b0], R20 ;  /* 0x0347b014ff007988 */ /* 0x0105ee0008000c06 */
[----:B------:R-:W1:Y:S08]  /*31e0*/  LDC.64 R30, c[0x0][0x758] ;  /* 0x0001d600ff1e7b82 */ /* 0x000e700000000a00 */
[----:B------:R-:W4:Y:S01]  /*31f0*/  LDC.64 R36, c[0x0][0x760] ;  /* 0x0001d800ff247b82 */ /* 0x000f220000000a00 */
[----:B---3--:R2:W-:Y:S07]  /*3200*/  STS.128 [UR6+0x347c0], R24 ;  /* 0x0347c018ff007988 */ /* 0x0085ee0008000c06 */
[----:B------:R-:W4:Y:S08]  /*3210*/  LDC.64 R38, c[0x0][0x768] ;  /* 0x0001da00ff267b82 */ /* 0x000f300000000a00 */
[----:B------:R-:W3:Y:S01]  /*3220*/  LDC.64 R40, c[0x0][0x770] ;  /* 0x0001dc00ff287b82 */ /* 0x000ee20000000a00 */
[----:B-1----:R2:W-:Y:S07]  /*3230*/  STS.128 [UR6+0x347d0], R28 ;  /* 0x0347d01cff007988 */ /* 0x0025ee0008000c06 */
[----:B------:R-:W3:Y:S01]  /*3240*/  LDC.64 R42, c[0x0][0x778] ;  /* 0x0001de00ff2a7b82 */ /* 0x000ee20000000a00 */
[----:B----4-:R2:W-:Y:S04]  /*3250*/  STS.128 [UR6+0x347e0], R36 ;  /* 0x0347e024ff007988 */ /* 0x0105e80008000c06 */
[----:B---3--:R2:W-:Y:S02]  /*3260*/  STS.128 [UR6+0x347f0], R40 ;  /* 0x0347f028ff007988 */ /* 0x0085e40008000c06 */
.L_x_27:
[----:B------:R-:W-:Y:S05]  /*3270*/  BSYNC B0 ;  /* 0x0000000000007941 */ /* 0x000fea0003800000 */
.L_x_26:
[----:B------:R-:W-:Y:S01]  /*3280*/  UISETP.NE.AND UP0, UPT, UR18, 0x1, UPT ;  /* 0x000000011200788c */ /* 0x000fe2000bf05270 */
[----:B------:R-:W-:Y:S01]  /*3290*/  NOP ;  /* 0x0000000000007918 */ /* 0x000fe20000000000 */
[----:B------:R-:W-:Y:S01]  /*32a0*/  ULDC UR5, c[0x0][0x884] ;  /* 0x0002210000057ab9 */ /* 0x000fe20000000800 */
[----:B------:R-:W-:Y:S01]  /*32b0*/  ULDC.64 UR36, c[0x0][0x800] ;  /* 0x0002000000247ab9 */ /* 0x000fe20000000a00 */
[----:B------:R-:W-:-:S04]  /*32c0*/  USEL UR5, UR5, URZ, UP0 ;  /* 0x0000003f05057287 */ /* 0x000fc80008000000 */
[----:B------:R-:W-:-:S04]  /*32d0*/  UIADD3 UR5, UR4, UR5, URZ ;  /* 0x0000000504057290 */ /* 0x000fc8000fffe03f */
[----:B------:R-:W-:-:S12]  /*32e0*/  UIMAD.WIDE UR36, UR5, 0x80, UR36 ;  /* 0x00000080052478a5 */ /* 0x000fd8000f8e0224 */
.L_x_25:
[----:B------:R-:W-:-:S13]  /*32f0*/  ISETP.NE.AND P0, PT, RZ, UR52, PT ;  /* 0x00000034ff007c0c */ /* 0x000fda000bf05270 */
[----:B------:R-:W-:Y:S05]  /*3300*/  @P0 BRA `(.L_x_28) ;  /* 0x00000004000c0947 */ /* 0x000fea0003800000 */
[----:B------:R-:W-:Y:S01]  /*3310*/  ELECT P0, URZ, PT ;  /* 0x00000000003f782f */ /* 0x000fe20003800000 */
[----:B------:R-:W-:-:S12]  /*3320*/  BSSY B0, `(.L_x_29) ;  /* 0x000002c000007945 */ /* 0x000fd80003800000 */
[----:B------:R-:W-:Y:S05]  /*3330*/  @!P0 BRA `(.L_x_30) ;  /* 0x0000000000a88947 */ /* 0x000fea0003800000 */
[----:B--2-4-:R-:W1:Y:S08]  /*3340*/  LDC.64 R6, c[0x0][0x820] ;  /* 0x00020800ff067b82 */ /* 0x014e700000000a00 */
[----:B------:R-:W2:Y:S01]  /*3350*/  LDC.64 R4, c[0x0][0x818] ;  /* 0x00020600ff047b82 */ /* 0x000ea20000000a00 */
[----:B-1----:R-:W-:-:S06]  /*3360*/  IMAD.WIDE R6, R18, 0x8, R6 ;  /* 0x0000000812067825 */ /* 0x002fcc00078e0206 */
[----:B------:R-:W3:Y:S01]  /*3370*/  LDG.E.64 R6, desc[UR38][R6.64] ;  /* 0x0000002606067981 */ /* 0x000ee2000c1e1b00 */
[----:B--2---:R-:W-:-:S06]  /*3380*/  IMAD.WIDE R4, R18, 0x8, R4 ;  /* 0x0000000812047825 */ /* 0x004fcc00078e0204 */
[----:B------:R-:W2:Y:S01]  /*3390*/  LDG.E.64 R4, desc[UR38][R4.64] ;  /* 0x0000002604047981 */ /* 0x000ea2000c1e1b00 */
[----:B------:R-:W1:Y:S01]  /*33a0*/  S2UR UR5, SR_CgaCtaId ;  /* 0x00000000000579c3 */ /* 0x000e620000008800 */
[----:B------:R-:W-:Y:S01]  /*33b0*/  UISETP.NE.AND UP0, UPT, UR18, 0x1, UPT ;  /* 0x000000011200788c */ /* 0x000fe2000bf05270 */
[----:B------:R-:W-:Y:S01]  /*33c0*/  CS2R R10, SRZ ;  /* 0x00000000000a7805 */ /* 0x000fe2000001ff00 */
[----:B------:R-:W-:Y:S02]  /*33d0*/  UMOV UR4, 0x400 ;  /* 0x0000040000047882 */ /* 0x000fe40000000000 */
[----:B-1----:R-:W-:-:S04]  /*33e0*/  ULEA UR4, UR5, UR4, 0x18 ;  /* 0x0000000405047291 */ /* 0x002fc8000f8ec03f */
[----:B------:R-:W-:-:S03]  /*33f0*/  UIADD3 UR5, UR4, 0x80, URZ ;  /* 0x0000008004057890 */ /* 0x000fc6000fffe03f */
[----:B------:R-:W-:-:S04]  /*3400*/  @!UP0 UIADD3 UR5, UR4, URZ, URZ ;  /* 0x0000003f04058290 */ /* 0x000fc8000fffe03f */
[----:B------:R-:W-:-:S05]  /*3410*/  UIADD3 UR4, UR5, 0x34780, URZ ;  /* 0x0003478005047890 */ /* 0x000fca000fffe03f */
[----:B-----5:R-:W1:Y:S01]  /*3420*/  LDS R8, [UR5+0x3479c] ;  /* 0x03479c05ff087984 */ /* 0x020e620008000800 */
[----:B------:R-:W-:-:S03]  /*3430*/  IMAD.U32 R14, RZ, RZ, UR4 ;  /* 0x00000004ff0e7e24 */ /* 0x000fc6000f8e00ff */
[----:B------:R-:W-:Y:S02]  /*3440*/  STS [UR5+0x347b0], RZ ;  /* 0x0347b0ffff007988 */ /* 0x000fe40008000805 */
[----:B------:R-:W-:-:S05]  /*3450*/  SHF.R.U64 R14, R14, 0x4, RZ ;  /* 0x000000040e0e7819 */ /* 0x000fca00000012ff */
[----:B------:R-:W-:Y:S04]  /*3460*/  STS [UR5+0x34790], R14 ;  /* 0x0347900eff007988 */ /* 0x000fe80008000805 */
[----:B------:R-:W-:Y:S01]  /*3470*/  STS [UR5+0x34794], R14 ;  /* 0x0347940eff007988 */ /* 0x000fe20008000805 */
[C---:B---3--:R-:W-:Y:S01]  /*3480*/  SHF.L.U64.HI R13, R6.reuse, 0x1, R7 ;  /* 0x00000001060d7819 */ /* 0x048fe20000010207 */
[----:B------:R-:W-:-:S03]  /*3490*/  IMAD.SHL.U32 R6, R6, 0x2, RZ ;  /* 0x0000000206067824 */ /* 0x000fc600078e00ff */
[----:B------:R-:W-:-:S04]  /*34a0*/  LOP3.LUT R13, R13, 0x1fffffff, RZ, 0xc0, !PT ;  /* 0x1fffffff0d0d7812 */ /* 0x000fc800078ec0ff */
[----:B------:R-:W-:Y:S01]  /*34b0*/  SHF.R.U32.HI R7, RZ, 0x4, R13 ;  /* 0x00000004ff077819 */ /* 0x000fe2000001160d */
[----:B--2---:R-:W-:Y:S03]  /*34c0*/  STS.64 [UR5+0x34780], R4 ;  /* 0x03478004ff007988 */ /* 0x004fe60008000a05 */
[----:B-1----:R-:W-:-:S05]  /*34d0*/  LOP3.LUT R8, R8, 0xf, R7, 0xb8, !PT ;  /* 0x0000000f08087812 */ /* 0x002fca00078eb807 */
[----:B------:R1:W-:Y:S04]  /*34e0*/  STS [UR5+0x3479c], R8 ;  /* 0x03479c08ff007988 */ /* 0x0003e80008000805 */
[----:B------:R-:W2:Y:S01]  /*34f0*/  LDS R7, [UR5+0x3479c] ;  /* 0x03479c05ff077984 */ /* 0x000ea20008000800 */
[----:B-1----:R-:W-:Y:S01]  /*3500*/  VIADD R8, R0, 0xffffffff ;  /* 0xffffffff00087836 */ /* 0x002fe20000000000 */
[----:B------:R-:W-:-:S04]  /*3510*/  LOP3.LUT R0, R6, 0xfffffffe, RZ, 0xc0, !PT ;  /* 0xfffffffe06007812 */ /* 0x000fc800078ec0ff */
[----:B------:R-:W-:-:S05]  /*3520*/  SHF.R.U64 R0, R0, 0x4, R13 ;  /* 0x0000000400007819 */ /* 0x000fca000000120d */
[----:B------:R-:W-:Y:S01]  /*3530*/  STS [UR5+0x3478c], R0 ;  /* 0x03478c00ff007988 */ /* 0x000fe20008000805 */
[----:B--2---:R-:W-:-:S05]  /*3540*/  LOP3.LUT R7, R7, 0xf0, RZ, 0xb8, !PT ;  /* 0x000000f007077812 */ /* 0x004fca00078eb8ff */
[----:B------:R-:W-:Y:S04]  /*3550*/  STS [UR5+0x3479c], R7 ;  /* 0x03479c07ff007988 */ /* 0x000fe80008000805 */
[----:B------:R-:W1:Y:S02]  /*3560*/  LDS R9, [UR5+0x3479c] ;  /* 0x03479c05ff097984 */ /* 0x000e640008000800 */
[----:B-1----:R-:W-:Y:S01]  /*3570*/  LOP3.LUT R15, R9, 0xf00, RZ, 0xb8, !PT ;  /* 0x00000f00090f7812 */ /* 0x002fe200078eb8ff */
[----:B------:R-:W-:-:S04]  /*3580*/  VIADD R9, R3, 0xffffffff ;  /* 0xffffffff03097836 */ /* 0x000fc80000000000 */
[----:B------:R-:W-:Y:S04]  /*3590*/  STS.64 [UR5+0x34798], R14 ;  /* 0x0347980eff007988 */ /* 0x000fe80008000a05 */
[----:B------:R-:W1:Y:S04]  /*35a0*/  LDS R12, [UR5+0x3479c] ;  /* 0x03479c05ff0c7984 */ /* 0x000e680008000800 */
[----:B------:R3:W-:Y:S01]  /*35b0*/  STS.128 [UR5+0x347a0], R8 ;  /* 0x0347a008ff007988 */ /* 0x0007e20008000c05 */
[----:B-1----:R-:W-:-:S05]  /*35c0*/  LOP3.LUT R12, R12, 0xf000, RZ, 0xb8, !PT ;  /* 0x0000f0000c0c7812 */ /* 0x002fca00078eb8ff */
[----:B------:R3:W-:Y:S02]  /*35d0*/  STS [UR5+0x3479c], R12 ;  /* 0x03479c0cff007988 */ /* 0x0007e40008000805 */
.L_x_30:
[----:B------:R-:W-:Y:S05]  /*35e0*/  BSYNC B0 ;  /* 0x0000000000007941 */ /* 0x000fea0003800000 */
.L_x_29:
[----:B------:R-:W-:Y:S01]  /*35f0*/  ELECT P0, URZ, PT ;  /* 0x00000000003f782f */ /* 0x000fe20003800000 */
[----:B------:R-:W-:Y:S01]  /*3600*/  NOP ;  /* 0x0000000000007918 */ /* 0x000fe20000000000 */
[----:B------:R-:W-:Y:S11]  /*3610*/  BSSY B0, `(.L_x_31) ;  /* 0x0000004000007945 */ /* 0x000ff60003800000 */
[----:B------:R-:W-:Y:S05]  /*3620*/  @!P0 BRA `(.L_x_32) ;  /* 0x0000000000088947 */ /* 0x000fea0003800000 */
[----:B------:R0:W-:Y:S01]  /*3630*/  UTMACMDFLUSH ;  /* 0x00000000000079b7 */ /* 0x0001e20000000000 */
[----:B------:R-:W-:-:S04]  /*3640*/  DEPBAR.LE SB0, 0x0 ;  /* 0x000080000000791a */ /* 0x000fc80000000000 */
.L_x_32:
[----:B------:R-:W-:Y:S05]  /*3650*/  BSYNC B0 ;  /* 0x0000000000007941 */ /* 0x000fea0003800000 */
.L_x_31:
[----:B------:R-:W1:Y:S01]  /*3660*/  S2UR UR5, SR_CgaCtaId ;  /* 0x00000000000579c3 */ /* 0x000e620000008800 */
[----:B-----5:R-:W2:Y:S01]  /*3670*/  S2R R0, SR_LANEID ;  /* 0x0000000000007919 */ /* 0x020ea20000000000 */
[----:B------:R-:W-:Y:S01]  /*3680*/  UISETP.NE.AND UP0, UPT, UR18, 0x1, UPT ;  /* 0x000000011200788c */ /* 0x000fe2000bf05270 */
[----:B------:R-:W-:Y:S02]  /*3690*/  UMOV UR4, 0x400 ;  /* 0x0000040000047882 */ /* 0x000fe40000000000 */
[----:B-1----:R-:W-:-:S04]  /*36a0*/  ULEA UR4, UR5, UR4, 0x18 ;  /* 0x0000000405047291 */ /* 0x002fc8000f8ec03f */
[----:B------:R-:W-:-:S04]  /*36b0*/  UIADD3 UR5, UR4, 0x80, URZ ;  /* 0x0000008004057890 */ /* 0x000fc8000fffe03f */
[----:B------:R-:W-:Y:S01]  /*36c0*/  @!UP0 UIADD3 UR5, UR4, URZ, URZ ;  /* 0x0000003f04058290 */ /* 0x000fe2000fffe03f */
[----:B--2---:R-:W-:-:S05]  /*36d0*/  IMAD.SHL.U32 R0, R0, 0x4, RZ ;  /* 0x0000000400007824 */ /* 0x004fca00078e00ff */
[----:B------:R-:W-:Y:S01]  /*36e0*/  IMAD.U32 R3, RZ, RZ, UR5 ;  /* 0x00000005ff037e24 */ /* 0x000fe2000f8e00ff */
[----:B------:R-:W-:-:S04]  /*36f0*/  IADD3 R4, P0, R0, UR36, RZ ;  /* 0x0000002400047c10 */ /* 0x000fc8000ff1e0ff */
[----:B------:R-:W-:Y:S02]  /*3700*/  IADD3 R3, R0, 0x34780, R3 ;  /* 0x0003478000037810 */ /* 0x000fe40007ffe003 */
[----:B------:R-:W-:-:S04]  /*3710*/  IADD3.X R5, RZ, UR37, RZ, P0, !PT ;  /* 0x00000025ff057c10 */ /* 0x000fc800087fe4ff */
[----:B------:R-:W1:Y:S04]  /*3720*/  LDS R3, [R3] ;  /* 0x0000000003037984 */ /* 0x000e680000000800 */
[----:B-1----:R1:W5:Y:S02]  /*3730*/  ATOMG.E.EXCH.STRONG.GPU PT, RZ, [R4], R3 ;  /* 0x0000000304ff73a8 */ /* 0x00236400041ee100 */
.L_x_28:
[----:B-----5:R-:W-:Y:S01]  /*3740*/  SHF.R.S32.HI R0, RZ, 0x1f, R33 ;  /* 0x0000001fff007819 */ /* 0x020fe20000011421 */
[----:B------:R-:W3:Y:S01]  /*3750*/  S2UR UR57, SR_CgaCtaId ;  /* 0x00000000003979c3 */ /* 0x000ee20000008800 */
[----:B------:R-:W-:Y:S01]  /*3760*/  UMOV UR47, 0x400 ;  /* 0x00000400002f7882 */ /* 0x000fe20000000000 */
[----:B------:R-:W-:Y:S01]  /*3770*/  UISETP.NE.AND UP1, UPT, UR18, 0x1, UPT ;  /* 0x000000011200788c */ /* 0x000fe2000bf25270 */
[----:B------:R-:W-:Y:S01]  /*3780*/  LEA.HI R0, R0, R33, RZ, 0x7 ;  /* 0x0000002100007211 */ /* 0x000fe200078f38ff */
[----:B------:R-:W-:Y:S01]  /*3790*/  USHF.L.U32 UR50, UR29, 0x3, URZ ;  /* 0x000000031d327899 */ /* 0x000fe2000800063f */
[----:B--2---:R-:W-:Y:S01]  /*37a0*/  IMAD.MOV.U32 R23, RZ, RZ, RZ ;  /* 0x000000ffff177224 */ /* 0x004fe200078e00ff */
[----:B------:R-:W-:Y:S01]  /*37b0*/  UISETP.NE.AND UP0, UPT, UR29, URZ, UPT ;  /* 0x0000003f1d00728c */ /* 0x000fe2000bf05270 */
[----:B------:R-:W-:Y:S01]  /*37c0*/  LOP3.LUT R0, R0, 0xffffff80, RZ, 0xc0, !PT ;  /* 0xffffff8000007812 */ /* 0x000fe200078ec0ff */
[----:B------:R-:W-:Y:S02]  /*37d0*/  ULOP3.LUT UR54, UR50, 0x8, URZ, 0xc0, !UPT ;  /* 0x0000000832367892 */ /* 0x000fe4000f8ec03f */
[----:B------:R-:W-:-:S02]  /*37e0*/  USEL UR4, URZ, 0x1, UP0 ;  /* 0x000000013f047887 */ /* 0x000fc40008000000 */
[----:B------:R-:W-:Y:S01]  /*37f0*/  IMAD.IADD R0, R33, 0x1, -R0 ;  /* 0x0000000121007824 */ /* 0x000fe200078e0a00 */
[----:B------:R-:W-:Y:S02]  /*3800*/  ULOP3.LUT UR43, UR42, 0x1, URZ, 0xfc, !UPT ;  /* 0x000000012a2b7892 */ /* 0x000fe4000f8efc3f */
[----:B------:R-:W-:Y:S01]  /*3810*/  ULOP3.LUT UR53, UR59, 0x1, URZ, 0xfc, !UPT ;  /* 0x000000013b357892 */ /* 0x000fe2000f8efc3f */
[C---:B-1----:R-:W-:Y:S01]  /*3820*/  IMAD.SHL.U32 R3, R0.reuse, 0x40, RZ ;  /* 0x0000004000037824 */ /* 0x042fe200078e00ff */
[----:B------:R-:W-:Y:S01]  /*3830*/  SHF.R.S32.HI R5, RZ, 0x1f, R0 ;  /* 0x0000001fff057819 */ /* 0x000fe20000011400 */
[----:B------:R-:W-:Y:S01]  /*3840*/  VIADD R152, R0, 0x1f ;  /* 0x0000001f00987836 */ /* 0x000fe20000000000 */
[----:B------:R-:W-:Y:S01]  /*3850*/  MOV R154, UR4 ;  /* 0x00000004009a7c02 */ /* 0x000fe20008000f00 */
[----:B------:R-:W-:Y:S01]  /*3860*/  ULOP3.LUT UR55, UR61, 0x1, URZ, 0xfc, !UPT ;  /* 0x000000013d377892 */ /* 0x000fe2000f8efc3f */
[-C--:B------:R-:W-:Y:S01]  /*3870*/  LEA.HI R4, R5, R0.reuse, RZ, 0x5 ;  /* 0x0000000005047211 */ /* 0x080fe200078f28ff */
[----:B------:R-:W-:Y:S01]  /*3880*/  ULOP3.LUT UR56, UR50, 0x8, URZ, 0xc, !UPT ;  /* 0x0000000832387892 */ /* 0x000fe2000f8e0c3f */
[----:B----4-:R-:W-:Y:S01]  /*3890*/  LOP3.LUT R6, R3, 0x40, RZ, 0xc0, !PT ;  /* 0x0000004003067812 */ /* 0x010fe200078ec0ff */
[----:B---3--:R-:W-:Y:S01]  /*38a0*/  ULEA UR47, UR57, UR47, 0x18 ;  /* 0x0000002f392f7291 */ /* 0x008fe2000f8ec03f */
[----:B------:R-:W-:Y:S01]  /*38b0*/  SHF.R.U32.HI R3, RZ, 0x1, R4 ;  /* 0x00000001ff037819 */ /* 0x000fe20000011604 */
[----:B------:R-:W-:Y:S01]  /*38c0*/  ULOP3.LUT UR54, UR54, 0x18, URZ, 0x3c, !UPT ;  /* 0x0000001836367892 */ /* 0x000fe2000f8e3c3f */
[CC--:B------:R-:W-:Y:S01]  /*38d0*/  LEA.HI R4, R5.reuse, R0.reuse, RZ, 0x3 ;  /* 0x0000000005047211 */ /* 0x0c0fe200078f18ff */
[----:B------:R-:W-:Y:S01]  /*38e0*/  UIADD3 UR49, UR47, 0x34500, URZ ;  /* 0x000345002f317890 */ /* 0x000fe2000fffe03f */
[----:B------:R-:W-:Y:S01]  /*38f0*/  LOP3.LUT R7, R6, 0x30, R3, 0xf8, !PT ;  /* 0x0000003006077812 */ /* 0x000fe200078ef803 */
[----:B------:R-:W-:Y:S01]  /*3900*/  UIADD3 UR48, UR47, 0x80, URZ ;  /* 0x000000802f307890 */ /* 0x000fe2000fffe03f */
[-C--:B------:R-:W-:Y:S01]  /*3910*/  LEA.HI R3, R0, R0.reuse, RZ, 0x1 ;  /* 0x0000000000037211 */ /* 0x080fe200078f08ff */
[----:B------:R-:W-:Y:S01]  /*3920*/  UIADD3 UR5, UR50, UR49, URZ ;  /* 0x0000003132057290 */ /* 0x000fe2000fffe03f */
[----:B------:R-:W-:Y:S01]  /*3930*/  LEA.HI R5, R5, R0, RZ, 0x4 ;  /* 0x0000000005057211 */ /* 0x000fe200078f20ff */
[----:B------:R-:W-:Y:S01]  /*3940*/  @!UP1 UIADD3 UR48, UR47, URZ, URZ ;  /* 0x0000003f2f309290 */ /* 0x000fe2000fffe03f */
[----:B------:R-:W-:-:S02]  /*3950*/  SHF.R.S32.HI R3, RZ, 0x1, R3 ;  /* 0x00000001ff037819 */ /* 0x000fc40000011403 */
[----:B------:R-:W-:Y:S01]  /*3960*/  SHF.R.S32.HI R8, RZ, 0x4, R5 ;  /* 0x00000004ff087819 */ /* 0x000fe20000011405 */
[----:B------:R-:W-:Y:S01]  /*3970*/  UIADD3 UR48, UR48, 0x34780, URZ ;  /* 0x0003478030307890 */ /* 0x000fe2000fffe03f */
[----:B------:R-:W-:Y:S01]  /*3980*/  LOP3.LUT R4, R7, 0x8, R4, 0xf8, !PT ;  /* 0x0000000807047812 */ /* 0x000fe200078ef804 */
[----:B------:R-:W-:Y:S01]  /*3990*/  IMAD.SHL.U32 R3, R3, 0x80, RZ ;  /* 0x0000008003037824 */ /* 0x000fe200078e00ff */
[----:B------:R-:W-:-:S04]  /*39a0*/  LEA.HI R5, R5, R8, RZ, 0x1 ;  /* 0x0000000805057211 */ /* 0x000fc800078f08ff */
[----:B------:R-:W-:Y:S02]  /*39b0*/  LOP3.LUT R3, R3, 0x180, RZ, 0xc0, !PT ;  /* 0x0000018003037812 */ /* 0x000fe400078ec0ff */
[----:B------:R-:W-:Y:S02]  /*39c0*/  LOP3.LUT R5, R5, 0x7ffffe, RZ, 0xc0, !PT ;  /* 0x007ffffe05057812 */ /* 0x000fe400078ec0ff */
[----:B------:R-:W-:-:S03]  /*39d0*/  LOP3.LUT R6, R3, R6, RZ, 0xfc, !PT ;  /* 0x0000000603067212 */ /* 0x000fc600078efcff */
[----:B------:R-:W-:Y:S01]  /*39e0*/  IMAD.IADD R5, R8, 0x1, -R5 ;  /* 0x0000000108057824 */ /* 0x000fe200078e0a05 */
[----:B------:R-:W-:-:S04]  /*39f0*/  SHF.R.U32.HI R6, RZ, 0x3, R6 ;  /* 0x00000003ff067819 */ /* 0x000fc80000011606 */
[----:B------:R-:W-:Y:S01]  /*3a00*/  LOP3.LUT R4, R6, R4, R3, 0x1e, !PT ;  /* 0x0000000406047212 */ /* 0x000fe200078e1e03 */
[----:B------:R-:W-:Y:S02]  /*3a10*/  IMAD.MOV.U32 R3, RZ, RZ, 0x1 ;  /* 0x00000001ff037424 */ /* 0x000fe400078e00ff */
[----:B------:R-:W-:Y:S02]  /*3a20*/  IMAD.U32 R6, RZ, RZ, UR5 ;  /* 0x00000005ff067e24 */ /* 0x000fe4000f8e00ff */
[----:B------:R-:W-:-:S07]  /*3a30*/  IMAD R22, R5, 0x200, R4 ;  /* 0x0000020005167824 */ /* 0x000fce00078e0204 */
.L_x_116:
[----:B-12---:R-:W1:Y:S02]  /*3a40*/  LDC.64 R4, c[0x0][0x290] ;  /* 0x0000a400ff047b82 */ /* 0x006e640000000a00 */
[----:B-1----:R-:W-:-:S05]  /*3a50*/  IMAD.WIDE R4, R18, 0xc, R4 ;  /* 0x0000000c12047825 */ /* 0x002fca00078e0204 */
[----:B------:R-:W2:Y:S01]  /*3a60*/  LDG.E R8, desc[UR38][R4.64+0x8] ;  /* 0x0000082604087981 */ /* 0x000ea2000c1e1900 */
[----:B------:R-:W-:Y:S01]  /*3a70*/  SHF.L.U32 R6, R154, 0x1f, RZ ;  /* 0x0000001f9a067819 */ /* 0x000fe200000006ff */
[----:B------:R-:W-:Y:S02]  /*3a80*/  IMAD.U32 R9, RZ, RZ, UR49 ;  /* 0x00000031ff097e24 */ /* 0x000fe4000f8e00ff */
[----:B------:R-:W-:Y:S02]  /*3a90*/  IMAD.MOV.U32 R153, RZ, RZ, R18 ;  /* 0x000000ffff997224 */ /* 0x000fe400078e0012 */
[----:B------:R-:W1:Y:S01]  /*3aa0*/  SYNCS.PHASECHK.TRANS64.TRYWAIT P0, [R9+UR50], R6 ;  /* 0x00000006090075a7 */ /* 0x000e620008000172 */
[----:B--2---:R-:W-:-:S05]  /*3ab0*/  VIADD R0, R8, 0x7f ;  /* 0x0000007f08007836 */ /* 0x004fca0000000000 */
[----:B------:R-:W-:-:S04]  /*3ac0*/  SHF.R.S32.HI R7, RZ, 0x1f, R0 ;  /* 0x0000001fff077819 */ /* 0x000fc80000011400 */
[----:B------:R-:W-:Y:S01]  /*3ad0*/  LEA.HI R7, R7, R0, RZ, 0x7 ;  /* 0x0000000007077211 */ /* 0x000fe200078f38ff */
[----:B-1----:R-:W-:Y:S06]  /*3ae0*/  @!P0 BRA `(.L_x_33) ;  /* 0x000000ac00c48947 */ /* 0x002fec0003800000 */
.L_x_270:
[----:B------:R-:W-:Y:S01]  /*3af0*/  ISETP.GE.AND P0, PT, R8, 0x1, PT ;  /* 0x000000010800780c */ /* 0x000fe20003f06270 */
[----:B------:R-:W-:Y:S01]  /*3b00*/  UMOV UR5, UR40 ;  /* 0x0000002800057c82 */ /* 0x000fe20008000000 */
[----:B------:R-:W-:Y:S01]  /*3b10*/  UMOV UR4, URZ ;  /* 0x0000003f00047c82 */ /* 0x000fe20008000000 */
[----:B------:R-:W-:Y:S01]  /*3b20*/  SHF.R.S32.HI R19, RZ, 0x1f, R18 ;  /* 0x0000001fff137819 */ /* 0x000fe20000011412 */
[----:B-1----:R-:W-:Y:S01]  /*3b30*/  IMAD.U32 R6, RZ, RZ, UR41 ;  /* 0x00000029ff067e24 */ /* 0x002fe2000f8e00ff */
[----:B------:R-:W-:Y:S02]  /*3b40*/  CS2R R86, SRZ ;  /* 0x0000000000567805 */ /* 0x000fe4000001ff00 */
[----:B------:R-:W-:Y:S02]  /*3b50*/  CS2R R88, SRZ ;  /* 0x0000000000587805 */ /* 0x000fe4000001ff00 */
[----:B------:R-:W-:Y:S02]  /*3b60*/  CS2R R90, SRZ ;  /* 0x00000000005a7805 */ /* 0x000fe4000001ff00 */
[----:B------:R-:W-:-:S02]  /*3b70*/  CS2R R92, SRZ ;  /* 0x00000000005c7805 */ /* 0x000fc4000001ff00 */
[----:B------:R-:W-:Y:S02]  /*3b80*/  CS2R R94, SRZ ;  /* 0x00000000005e7805 */ /* 0x000fe4000001ff00 */
[----:B------:R-:W-:Y:S02]  /*3b90*/  CS2R R96, SRZ ;  /* 0x0000000000607805 */ /* 0x000fe4000001ff00 */
        /* <DEDUP_REMOVED lines=58> */
[----:B------:R-:W-:Y:S01]  /*3f40*/  SHF.R.S32.HI R7, RZ, 0x7, R7 ;  /* 0x00000007ff077819 */ /* 0x000fe20000011407 */
[----:B------:R-:W-:Y:S06]  /*3f50*/  @!P0 BRA `(.L_x_34) ;  /* 0x0000000400f48947 */ /* 0x000fec0003800000 */
[----:B------:R-:W-:-:S06]  /*3f60*/  UISETP.NE.AND UP0, UPT, UR43, 0x3, UPT ;  /* 0x000000032b00788c */ /* 0x000fcc000bf05270 */
[----:B------:R-:W-:-:S13]  /*3f70*/  PLOP3.LUT P1, PT, PT, PT, UP0, 0x80, 0x0 ;  /* 0x000000000000781c */ /* 0x000fda0003f2f008 */
[----:B------:R-:W-:Y:S05]  /*3f80*/  @!P1 BRA `(.L_x_35) ;  /* 0x0000000000049947 */ /* 0x000fea0003800000 */
[----:B------:R-:W-:Y:S01]  /*3f90*/  BPT.TRAP 0x1 ;  /* 0x000000040000795c */ /* 0x000fe20000300000 */
.L_x_35:
[----:B------:R-:W-:Y:S01]  /*3fa0*/  ULEA UR4, UR40, UR47, 0x3 ;  /* 0x0000002f28047291 */ /* 0x000fe2000f8e183f */
[----:B------:R-:W-:-:S05]  /*3fb0*/  IMAD.U32 R0, RZ, RZ, UR41 ;  /* 0x00000029ff007e24 */ /* 0x000fca000f8e00ff */
[----:B------:R-:W-:-:S04]  /*3fc0*/  SHF.L.U32 R0, R0, 0x1f, RZ ;  /* 0x0000001f00007819 */ /* 0x000fc800000006ff */
[----:B------:R1:W2:Y:S01]  /*3fd0*/  SYNCS.PHASECHK.TRANS64.TRYWAIT P0, [UR4+0x34480], R0 ;  /* 0x03448000ff0075a7 */ /* 0x0002a20008000144 */
[----:B------:R-:W-:Y:S05]  /*3fe0*/  @!P1 BRA `(.L_x_36) ;  /* 0x0000000000049947 */ /* 0x000fea0003800000 */
[----:B------:R-:W-:Y:S01]  /*3ff0*/  BPT.TRAP 0x1 ;  /* 0x000000040000795c */ /* 0x000fe20000300000 */
.L_x_36:
[----:B--2---:R-:W-:Y:S05]  /*4000*/  @P0 BRA `(.L_x_37) ;  /* 0x0000000000080947 */ /* 0x004fea0003800000 */
[----:B------:R-:W2:Y:S02]  /*4010*/  SYNCS.PHASECHK.TRANS64.TRYWAIT P0, [UR4+0x34480], R0 ;  /* 0x03448000ff0075a7 */ /* 0x000ea40008000144 */
[----:B--2---:R-:W-:Y:S05]  /*4020*/  @!P0 BRA `(.L_x_38) ;  /* 0x000000a800908947 */ /* 0x004fea0003800000 */
.L_x_37:
[----:B------:R-:W-:Y:S01]  /*4030*/  UIADD3 UR5, UR47, 0x18000, URZ ;  /* 0x000180002f057890 */ /* 0x000fe2000fffe03f */
[----:B------:R-:W-:Y:S01]  /*4040*/  WARPGROUP.ARRIVE ;  /* 0x00000000000079c5 */ /* 0x000fe20000000000 */
[----:B------:R-:W-:Y:S02]  /*4050*/  USHF.R.U32.HI UR4, URZ, 0x4, UR47 ;  /* 0x000000043f047899 */ /* 0x000fe4000801162f */
[----:B------:R-:W-:Y:S02]  /*4060*/  USHF.R.U32.HI UR5, URZ, 0x4, UR5 ;  /* 0x000000043f057899 */ /* 0x000fe40008011605 */
[----:B------:R-:W-:Y:S02]  /*4070*/  ULOP3.LUT UR4, UR4, 0x3fff, URZ, 0xc0, !UPT ;  /* 0x00003fff04047892 */ /* 0x000fe4000f8ec03f */
[----:B------:R-:W-:Y:S02]  /*4080*/  ULOP3.LUT UR5, UR5, 0x3fff, URZ, 0xc0, !UPT ;  /* 0x00003fff05057892 */ /* 0x000fe4000f8ec03f */
[----:B------:R-:W-:-:S02]  /*4090*/  ULOP3.LUT UR6, UR4, 0x10000, URZ, 0xfc, !UPT ;  /* 0x0001000004067892 */ /* 0x000fc4000f8efc3f */
[----:B------:R-:W-:Y:S02]  /*40a0*/  ULOP3.LUT UR4, UR5, 0x10000, URZ, 0xfc, !UPT ;  /* 0x0001000005047892 */ /* 0x000fe4000f8efc3f */
[----:B------:R-:W-:Y:S02]  /*40b0*/  ULEA UR5, UR40, UR6, 0xb ;  /* 0x0000000628057291 */ /* 0x000fe4000f8e583f */
[----:B------:R-:W-:Y:S01]  /*40c0*/  ULEA UR4, UR40, UR4, 0xb ;  /* 0x0000000428047291 */ /* 0x000fe2000f8e583f */
[----:B------:R-:W-:Y:S01]  /*40d0*/  UMOV UR9, 0x40000040 ;  /* 0x4000004000097882 */ /* 0x000fe20000000000 */
[----:B------:R-:W-:-:S03]  /*40e0*/  UMOV UR11, 0x40000040 ;  /* 0x40000040000b7882 */ /* 0x000fc60000000000 */
[----:B------:R-:W-:Y:S02]  /*40f0*/  UMOV UR8, UR5 ;  /* 0x0000000500087c82 */ /* 0x000fe40008000000 */
[----:B------:R-:W-:Y:S02]  /*4100*/  UMOV UR10, UR4 ;  /* 0x00000004000a7c82 */ /* 0x000fe40008000000 */
[----:B------:R-:W-:Y:S01]  /*4110*/  HGMMA.64x128x16.F32.BF16 R88, gdesc[UR8], RZ, !UPT, gsb0 ;  /* 0x01e00000085879f0 */ /* 0x000fe2000c0018ff */
[----:B------:R-:W-:Y:S01]  /*4120*/  UIADD3 UR8, UR5, 0x200, URZ ;  /* 0x0000020005087890 */ /* 0x000fe2000fffe03f */
[----:B------:R-:W-:Y:S01]  /*4130*/  UMOV UR9, 0x40000040 ;  /* 0x4000004000097882 */ /* 0x000fe20000000000 */
[----:B------:R-:W-:Y:S02]  /*4140*/  WARPGROUP.DEPBAR.LE gsb0, 0x0 ;  /* 0x00008000000079c5 */ /* 0x000fe40000010000 */
[----:B------:R-:W-:-:S07]  /*4150*/  WARPGROUP.ARRIVE ;  /* 0x00000000000079c5 */ /* 0x000fce0000000000 */
[----:B------:R-:W-:Y:S01]  /*4160*/  HGMMA.64x128x16.F32.BF16 R24, gdesc[UR8], RZ, !UPT, gsb0 ;  /* 0x01e00000081879f0 */ /* 0x000fe2000c0018ff */
[----:B------:R-:W-:Y:S02]  /*4170*/  UIADD3 UR8, UR5, 0x2, URZ ;  /* 0x0000000205087890 */ /* 0x000fe4000fffe03f */
[----:B------:R-:W-:Y:S01]  /*4180*/  UIADD3 UR10, UR4, 0x2, URZ ;  /* 0x00000002040a7890 */ /* 0x000fe2000fffe03f */
[----:B------:R-:W-:Y:S01]  /*4190*/  UMOV UR9, 0x40000040 ;  /* 0x4000004000097882 */ /* 0x000fe20000000000 */
[----:B------:R-:W-:Y:S01]  /*41a0*/  UMOV UR11, 0x40000040 ;  /* 0x40000040000b7882 */ /* 0x000fe20000000000 */
[----:B------:R-:W-:Y:S02]  /*41b0*/  WARPGROUP.DEPBAR.LE gsb0, 0x0 ;  /* 0x00008000000079c5 */ /* 0x000fe40000010000 */
[----:B------:R-:W-:-:S06]  /*41c0*/  WARPGROUP.ARRIVE ;  /* 0x00000000000079c5 */ /* 0x000fcc0000000000 */
[----:B------:R-:W-:Y:S01]  /*41d0*/  HGMMA.64x128x16.F32.BF16 R88, gdesc[UR8], R88, gsb0 ;  /* 0x01e00000085879f0 */ /* 0x000fe20008001858 */
[----:B------:R-:W-:Y:S01]  /*41e0*/  UIADD3 UR8, UR5, 0x202, URZ ;  /* 0x0000020205087890 */ /* 0x000fe2000fffe03f */
[----:B------:R-:W-:Y:S01]  /*41f0*/  UMOV UR9, 0x40000040 ;  /* 0x4000004000097882 */ /* 0x000fe20000000000 */
[----:B------:R-:W-:Y:S02]  /*4200*/  WARPGROUP.DEPBAR.LE gsb0, 0x0 ;  /* 0x00008000000079c5 */ /* 0x000fe40000010000 */
[----:B------:R-:W-:-:S07]  /*4210*/  WARPGROUP.ARRIVE ;  /* 0x00000000000079c5 */ /* 0x000fce0000000000 */
[----:B------:R-:W-:Y:S01]  /*4220*/  HGMMA.64x128x16.F32.BF16 R24, gdesc[UR8], R24, gsb0 ;  /* 0x01e00000081879f0 */ /* 0x000fe20008001818 */
        /* <DEDUP_REMOVED lines=69> */
[----:B------:R-:W-:-:S04]  /*4680*/  UIADD3 UR5, UR40, 0x1, URZ ;  /* 0x0000000128057890 */ /* 0x000fc8000fffe03f */
[----:B------:R-:W-:-:S04]  /*4690*/  UISETP.NE.AND UP0, UPT, UR5, 0x3, UPT ;  /* 0x000000030500788c */ /* 0x000fc8000bf05270 */
[----:B------:R-:W-:Y:S02]  /*46a0*/  USEL UR4, URZ, 0x1, UP0 ;  /* 0x000000013f047887 */ /* 0x000fe40008000000 */
[----:B------:R-:W-:Y:S02]  /*46b0*/  USEL UR5, UR5, URZ, UP0 ;  /* 0x0000003f05057287 */ /* 0x000fe40008000000 */
[----:B------:R-:W-:-:S06]  /*46c0*/  ULOP3.LUT UR4, UR41, UR4, URZ, 0x3c, !UPT ;  /* 0x0000000429047292 */ /* 0x000fcc000f8e3c3f */
[----:B------:R-:W-:Y:S01]  /*46d0*/  IMAD.U32 R6, RZ, RZ, UR4 ;  /* 0x00000004ff067e24 */ /* 0x000fe2000f8e00ff */
[----:B------:R-:W-:Y:S01]  /*46e0*/  UMOV UR4, 0x1 ;  /* 0x0000000100047882 */ /* 0x000fe20000000000 */
[----:B------:R-:W-:Y:S02]  /*46f0*/  WARPGROUP.DEPBAR.LE gsb0, 0x0 ;  /* 0x00008000000079c5 */ /* 0x000fe40000010000 */
[----:B------:R-:W-:-:S06]  /*4700*/  WARPGROUP.ARRIVE ;  /* 0x00000000000079c5 */ /* 0x000fcc0000000000 */
[----:B------:R-:W-:Y:S03]  /*4710*/  HGMMA.64x128x16.F32.BF16 R24, gdesc[UR8], R24, gsb0 ;  /* 0x01e00000081879f0 */ /* 0x000fe60008001818 */
[----:B------:R-:W-:Y:S02]  /*4720*/  WARPGROUP.DEPBAR.LE gsb0, 0x0 ;  /* 0x00008000000079c5 */ /* 0x000fe40000010000 */
.L_x_34:
[----:B-12---:R-:W-:-:S05]  /*4730*/  VIMNMX R0, R7, 0x1, PT ;  /* 0x0000000107007848 */ /* 0x006fca0003fe0100 */
[----:B------:R-:W-:-:S05]  /*4740*/  IMAD.IADD R7, R7, 0x1, -R0 ;  /* 0x0000000107077824 */ /* 0x000fca00078e0a00 */
[----:B------:R-:W-:-:S13]  /*4750*/  ISETP.GE.AND P0, PT, R7, 0x1, PT ;  /* 0x000000010700780c */ /* 0x000fda0003f06270 */
[----:B------:R-:W-:Y:S05]  /*4760*/  @!P0 BRA `(.L_x_39) ;  /* 0x0000000800388947 */ /* 0x000fea0003800000 */
[----:B------:R-:W-:Y:S01]  /*4770*/  MOV R0, R7 ;  /* 0x0000000700007202 */ /* 0x000fe20000000f00 */
[----:B------:R-:W-:-:S06]  /*4780*/  UMOV UR6, UR40 ;  /* 0x0000002800067c82 */ /* 0x000fcc0008000000 */
.L_x_46:
[----:B------:R-:W-:-:S06]  /*4790*/  UISETP.NE.AND UP0, UPT, UR43, 0x3, UPT ;  /* 0x000000032b00788c */ /* 0x000fcc000bf05270 */
[----:B------:R-:W-:-:S13]  /*47a0*/  PLOP3.LUT P1, PT, PT, PT, UP0, 0x80, 0x0 ;  /* 0x000000000000781c */ /* 0x000fda0003f2f008 */
[----:B-12---:R-:W-:Y:S05]  /*47b0*/  @!P1 BRA `(.L_x_40) ;  /* 0x0000000000049947 */ /* 0x006fea0003800000 */
[----:B------:R-:W-:Y:S01]  /*47c0*/  BPT.TRAP 0x1 ;  /* 0x000000040000795c */ /* 0x000fe20000300000 */
.L_x_40:
[----:B------:R-:W-:Y:S01]  /*47d0*/  ULEA UR7, UR5, UR47, 0x3 ;  /* 0x0000002f05077291 */ /* 0x000fe2000f8e183f */
[----:B------:R-:W-:-:S08]  /*47e0*/  SHF.L.U32 R4, R6, 0x1f, RZ ;  /* 0x0000001f06047819 */ /* 0x000fd000000006ff */
[----:B------:R1:W2:Y:S01]  /*47f0*/  SYNCS.PHASECHK.TRANS64.TRYWAIT P0, [UR7+0x34480], R4 ;  /* 0x03448004ff0075a7 */ /* 0x0002a20008000147 */
[----:B------:R-:W-:Y:S05]  /*4800*/  @!P1 BRA `(.L_x_41) ;  /* 0x0000000000049947 */ /* 0x000fea0003800000 */
[----:B------:R-:W-:Y:S01]  /*4810*/  BPT.TRAP 0x1 ;  /* 0x000000040000795c */ /* 0x000fe20000300000 */
.L_x_41:
[----:B--2---:R-:W-:Y:S05]  /*4820*/  @P0 BRA `(.L_x_42) ;  /* 0x0000000000080947 */ /* 0x004fea0003800000 */
[----:B------:R-:W2:Y:S02]  /*4830*/  SYNCS.PHASECHK.TRANS64.TRYWAIT P0, [UR7+0x34480], R4 ;  /* 0x03448004ff0075a7 */ /* 0x000ea40008000147 */
[----:B--2---:R-:W-:Y:S05]  /*4840*/  @!P0 BRA `(.L_x_43) ;  /* 0x000000a000a08947 */ /* 0x004fea0003800000 */
.L_x_42:
        /* <DEDUP_REMOVED lines=8> */
[----:B------:R-:W-:Y:S02]  /*48d0*/  UISETP.NE.U32.AND UP0, UPT, UR4, URZ, UPT ;  /* 0x0000003f0400728c */ /* 0x000fe4000bf05070 */
[----:B------:R-:W-:Y:S02]  /*48e0*/  ULEA UR8, UR5, UR7, 0xb ;  /* 0x0000000705087291 */ /* 0x000fe4000f8e583f */
[----:B------:R-:W-:Y:S01]  /*48f0*/  ULEA UR7, UR5, UR9, 0xb ;  /* 0x0000000905077291 */ /* 0x000fe2000f8e583f */
[----:B------:R-:W-:Y:S02]  /*4900*/  UMOV UR11, 0x40000040 ;  /* 0x40000040000b7882 */ /* 0x000fe40000000000 */
[----:B------:R-:W-:Y:S01]  /*4910*/  UMOV UR9, 0x40000040 ;  /* 0x4000004000097882 */ /* 0x000fe20000000000 */
[----:B------:R-:W-:Y:S01]  /*4920*/  UIADD3 UR12, UR8, 0x200, URZ ;  /* 0x00000200080c7890 */ /* 0x000fe2000fffe03f */
[----:B------:R-:W-:-:S02]  /*4930*/  UMOV UR15, UR11 ;  /* 0x0000000b000f7c82 */ /* 0x000fc40008000000 */
[----:B------:R-:W-:Y:S01]  /*4940*/  UMOV UR10, UR7 ;  /* 0x00000007000a7c82 */ /* 0x000fe20008000000 */
[----:B------:R-:W-:Y:S01]  /*4950*/  UMOV UR13, 0x40000040 ;  /* 0x40000040000d7882 */ /* 0x000fe20000000000 */
[----:B------:R-:W-:Y:S01]  /*4960*/  HGMMA.64x128x16.F32.BF16 R88, gdesc[UR8], R88, UP0, gsb0 ;  /* 0x01e00000085879f0 */ /* 0x000fe2000b801858 */
[----:B------:R-:W-:Y:S02]  /*4970*/  UMOV UR14, UR10 ;  /* 0x0000000a000e7c82 */ /* 0x000fe40008000000 */
[----:B------:R-:W-:Y:S02]  /*4980*/  WARPGROUP.DEPBAR.LE gsb0, 0x0 ;  /* 0x00008000000079c5 */ /* 0x000fe40000010000 */
[----:B------:R-:W-:-:S07]  /*4990*/  WARPGROUP.ARRIVE ;  /* 0x00000000000079c5 */ /* 0x000fce0000000000 */
[----:B------:R-:W-:Y:S01]  /*49a0*/  HGMMA.64x128x16.F32.BF16 R24, gdesc[UR12], R24, UP0, gsb0 ;  /* 0x01e000000c1879f0 */ /* 0x000fe2000b801818 */
[----:B------:R-:W-:Y:S02]  /*49b0*/  UIADD3 UR12, UR8, 0x2, URZ ;  /* 0x00000002080c7890 */ /* 0x000fe4000fffe03f */
[----:B------:R-:W-:Y:S01]  /*49c0*/  UIADD3 UR14, UR7, 0x2, URZ ;  /* 0x00000002070e7890 */ /* 0x000fe2000fffe03f */
[----:B------:R-:W-:Y:S01]  /*49d0*/  UMOV UR13, 0x40000040 ;  /* 0x40000040000d7882 */ /* 0x000fe20000000000 */
[----:B------:R-:W-:Y:S01]  /*49e0*/  UMOV UR15, 0x40000040 ;  /* 0x40000040000f7882 */ /* 0x000fe20000000000 */
[----:B------:R-:W-:Y:S02]  /*49f0*/  WARPGROUP.DEPBAR.LE gsb0, 0x0 ;  /* 0x00008000000079c5 */ /* 0x000fe40000010000 */
[----:B------:R-:W-:-:S06]  /*4a00*/  WARPGROUP.ARRIVE ;  /* 0x00000000000079c5 */ /* 0x000fcc0000000000 */
[----:B------:R-:W-:Y:S01]  /*4a10*/  HGMMA.64x128x16.F32.BF16 R88, gdesc[UR12], R88, UP0, gsb0 ;  /* 0x01e000000c5879f0 */ /* 0x000fe2000b801858 */
[----:B------:R-:W-:Y:S01]  /*4a20*/  UIADD3 UR12, UR8, 0x202, URZ ;  /* 0x00000202080c7890 */ /* 0x000fe2000fffe03f */
[----:B------:R-:W-:Y:S01]  /*4a30*/  UMOV UR13, 0x40000040 ;  /* 0x40000040000d7882 */ /* 0x000fe20000000000 */
        /* <DEDUP_REMOVED lines=74> */
[----:B------:R-:W-:Y:S03]  /*4ee0*/  HGMMA.64x128x16.F32.BF16 R24, gdesc[UR12], R24, UP0, gsb0 ;  /* 0x01e000000c1879f0 */ /* 0x000fe6000b801818 */
[----:B------:R-:W-:Y:S02]  /*4ef0*/  WARPGROUP.DEPBAR.LE gsb0, 0x0 ;  /* 0x00008000000079c5 */ /* 0x000fe40000010000 */
[----:B------:R-:W-:Y:S05]  /*4f00*/  @!P1 BRA `(.L_x_44) ;  /* 0x0000000000049947 */ /* 0x000fea0003800000 */
[----:B------:R-:W-:Y:S01]  /*4f10*/  BPT.TRAP 0x1 ;  /* 0x000000040000795c */ /* 0x000fe20000300000 */
.L_x_44:
[----:B------:R-:W-:Y:S02]  /*4f20*/  UISETP.GT.U32.AND UP0, UPT, UR42, 0x1, UPT ;  /* 0x000000012a00788c */ /* 0x000fe4000bf04070 */
[----:B------:R-:W-:-:S04]  /*4f30*/  ULEA UR7, UR6, UR47, 0x3 ;  /* 0x0000002f06077291 */ /* 0x000fc8000f8e183f */
[----:B------:R-:W-:Y:S01]  /*4f40*/  UIADD3 UR7, UR7, 0x34498, URZ ;  /* 0x0003449807077890 */ /* 0x000fe2000fffe03f */
[----:B------:R-:W-:-:S03]  /*4f50*/  PLOP3.LUT P0, PT, PT, PT, UP0, 0x80, 0x0 ;  /* 0x000000000000781c */ /* 0x000fc60003f0f008 */
[----:B------:R-:W-:-:S09]  /*4f60*/  UPRMT UR7, URZ, 0x654, UR7 ;  /* 0x000006543f077896 */ /* 0x000fd20008000007 */
[----:B------:R-:W-:Y:S01]  /*4f70*/  SYNCS.ARRIVE.TRANS64.RED.A1T0 RZ, [UR7], RZ ;  /* 0x000000ffffff79a7 */ /* 0x000fe20008100407 */
[----:B------:R-:W-:Y:S05]  /*4f80*/  @P0 BRA `(.L_x_45) ;  /* 0x0000000000040947 */ /* 0x000fea0003800000 */
[----:B------:R-:W-:Y:S01]  /*4f90*/  BPT.TRAP 0x1 ;  /* 0x000000040000795c */ /* 0x000fe20000300000 */
.L_x_45:
[----:B------:R-:W-:Y:S01]  /*4fa0*/  UIADD3 UR5, UR5, 0x1, URZ ;  /* 0x0000000105057890 */ /* 0x000fe2000fffe03f */
[C---:B------:R-:W-:Y:S01]  /*4fb0*/  ISETP.GT.AND P0, PT, R0.reuse, 0x1, PT ;  /* 0x000000010000780c */ /* 0x040fe20003f04270 */
[----:B------:R-:W-:Y:S01]  /*4fc0*/  UIADD3 UR6, UR6, 0x1, URZ ;  /* 0x0000000106067890 */ /* 0x000fe2000fffe03f */
[----:B------:R-:W-:Y:S01]  /*4fd0*/  VIADD R0, R0, 0xffffffff ;  /* 0xffffffff00007836 */ /* 0x000fe20000000000 */
[----:B------:R-:W-:Y:S02]  /*4fe0*/  UISETP.NE.AND UP0, UPT, UR5, 0x3, UPT ;  /* 0x000000030500788c */ /* 0x000fe4000bf05270 */
[----:B------:R-:W-:Y:S02]  /*4ff0*/  UISETP.NE.AND UP1, UPT, UR6, 0x3, UPT ;  /* 0x000000030600788c */ /* 0x000fe4000bf25270 */
[----:B------:R-:W-:Y:S02]  /*5000*/  USEL UR7, URZ, 0x1, UP0 ;  /* 0x000000013f077887 */ /* 0x000fe40008000000 */
[----:B------:R-:W-:-:S02]  /*5010*/  USEL UR5, UR5, URZ, UP0 ;  /* 0x0000003f05057287 */ /* 0x000fc40008000000 */
[----:B------:R-:W-:Y:S02]  /*5020*/  USEL UR6, UR6, URZ, UP1 ;  /* 0x0000003f06067287 */ /* 0x000fe40008800000 */
[----:B------:R-:W-:Y:S01]  /*5030*/  LOP3.LUT R6, R6, UR7, RZ, 0x3c, !PT ;  /* 0x0000000706067c12 */ /* 0x000fe2000f8e3cff */
[----:B------:R-:W-:Y:S09]  /*5040*/  @P0 BRA `(.L_x_46) ;  /* 0xfffffff400d00947 */ /* 0x000ff2000383ffff */
.L_x_39:
[----:B------:R-:W-:Y:S01]  /*5050*/  ISETP.GE.AND P0, PT, R8, 0x1, PT ;  /* 0x000000010800780c */ /* 0x000fe20003f06270 */
[----:B------:R-:W-:-:S04]  /*5060*/  IMAD.U32 R0, RZ, RZ, UR56 ;  /* 0x00000038ff007e24 */ /* 0x000fc8000f8e00ff */
[----:B------:R3:W-:Y:S08]  /*5070*/  SYNCS.ARRIVE.TRANS64.A1T0 RZ, [R0+UR49], RZ ;  /* 0x000000ff00ff79a7 */ /* 0x0007f00008100031 */
[----:B---3--:R-:W-:Y:S05]  /*5080*/  @!P0 BRA `(.L_x_47) ;  /* 0x0000000000408947 */ /* 0x008fea0003800000 */
[----:B------:R-:W-:-:S06]  /*5090*/  UISETP.NE.AND UP0, UPT, UR43, 0x3, UPT ;  /* 0x000000032b00788c */ /* 0x000fcc000bf05270 */
[----:B------:R-:W-:-:S13]  /*50a0*/  PLOP3.LUT P0, PT, PT, PT, UP0, 0x80, 0x0 ;  /* 0x000000000000781c */ /* 0x000fda0003f0f008 */
[----:B------:R-:W-:Y:S05]  /*50b0*/  @!P0 BRA `(.L_x_48) ;  /* 0x0000000000048947 */ /* 0x000fea0003800000 */
[----:B------:R-:W-:Y:S01]  /*50c0*/  BPT.TRAP 0x1 ;  /* 0x000000040000795c */ /* 0x000fe20000300000 */
.L_x_48:
[----:B------:R-:W-:Y:S01]  /*50d0*/  VIADD R0, R7, UR40 ;  /* 0x0000002807007c36 */ /* 0x000fe20008000000 */
[----:B------:R-:W-:-:S03]  /*50e0*/  UISETP.GT.U32.AND UP0, UPT, UR42, 0x1, UPT ;  /* 0x000000012a00788c */ /* 0x000fc6000bf04070 */
[----:B-12---:R-:W-:-:S03]  /*50f0*/  IMAD.WIDE.U32 R4, R0, -0x55555555, RZ ;  /* 0xaaaaaaab00047825 */ /* 0x006fc600078e00ff */
[----:B------:R-:W-:Y:S02]  /*5100*/  PLOP3.LUT P0, PT, PT, PT, UP0, 0x80, 0x0 ;  /* 0x000000000000781c */ /* 0x000fe40003f0f008 */
[----:B------:R-:W-:-:S05]  /*5110*/  SHF.R.U32.HI R5, RZ, 0x1, R5 ;  /* 0x00000001ff057819 */ /* 0x000fca0000011605 */
[----:B------:R-:W-:-:S05]  /*5120*/  IMAD R0, R5, -0x3, R0 ;  /* 0xfffffffd05007824 */ /* 0x000fca00078e0200 */
[----:B------:R-:W-:-:S05]  /*5130*/  LEA R0, R0, UR47, 0x3 ;  /* 0x0000002f00007c11 */ /* 0x000fca000f8e18ff */
[----:B------:R-:W-:-:S05]  /*5140*/  VIADD R0, R0, 0x34498 ;  /* 0x0003449800007836 */ /* 0x000fca0000000000 */
[----:B------:R-:W-:-:S04]  /*5150*/  PRMT R0, RZ, 0x654, R0 ;  /* 0x00000654ff007816 */ /* 0x000fc80000000000 */
[----:B------:R3:W-:Y:S01]  /*5160*/  SYNCS.ARRIVE.TRANS64.RED.A1T0 RZ, [R0+URZ], RZ ;  /* 0x000000ff00ff79a7 */ /* 0x0007e2000810043f */
[----:B------:R-:W-:Y:S05]  /*5170*/  @P0 BRA `(.L_x_47) ;  /* 0x0000000000040947 */ /* 0x000fea0003800000 */
[----:B------:R-:W-:Y:S01]  /*5180*/  BPT.TRAP 0x1 ;  /* 0x000000040000795c */ /* 0x000fe20000300000 */
.L_x_47:
[----:B---3--:R-:W-:Y:S02]  /*5190*/  SHF.L.U32 R0, R154, 0x1f, RZ ;  /* 0x0000001f9a007819 */ /* 0x008fe400000006ff */
[----:B------:R-:W-:Y:S02]  /*51a0*/  R2UR UR4, R8 ;  /* 0x00000000080472ca */ /* 0x000fe400000e0000 */
[----:B------:R-:W3:Y:S11]  /*51b0*/  SYNCS.PHASECHK.TRANS64.TRYWAIT P0, [R9+UR50+0x10], R0 ;  /* 0x00001000090075a7 */ /* 0x000ef60008000172 */
[----:B------:R-:W-:-:S04]  /*51c0*/  UIADD3 UR4, UR4, 0x7f, URZ ;  /* 0x0000007f04047890 */ /* 0x000fc8000fffe03f */
[----:B------:R-:W-:-:S04]  /*51d0*/  USHF.R.S32.HI UR5, URZ, 0x1f, UR4 ;  /* 0x0000001f3f057899 */ /* 0x000fc80008011404 */
[----:B------:R-:W-:-:S04]  /*51e0*/  ULEA.HI UR5, UR5, UR4, URZ, 0x7 ;  /* 0x0000000405057291 */ /* 0x000fc8000f8f383f */
[----:B------:R-:W-:Y:S01]  /*51f0*/  USHF.R.S32.HI UR5, URZ, 0x7, UR5 ;  /* 0x000000073f057899 */ /* 0x000fe20008011405 */
[----:B---3--:R-:W-:Y:S11]  /*5200*/  @!P0 BRA `(.L_x_49) ;  /* 0x0000009800488947 */ /* 0x008ff60003800000 */
.L_x_271:
[----:B------:R-:W-:Y:S01]  /*5210*/  UIADD3 UR40, UR5, UR40, URZ ;  /* 0x0000002805287290 */ /* 0x000fe2000fffe03f */
[----:B------:R-:W-:Y:S01]  /*5220*/  LOP3.LUT P0, RZ, R3, 0xff, RZ, 0xc0, !PT ;  /* 0x000000ff03ff7812 */ /* 0x000fe2000780c0ff */
[----:B------:R-:W-:Y:S02]  /*5230*/  UISETP.GE.U32.AND UP1, UPT, UR5, 0x3, UPT ;  /* 0x000000030500788c */ /* 0x000fe4000bf26070 */
[----:B------:R-:W-:-:S04]  /*5240*/  UISETP.GT.U32.AND UP0, UPT, UR40, 0x2, UPT ;  /* 0x000000022800788c */ /* 0x000fc8000bf04070 */
[----:B------:R-:W-:Y:S02]  /*5250*/  UISETP.LT.U32.AND UP0, UPT, UR5, 0x3, UP0 ;  /* 0x000000030500788c */ /* 0x000fe40008701070 */
[----:B------:R-:W-:Y:S02]  /*5260*/  UIMAD.WIDE.U32 UR4, UR40, -0x55555555, URZ ;  /* 0xaaaaaaab280478a5 */ /* 0x000fe4000f8e003f */
[----:B------:R-:W-:Y:S02]  /*5270*/  USEL UR6, URZ, 0x1, !UP0 ;  /* 0x000000013f067887 */ /* 0x000fe4000c000000 */
[----:B------:R-:W-:Y:S02]  /*5280*/  USHF.R.U32.HI UR4, URZ, 0x1, UR5 ;  /* 0x000000013f047899 */ /* 0x000fe40008011605 */
[----:B------:R-:W-:Y:S02]  /*5290*/  ULOP3.LUT UR41, UR41, UR6, URZ, 0x3c, !UPT ;  /* 0x0000000629297292 */ /* 0x000fe4000f8e3c3f */
[----:B------:R-:W-:-:S02]  /*52a0*/  UIMAD UR40, UR4, -0x3, UR40 ;  /* 0xfffffffd042878a4 */ /* 0x000fc4000f8e0228 */
[----:B------:R-:W-:Y:S01]  /*52b0*/  @UP1 ULOP3.LUT UR41, UR41, 0x1, UR4, 0x78, !UPT ;  /* 0x0000000129291892 */ /* 0x000fe2000f8e7804 */
[----:B------:R-:W-:Y:S11]  /*52c0*/  @!P0 BRA `(.L_x_50) ;  /* 0x00000000000c8947 */ /* 0x000ff60003800000 */
[----:B------:R-:W-:-:S04]  /*52d0*/  DEPBAR {5,4,3,2,1,0} ;  /* 0x0000003f0000791a */ /* 0x000fc80000000000 */
[----:B------:R3:W-:Y:S02]  /*52e0*/  UTMACCTL.IV [UR36] ;  /* 0x00000000240079b9 */ /* 0x0007e40008000000 */
[----:B---3--:R-:W-:Y:S01]  /*52f0*/  NOP ;  /* 0x0000000000007918 */ /* 0x008fe20000000000 */
.L_x_50:
[----:B------:R-:W-:Y:S01]  /*5300*/  UIADD3 UR4, UR47, 0x30000, URZ ;  /* 0x000300002f047890 */ /* 0x000fe2000fffe03f */
[----:B------:R-:W-:Y:S02]  /*5310*/  R2UR UR45, R16 ;  /* 0x00000000102d72ca */ /* 0x000fe400000e0000 */
[----:B------:R-:W-:Y:S01]  /*5320*/  R2UR UR46, R17 ;  /* 0x00000000112e72ca */ /* 0x000fe200000e0000 */
[----:B------:R-:W-:-:S06]  /*5330*/  ULOP3.LUT UP0, URZ, UR4, 0x3ff, URZ, 0xc0, !UPT ;  /* 0x000003ff043f7892 */ /* 0x000fcc000f80c03f */
[----:B------:R-:W-:-:S04]  /*5340*/  PLOP3.LUT P0, PT, PT, PT, UP0, 0x80, 0x0 ;  /* 0x000000000000781c */ /* 0x000fc80003f0f008 */
[----:B------:R-:W-:Y:S02]  /*5350*/  USHF.L.U32 UR45, UR45, 0x7, URZ ;  /* 0x000000072d2d7899 */ /* 0x000fe4000800063f */
[----:B------:R-:W-:-:S07]  /*5360*/  USHF.L.U32 UR46, UR46, 0x7, URZ ;  /* 0x000000072e2e7899 */ /* 0x000fce000800063f */
[----:B------:R-:W-:Y:S05]  /*5370*/  @!P0 BRA `(.L_x_51) ;  /* 0x00000000007c8947 */ /* 0x000fea0003800000 */
[----:B------:R-:W-:Y:S01]  /*5380*/  MOV R16, 0x0 ;  /* 0x0000000000107802 */ /* 0x000fe20000000f00 */
[----:B------:R-:W-:Y:S01]  /*5390*/  ULDC.64 UR4, c[0x4][0x68] ;  /* 0x01001a0000047ab9 */ /* 0x000fe20000000a00 */
[----:B------:R-:W-:Y:S01]  /*53a0*/  ULDC.64 UR6, c[0x4][0x8] ;  /* 0x0100020000067ab9 */ /* 0x000fe20000000a00 */
[----:B-12---:R-:W-:Y:S01]  /*53b0*/  IMAD.U32 R4, RZ, RZ, UR4 ;  /* 0x00000004ff047e24 */ /* 0x006fe2000f8e00ff */
[----:B------:R1:W2:Y:S01]  /*53c0*/  LDC.64 R14, c[0x4][R16] ;  /* 0x01000000100e7b82 */ /* 0x0002a20000000a00 */
[----:B------:R-:W-:Y:S01]  /*53d0*/  IMAD.U32 R5, RZ, RZ, UR5 ;  /* 0x00000005ff057e24 */ /* 0x000fe2000f8e00ff */
[----:B------:R-:W-:Y:S01]  /*53e0*/  ULDC.64 UR4, c[0x4][0x70] ;  /* 0x01001c0000047ab9 */ /* 0x000fe20000000a00 */
[----:B------:R-:W-:Y:S01]  /*53f0*/  MOV R10, UR6 ;  /* 0x00000006000a7c02 */ /* 0x000fe20008000f00 */
[----:B------:R-:W-:Y:S02]  /*5400*/  IMAD.U32 R6, RZ, RZ, UR4 ;  /* 0x00000004ff067e24 */ /* 0x000fe4000f8e00ff */
[----:B------:R-:W-:-:S02]  /*5410*/  IMAD.U32 R7, RZ, RZ, UR5 ;  /* 0x00000005ff077e24 */ /* 0x000fc4000f8e00ff */
[----:B------:R-:W-:Y:S02]  /*5420*/  IMAD.U32 R11, RZ, RZ, UR7 ;  /* 0x00000007ff0b7e24 */ /* 0x000fe4000f8e00ff */
[----:B------:R-:W-:Y:S02]  /*5430*/  IMAD.MOV.U32 R8, RZ, RZ, 0x70 ;  /* 0x00000070ff087424 */ /* 0x000fe400078e00ff */
[----:B------:R-:W-:Y:S02]  /*5440*/  IMAD.MOV.U32 R12, RZ, RZ, 0x1 ;  /* 0x00000001ff0c7424 */ /* 0x000fe400078e00ff */
[----:B-1----:R-:W-:-:S07]  /*5450*/  IMAD.MOV.U32 R13, RZ, RZ, RZ ;  /* 0x000000ffff0d7224 */ /* 0x002fce00078e00ff */
[----:B------:R-:W-:-:S07]  /*5460*/  LEPC R20, `(.L_x_52) ;  /* 0x000000001014794e */ /* 0x000fce0000000000 */
[----:B--2---:R-:W-:Y:S05]  /*5470*/  CALL.ABS.NOINC R14 ;  /* 0x000000000e007343 */ /* 0x004fea0003c00000 */
.L_x_52:
[----:B------:R-:W1:Y:S01]  /*5480*/  LDC.64 R16, c[0x4][R16] ;  /* 0x0100000010107b82 */ /* 0x000e620000000a00 */
[----:B------:R-:W-:Y:S01]  /*5490*/  ULDC.64 UR4, c[0x4][0x68] ;  /* 0x01001a0000047ab9 */ /* 0x000fe20000000a00 */
[----:B------:R-:W-:Y:S01]  /*54a0*/  ULDC.64 UR6, c[0x4][0x8] ;  /* 0x0100020000067ab9 */ /* 0x000fe20000000a00 */
[----:B------:R-:W-:Y:S01]  /*54b0*/  IMAD.U32 R4, RZ, RZ, UR4 ;  /* 0x00000004ff047e24 */ /* 0x000fe2000f8e00ff */
[----:B------:R-:W-:Y:S01]  /*54c0*/  MOV R10, UR6 ;  /* 0x00000006000a7c02 */ /* 0x000fe20008000f00 */
[----:B------:R-:W-:Y:S01]  /*54d0*/  IMAD.U32 R5, RZ, RZ, UR5 ;  /* 0x00000005ff057e24 */ /* 0x000fe2000f8e00ff */
[----:B------:R-:W-:Y:S01]  /*54e0*/  ULDC.64 UR4, c[0x4][0x70] ;  /* 0x01001c0000047ab9 */ /* 0x000fe20000000a00 */
[----:B------:R-:W-:Y:S02]  /*54f0*/  IMAD.U32 R11, RZ, RZ, UR7 ;  /* 0x00000007ff0b7e24 */ /* 0x000fe4000f8e00ff */
[----:B------:R-:W-:Y:S02]  /*5500*/  IMAD.U32 R6, RZ, RZ, UR4 ;  /* 0x00000004ff067e24 */ /* 0x000fe4000f8e00ff */
[----:B------:R-:W-:-:S02]  /*5510*/  IMAD.U32 R7, RZ, RZ, UR5 ;  /* 0x00000005ff077e24 */ /* 0x000fc4000f8e00ff */
[----:B------:R-:W-:Y:S02]  /*5520*/  IMAD.MOV.U32 R8, RZ, RZ, 0x70 ;  /* 0x00000070ff087424 */ /* 0x000fe400078e00ff */
[----:B------:R-:W-:Y:S02]  /*5530*/  IMAD.MOV.U32 R12, RZ, RZ, 0x1 ;  /* 0x00000001ff0c7424 */ /* 0x000fe400078e00ff */
[----:B------:R-:W-:-:S07]  /*5540*/  IMAD.MOV.U32 R13, RZ, RZ, RZ ;  /* 0x000000ffff0d7224 */ /* 0x000fce00078e00ff */
[----:B------:R-:W-:-:S07]  /*5550*/  LEPC R20, `(.L_x_51) ;  /* 0x000000001014794e */ /* 0x000fce0000000000 */
[----:B-1----:R-:W-:Y:S05]  /*5560*/  CALL.ABS.NOINC R16 ;  /* 0x0000000010007343 */ /* 0x002fea0003c00000 */
.L_x_51:
[----:B------:R-:W-:Y:S02]  /*5570*/  ULDC.64 UR4, c[0x0][0x590] ;  /* 0x0001640000047ab9 */ /* 0x000fe40000000a00 */
[----:B------:R-:W-:-:S04]  /*5580*/  ISETP.NE.U32.AND P0, PT, RZ, UR4, PT ;  /* 0x00000004ff007c0c */ /* 0x000fc8000bf05070 */
[----:B------:R-:W-:-:S13]  /*5590*/  ISETP.NE.AND.EX P0, PT, RZ, UR5, PT, P0 ;  /* 0x00000005ff007c0c */ /* 0x000fda000bf05300 */
[----:B------:R-:W-:Y:S05]  /*55a0*/  @!P0 BRA `(.L_x_53) ;  /* 0x0000000000148947 */ /* 0x000fea0003800000 */
[----:B-12---:R-:W-:-:S04]  /*55b0*/  LEA R4, P0, R18, UR4, 0x3 ;  /* 0x0000000412047c11 */ /* 0x006fc8000f8018ff */
[----:B------:R-:W-:-:S06]  /*55c0*/  LEA.HI.X R5, R18, UR5, R19, 0x3, P0 ;  /* 0x0000000512057c11 */ /* 0x000fcc00080f1c13 */
[----:B------:R-:W2:Y:S04]  /*55d0*/  LDG.E.64 R4, desc[UR38][R4.64] ;  /* 0x0000002604047981 */ /* 0x000ea8000c1e1b00 */
[----:B--2---:R1:W5:Y:S01]  /*55e0*/  LD.E R0, desc[UR38][R4.64] ;  /* 0x0000002604007980 */ /* 0x004362000c101900 */
[----:B------:R-:W-:Y:S05]  /*55f0*/  BRA `(.L_x_54) ;  /* 0x0000000000307947 */ /* 0x000fea0003800000 */
.L_x_53:
[----:B------:R-:W-:Y:S02]  /*5600*/  ULDC.64 UR4, c[0x0][0x588] ;  /* 0x0001620000047ab9 */ /* 0x000fe40000000a00 */
[----:B------:R-:W-:-:S04]  /*5610*/  ISETP.NE.U32.AND P0, PT, RZ, UR4, PT ;  /* 0x00000004ff007c0c */ /* 0x000fc8000bf05070 */
[----:B------:R-:W-:-:S13]  /*5620*/  ISETP.NE.AND.EX P0, PT, RZ, UR5, PT, P0 ;  /* 0x00000005ff007c0c */ /* 0x000fda000bf05300 */
[----:B------:R-:W-:Y:S05]  /*5630*/  @!P0 BRA `(.L_x_55) ;  /* 0x0000000000188947 */ /* 0x000fea0003800000 */
[----:B-12---:R-:W1:Y:S01]  /*5640*/  LDC.64 R4, c[0x0][0x588] ;  /* 0x00016200ff047b82 */ /* 0x006e620000000a00 */
[----:B------:R-:W-:Y:S02]  /*5650*/  ULDC UR4, c[0x0][0x598] ;  /* 0x0001660000047ab9 */ /* 0x000fe40000000800 */
[----:B------:R-:W-:-:S04]  /*5660*/  IMAD R3, R18, UR4, RZ ;  /* 0x0000000412037c24 */ /* 0x000fc8000f8e02ff */
[----:B-1----:R-:W-:-:S05]  /*5670*/  IMAD.WIDE R4, R3, 0x4, R4 ;  /* 0x0000000403047825 */ /* 0x002fca00078e0204 */
[----:B------:R2:W5:Y:S01]  /*5680*/  LDG.E R0, desc[UR38][R4.64] ;  /* 0x0000002604007981 */ /* 0x000562000c1e1900 */
[----:B------:R-:W-:Y:S05]  /*5690*/  BRA `(.L_x_54) ;  /* 0x0000000000087947 */ /* 0x000fea0003800000 */
.L_x_55:
[----:B------:R-:W-:Y:S02]  /*56a0*/  ULDC UR4, c[0x0][0x580] ;  /* 0x0001600000047ab9 */ /* 0x000fe40000000800 */
[----:B--2---:R-:W-:-:S07]  /*56b0*/  IMAD.U32 R0, RZ, RZ, UR4 ;  /* 0x00000004ff007e24 */ /* 0x004fce000f8e00ff */
.L_x_54:
        /* <DEDUP_REMOVED lines=9> */
.L_x_56:
        /* <DEDUP_REMOVED lines=10> */
.L_x_58:
[----:B------:R-:W-:Y:S02]  /*57f0*/  ULDC UR4, c[0x0][0x5a8] ;  /* 0x00016a0000047ab9 */ /* 0x000fe40000000800 */
[----:B------:R-:W-:-:S07]  /*5800*/  IMAD.U32 R3, RZ, RZ, UR4 ;  /* 0x00000004ff037e24 */ /* 0x000fce000f8e00ff */
.L_x_57:
[----:B------:R-:W-:Y:S01]  /*5810*/  ISETP.GT.U32.AND P0, PT, R152, 0x3e, PT ;  /* 0x0000003e9800780c */ /* 0x000fe20003f04070 */
[----:B------:R-:W-:Y:S01]  /*5820*/  BSSY B0, `(.L_x_59) ;  /* 0x0000007000007945 */ /* 0x000fe20003800000 */
[----:B------:R-:W-:-:S11]  /*5830*/  PRMT R8, RZ, 0x7610, R8 ;  /* 0x00007610ff087816 */ /* 0x000fd60000000008 */
[----:B------:R-:W-:Y:S05]  /*5840*/  @P0 BRA `(.L_x_60) ;  /* 0x0000000000100947 */ /* 0x000fea0003800000 */
[----:B------:R-:W-:-:S03]  /*5850*/  UMOV UR4, 0xffffffff ;  /* 0xffffffff00047882 */ /* 0x000fc60000000000 */
[----:B------:R-:W-:Y:S05]  /*5860*/  BRA.DIV UR4, `(.L_x_61) ;  /* 0x0000009204cc7947 */ /* 0x000fea000b800000 */
[----:B------:R-:W-:-:S13]  /*5870*/  ELECT P6, URZ, PT ;  /* 0x00000000003f782f */ /* 0x000fda00038c0000 */
.L_x_273:
[----:B------:R-:W-:-:S07]  /*5880*/  SEL R8, RZ, 0x1, !P6 ;  /* 0x00000001ff087807 */ /* 0x000fce0007000000 */
.L_x_60:
[----:B------:R-:W-:Y:S05]  /*5890*/  BSYNC B0 ;  /* 0x0000000000007941 */ /* 0x000fea0003800000 */
.L_x_59:
[----:B-123--:R-:W-:-:S05]  /*58a0*/  IMAD.U32 R4, RZ, RZ, UR55 ;  /* 0x00000037ff047e24 */ /* 0x00efca000f8e00ff */
[----:B------:R-:W-:-:S13]  /*58b0*/  ISETP.NE.AND P0, PT, R4, 0x3, PT ;  /* 0x000000030400780c */ /* 0x000fda0003f05270 */
[----:B------:R-:W-:Y:S05]  /*58c0*/  @!P0 BRA `(.L_x_62) ;  /* 0x0000000000048947 */ /* 0x000fea0003800000 */
[----:B------:R-:W-:Y:S01]  /*58d0*/  BPT.TRAP 0x1 ;  /* 0x000000040000795c */ /* 0x000fe20000300000 */
.L_x_62:
[----:B------:R-:W-:Y:S01]  /*58e0*/  SHF.L.U32 R12, RZ, 0x1f, RZ ;  /* 0x0000001fff0c7819 */ /* 0x000fe200000006ff */
[----:B------:R-:W-:Y:S01]  /*58f0*/  IMAD.MOV.U32 R4, RZ, RZ, RZ ;  /* 0x000000ffff047224 */ /* 0x000fe200078e00ff */
[----:B-----5:R-:W-:Y:S02]  /*5900*/  FSETP.NEU.AND P1, PT, R0, RZ, PT ;  /* 0x000000ff0000720b */ /* 0x020fe40003f2d000 */
[----:B------:R-:W1:Y:S11]  /*5910*/  SYNCS.PHASECHK.TRANS64.TRYWAIT P2, [UR47+0x344b0], R12 ;  /* 0x0344b00cff0075a7 */ /* 0x000e76000804016f */
[----:B------:R-:W-:Y:S01]  /*5920*/  @P1 LEA R13, R22, UR47, 0x1 ;  /* 0x0000002f160d1c11 */ /* 0x000fe2000f8e08ff */
[----:B-1----:R-:W-:Y:S06]  /*5930*/  @!P2 BRA `(.L_x_63) ;  /* 0x0000009000b0a947 */ /* 0x002fec0003800000 */
.L_x_274:
[----:B------:R-:W-:Y:S05]  /*5940*/  @P1 WARPSYNC.ALL ;  /* 0x0000000000001948 */ /* 0x000fea0003800000 */
[----:B-1----:R-:W1:Y:S01]  /*5950*/  @P1 LDSM.16.MT88.4 R4, [R13+0x30000] ;  /* 0x030000000d04183b */ /* 0x002e620000004200 */
[----:B------:R-:W-:Y:S01]  /*5960*/  PRMT R8, R8, 0x9910, RZ ;  /* 0x0000991008087816 */ /* 0x000fe200000000ff */
[----:B------:R-:W-:Y:S01]  /*5970*/  BSSY B0, `(.L_x_64) ;  /* 0x000000d000007945 */ /* 0x000fe20003800000 */
[-C--:B------:R-:W-:Y:S01]  /*5980*/  FMUL R88, R88, R3.reuse ;  /* 0x0000000358587220 */ /* 0x080fe20000400000 */
[-C--:B------:R-:W-:Y:S01]  /*5990*/  FMUL R14, R89, R3.reuse ;  /* 0x00000003590e7220 */ /* 0x080fe20000400000 */
[----:B------:R-:W-:Y:S01]  /*59a0*/  ISETP.NE.AND P2, PT, R8, RZ, PT ;  /* 0x000000ff0800720c */ /* 0x000fe20003f45270 */
[----:B------:R-:W-:Y:S01]  /*59b0*/  FMUL R90, R90, R3 ;  /* 0x000000035a5a7220 */ /* 0x000fe20000400000 */
[----:B------:R2:W3:Y:S01]  /*59c0*/  @P1 LDSM.16.MT88.4 R8, [R13+0x30800] ;  /* 0x030800000d08183b */ /* 0x0004e20000004200 */
[----:B-1----:R-:W-:-:S02]  /*59d0*/  HADD2.F32 R15, -RZ, R4.H0_H0 ;  /* 0x20000004ff0f7230 */ /* 0x002fc40000004100 */
[----:B------:R-:W-:Y:S01]  /*59e0*/  HADD2.F32 R17, -RZ, R4.H1_H1 ;  /* 0x30000004ff117230 */ /* 0x000fe20000004100 */
[----:B--2---:R-:W-:Y:S07]  /*59f0*/  @P1 BRA `(.L_x_65) ;  /* 0x0000000000101947 */ /* 0x004fee0003800000 */
[----:B------:R-:W-:Y:S02]  /*5a00*/  MOV R5, RZ ;  /* 0x000000ff00057202 */ /* 0x000fe40000000f00 */
[----:B------:R-:W-:Y:S02]  /*5a10*/  CS2R R6, SRZ ;  /* 0x0000000000067805 */ /* 0x000fe4000001ff00 */
[----:B---3--:R-:W-:Y:S02]  /*5a20*/  CS2R R8, SRZ ;  /* 0x0000000000087805 */ /* 0x008fe4000001ff00 */
[----:B------:R-:W-:-:S07]  /*5a30*/  CS2R R10, SRZ ;  /* 0x00000000000a7805 */ /* 0x000fce000001ff00 */
.L_x_65:
[----:B------:R-:W-:Y:S05]  /*5a40*/  BSYNC B0 ;  /* 0x0000000000007941 */ /* 0x000fea0003800000 */
.L_x_64:
[--C-:B------:R-:W-:Y:S02]  /*5a50*/  HADD2.F32 R13, -RZ, R5.reuse.H0_H0 ;  /* 0x20000005ff0d7230 */ /* 0x100fe40000004100 */
[----:B------:R-:W-:Y:S01]  /*5a60*/  FMUL R16, R91, R3 ;  /* 0x000000035b107220 */ /* 0x000fe20000400000 */
[----:B------:R-:W-:Y:S02]  /*5a70*/  HADD2.F32 R19, -RZ, R5.H1_H1 ;  /* 0x30000005ff137230 */ /* 0x000fe40000004100 */
[-C--:B------:R-:W-:Y:S01]  /*5a80*/  FFMA R88, R15, R0.reuse, R88 ;  /* 0x000000000f587223 */ /* 0x080fe20000000058 */
[-C--:B------:R-:W-:Y:S01]  /*5a90*/  FFMA R21, R17, R0.reuse, R14 ;  /* 0x0000000011157223 */ /* 0x080fe2000000000e */
[-C--:B------:R-:W-:Y:S01]  /*5aa0*/  FFMA R90, R13, R0.reuse, R90 ;  /* 0x000000000d5a7223 */ /* 0x080fe2000000005a */
[--C-:B------:R-:W-:Y:S02]  /*5ab0*/  HADD2.F32 R13, -RZ, R6.reuse.H0_H0 ;  /* 0x20000006ff0d7230 */ /* 0x100fe40000004100 */
[----:B------:R-:W-:Y:S01]  /*5ac0*/  FFMA R89, R19, R0, R16 ;  /* 0x0000000013597223 */ /* 0x000fe20000000010 */
[----:B------:R-:W-:-:S02]  /*5ad0*/  HADD2.F32 R15, -RZ, R6.H1_H1 ;  /* 0x30000006ff0f7230 */ /* 0x000fc40000004100 */
[-C--:B------:R-:W-:Y:S01]  /*5ae0*/  FMUL R92, R92, R3.reuse ;  /* 0x000000035c5c7220 */ /* 0x080fe20000400000 */
[-C--:B------:R-:W-:Y:S01]  /*5af0*/  FMUL R14, R93, R3.reuse ;  /* 0x000000035d0e7220 */ /* 0x080fe20000400000 */
[--C-:B------:R-:W-:Y:S02]  /*5b00*/  HADD2.F32 R17, -RZ, R7.reuse.H0_H0 ;  /* 0x20000007ff117230 */ /* 0x100fe40000004100 */
[-C--:B------:R-:W-:Y:S01]  /*5b10*/  FMUL R94, R94, R3.reuse ;  /* 0x000000035e5e7220 */ /* 0x080fe20000400000 */
[----:B------:R-:W-:Y:S02]  /*5b20*/  HADD2.F32 R19, -RZ, R7.H1_H1 ;  /* 0x30000007ff137230 */ /* 0x000fe40000004100 */
[----:B------:R-:W-:Y:S01]  /*5b30*/  FMUL R16, R95, R3 ;  /* 0x000000035f107220 */ /* 0x000fe20000400000 */
[-C--:B------:R-:W-:Y:S01]  /*5b40*/  FFMA R92, R13, R0.reuse, R92 ;  /* 0x000000000d5c7223 */ /* 0x080fe2000000005c */
[----:B------:R-:W-:Y:S01]  /*5b50*/  FFMA R91, R15, R0, R14 ;  /* 0x000000000f5b7223 */ /* 0x000fe2000000000e */
[----:B---3--:R-:W-:-:S02]  /*5b60*/  HADD2.F32 R13, -RZ, R8.H0_H0 ;  /* 0x20000008ff0d7230 */ /* 0x008fc40000004100 */
[-C--:B------:R-:W-:Y:S01]  /*5b70*/  FFMA R94, R17, R0.reuse, R94 ;  /* 0x00000000115e7223 */ /* 0x080fe2000000005e */
[----:B------:R-:W-:Y:S02]  /*5b80*/  HADD2.F32 R15, -RZ, R8.H1_H1 ;  /* 0x30000008ff0f7230 */ /* 0x000fe40000004100 */
[-C--:B------:R-:W-:Y:S01]  /*5b90*/  FFMA R93, R19, R0.reuse, R16 ;  /* 0x00000000135d7223 */ /* 0x080fe20000000010 */
        /* <DEDUP_REMOVED lines=8> */
[----:B------:R-:W-:-:S02]  /*5c20*/  HADD2.F32 R13, -RZ, R10.H0_H0 ;  /* 0x2000000aff0d7230 */ /* 0x000fc40000004100 */
        /* <DEDUP_REMOVED lines=10> */
[-C--:B------:R-:W-:Y:S01]  /*5cd0*/  FFMA R14, R15, R0.reuse, R14 ;  /* 0x000000000f0e7223 */ /* 0x080fe2000000000e */
[-C--:B------:R-:W-:Y:S01]  /*5ce0*/  FFMA R17, R17, R0.reuse, R102 ;  /* 0x0000000011117223 */ /* 0x080fe20000000066 */
[----:B------:R-:W-:Y:S01]  /*5cf0*/  FFMA R16, R19, R0, R16 ;  /* 0x0000000013107223 */ /* 0x000fe20000000010 */
[----:B------:R-:W-:Y:S01]  /*5d00*/  F2FP.F16.F32.PACK_AB R89, R89, R90 ;  /* 0x0000005a5959723e */ /* 0x000fe200000000ff */
[----:B------:R-:W-:Y:S05]  /*5d10*/  WARPSYNC.ALL ;  /* 0x0000000000007948 */ /* 0x000fea0003800000 */
[----:B------:R-:W-:Y:S01]  /*5d20*/  F2FP.F16.F32.PACK_AB R97, R97, R98 ;  /* 0x000000626161723e */ /* 0x000fe200000000ff */
[----:B------:R-:W-:Y:S01]  /*5d30*/  BSSY B0, `(.L_x_66) ;  /* 0x0000016000007945 */ /* 0x000fe20003800000 */
[----:B------:R-:W-:-:S02]  /*5d40*/  F2FP.F16.F32.PACK_AB R90, R91, R92 ;  /* 0x0000005c5b5a723e */ /* 0x000fc400000000ff */
[----:B------:R-:W-:Y:S02]  /*5d50*/  F2FP.F16.F32.PACK_AB R98, R14, R13 ;  /* 0x0000000d0e62723e */ /* 0x000fe400000000ff */
[----:B------:R-:W-:Y:S02]  /*5d60*/  F2FP.F16.F32.PACK_AB R88, R21, R88 ;  /* 0x000000581558723e */ /* 0x000fe400000000ff */
[----:B------:R-:W-:Y:S02]  /*5d70*/  F2FP.F16.F32.PACK_AB R91, R93, R94 ;  /* 0x0000005e5d5b723e */ /* 0x000fe400000000ff */
[----:B------:R-:W-:Y:S02]  /*5d80*/  LEA R13, R22, UR47, 0x1 ;  /* 0x0000002f160d7c11 */ /* 0x000fe4000f8e08ff */
[----:B------:R-:W-:Y:S02]  /*5d90*/  F2FP.F16.F32.PACK_AB R96, R95, R96 ;  /* 0x000000605f60723e */ /* 0x000fe400000000ff */
[----:B------:R-:W-:Y:S01]  /*5da0*/  F2FP.F16.F32.PACK_AB R99, R16, R17 ;  /* 0x000000111063723e */ /* 0x000fe200000000ff */
[----:B------:R1:W-:Y:S04]  /*5db0*/  STSM.16.MT88.4 [R13+0x30000], R88 ;  /* 0x030000580d007844 */ /* 0x0003e80000004200 */
[----:B------:R1:W-:Y:S01]  /*5dc0*/  STSM.16.MT88.4 [R13+0x30800], R96 ;  /* 0x030800600d007844 */ /* 0x0003e20000004200 */
[----:B------:R-:W-:Y:S01]  /*5dd0*/  @!PT LDS RZ, [RZ] ;  /* 0x00000000fffff984 */ /* 0x000fe20000000800 */
[----:B------:R-:W-:Y:S01]  /*5de0*/  @!PT LDS RZ, [RZ] ;  /* 0x00000000fffff984 */ /* 0x000fe20000000800 */
[----:B------:R-:W-:Y:S01]  /*5df0*/  @!PT LDS RZ, [RZ] ;  /* 0x00000000fffff984 */ /* 0x000fe20000000800 */
[----:B------:R-:W-:Y:S01]  /*5e00*/  @!PT LDS RZ, [RZ] ;  /* 0x00000000fffff984 */ /* 0x000fe20000000800 */
[----:B------:R2:W-:Y:S06]  /*5e10*/  MEMBAR.ALL.CTA ;  /* 0x0000000000007992 */ /* 0x0005ec0000008000 */
[----:B--2---:R-:W2:Y:S02]  /*5e20*/  FENCE.VIEW.ASYNC.S ;  /* 0x00000000000073c6 */ /* 0x004ea40000000000 */
[----:B--2---:R-:W-:Y:S06]  /*5e30*/  BAR.SYNC.DEFER_BLOCKING 0x1, 0x80 ;  /* 0x0042000000007b1d */ /* 0x004fec0000010000 */
[----:B------:R-:W-:Y:S05]  /*5e40*/  @!P2 BRA `(.L_x_67) ;  /* 0x000000000010a947 */ /* 0x000fea0003800000 */
[----:B------:R-:W-:-:S09]  /*5e50*/  UIADD3 UR44, UR47, 0x30000, URZ ;  /* 0x000300002f2c7890 */ /* 0x000fd2000fffe03f */
[----:B------:R2:W-:Y:S01]  /*5e60*/  UTMASTG.2D [UR44], [UR36] ;  /* 0x0000002c240073b5 */ /* 0x0005e20008008000 */
[----:B------:R0:W-:Y:S01]  /*5e70*/  UTMACMDFLUSH ;  /* 0x00000000000079b7 */ /* 0x0001e20000000000 */
[----:B--2---:R-:W-:-:S04]  /*5e80*/  DEPBAR.LE SB0, 0x1 ;  /* 0x000080400000791a */ /* 0x004fc80000000000 */
.L_x_67:
[----:B------:R-:W-:Y:S05]  /*5e90*/  BSYNC B0 ;  /* 0x0000000000007941 */ /* 0x000fea0003800000 */
.L_x_66:
[----:B------:R-:W-:Y:S06]  /*5ea0*/  BAR.SYNC.DEFER_BLOCKING 0x1, 0x80 ;  /* 0x0042000000007b1d */ /* 0x000fec0000010000 */
[----:B------:R-:W-:Y:S05]  /*5eb0*/  @!P0 BRA `(.L_x_68) ;  /* 0x0000000000048947 */ /* 0x000fea0003800000 */
[----:B------:R-:W-:Y:S01]  /*5ec0*/  BPT.TRAP 0x1 ;  /* 0x000000040000795c */ /* 0x000fe20000300000 */
.L_x_68:
[----:B------:R-:W2:Y:S02]  /*5ed0*/  SYNCS.PHASECHK.TRANS64.TRYWAIT P3, [UR47+0x344b8], R12 ;  /* 0x0344b80cff0075a7 */ /* 0x000ea4000806016f */
[----:B--2---:R-:W-:Y:S05]  /*5ee0*/  @!P3 BRA `(.L_x_69) ;  /* 0x0000008c005cb947 */ /* 0x004fea0003800000 */
.L_x_275:
[----:B------:R-:W-:Y:S05]  /*5ef0*/  @P1 WARPSYNC.ALL ;  /* 0x0000000000001948 */ /* 0x000fea0003800000 */
[----:B------:R-:W3:Y:S01]  /*5f00*/  @P1 LDSM.16.MT88.4 R4, [R13+0x31000] ;  /* 0x031000000d04183b */ /* 0x000ee20000004200 */
[-C--:B--2---:R-:W-:Y:S01]  /*5f10*/  FMUL R15, R24, R3.reuse ;  /* 0x00000003180f7220 */ /* 0x084fe20000400000 */
[-C--:B------:R-:W-:Y:S01]  /*5f20*/  FMUL R25, R25, R3.reuse ;  /* 0x0000000319197220 */ /* 0x080fe20000400000 */
[-C--:B------:R-:W-:Y:S01]  /*5f30*/  FMUL R17, R26, R3.reuse ;  /* 0x000000031a117220 */ /* 0x080fe20000400000 */
[----:B------:R-:W2:Y:S01]  /*5f40*/  @P1 LDSM.16.MT88.4 R8, [R13+0x31800] ;  /* 0x031800000d08183b */ /* 0x000ea20000004200 */
[-C--:B------:R-:W-:Y:S01]  /*5f50*/  FMUL R27, R27, R3.reuse ;  /* 0x000000031b1b7220 */ /* 0x080fe20000400000 */
[-C--:B------:R-:W-:Y:S01]  /*5f60*/  FMUL R19, R28, R3.reuse ;  /* 0x000000031c137220 */ /* 0x080fe20000400000 */
[-C--:B------:R-:W-:Y:S01]  /*5f70*/  FMUL R29, R29, R3.reuse ;  /* 0x000000031d1d7220 */ /* 0x080fe20000400000 */
[-C--:B------:R-:W-:Y:S01]  /*5f80*/  FMUL R21, R30, R3.reuse ;  /* 0x000000031e157220 */ /* 0x080fe20000400000 */
[-C--:B------:R-:W-:Y:S01]  /*5f90*/  FMUL R31, R31, R3.reuse ;  /* 0x000000031f1f7220 */ /* 0x080fe20000400000 */
[-C--:B------:R-:W-:Y:S01]  /*5fa0*/  FMUL R33, R33, R3.reuse ;  /* 0x0000000321217220 */ /* 0x080fe20000400000 */
[-C--:B------:R-:W-:Y:S01]  /*5fb0*/  FMUL R35, R35, R3.reuse ;  /* 0x0000000323237220 */ /* 0x080fe20000400000 */
[-C--:B------:R-:W-:Y:S01]  /*5fc0*/  FMUL R37, R37, R3.reuse ;  /* 0x0000000325257220 */ /* 0x080fe20000400000 */
[----:B------:R-:W-:Y:S01]  /*5fd0*/  FMUL R39, R39, R3 ;  /* 0x0000000327277220 */ /* 0x000fe20000400000 */
[----:B------:R-:W-:Y:S05]  /*5fe0*/  WARPSYNC.ALL ;  /* 0x0000000000007948 */ /* 0x000fea0003800000 */
[----:B------:R-:W-:Y:S01]  /*5ff0*/  BSSY B0, `(.L_x_70) ;  /* 0x000003d000007945 */ /* 0x000fe20003800000 */
[----:B---3--:R-:W-:-:S02]  /*6000*/  HADD2.F32 R14, -RZ, R4.H0_H0 ;  /* 0x20000004ff0e7230 */ /* 0x008fc40000004100 */
[----:B------:R-:W-:Y:S02]  /*6010*/  HADD2.F32 R16, -RZ, R4.H1_H1 ;  /* 0x30000004ff107230 */ /* 0x000fe40000004100 */
[--C-:B------:R-:W-:Y:S02]  /*6020*/  HADD2.F32 R18, -RZ, R5.reuse.H0_H0 ;  /* 0x20000005ff127230 */ /* 0x100fe40000004100 */
[-C--:B------:R-:W-:Y:S01]  /*6030*/  FFMA R15, R14, R0.reuse, R15 ;  /* 0x000000000e0f7223 */ /* 0x080fe2000000000f */
[----:B------:R-:W-:Y:S02]  /*6040*/  HADD2.F32 R20, -RZ, R5.H1_H1 ;  /* 0x30000005ff147230 */ /* 0x000fe40000004100 */
[-C--:B------:R-:W-:Y:S01]  /*6050*/  FFMA R14, R16, R0.reuse, R25 ;  /* 0x00000000100e7223 */ /* 0x080fe20000000019 */
[----:B------:R-:W-:Y:S02]  /*6060*/  HADD2.F32 R24, -RZ, R7.H0_H0 ;  /* 0x20000007ff187230 */ /* 0x000fe40000004100 */
[----:B------:R-:W-:Y:S01]  /*6070*/  FFMA R17, R18, R0, R17 ;  /* 0x0000000012117223 */ /* 0x000fe20000000011 */
[----:B------:R-:W-:-:S02]  /*6080*/  HADD2.F32 R18, -RZ, R6.H0_H0 ;  /* 0x20000006ff127230 */ /* 0x000fc40000004100 */
[-C--:B------:R-:W-:Y:S01]  /*6090*/  FFMA R16, R20, R0.reuse, R27 ;  /* 0x0000000014107223 */ /* 0x080fe2000000001b */
[----:B------:R-:W-:Y:S02]  /*60a0*/  HADD2.F32 R20, -RZ, R6.H1_H1 ;  /* 0x30000006ff147230 */ /* 0x000fe40000004100 */
[-C--:B------:R-:W-:Y:S01]  /*60b0*/  FFMA R21, R24, R0.reuse, R21 ;  /* 0x0000000018157223 */ /* 0x080fe20000000015 */
[----:B------:R-:W-:Y:S02]  /*60c0*/  HADD2.F32 R26, -RZ, R7.H1_H1 ;  /* 0x30000007ff1a7230 */ /* 0x000fe40000004100 */
[-C--:B------:R-:W-:Y:S01]  /*60d0*/  FFMA R19, R18, R0.reuse, R19 ;  /* 0x0000000012137223 */ /* 0x080fe20000000013 */
[--C-:B--2---:R-:W-:Y:S02]  /*60e0*/  HADD2.F32 R24, -RZ, R8.reuse.H0_H0 ;  /* 0x20000008ff187230 */ /* 0x104fe40000004100 */
[-C--:B------:R-:W-:Y:S01]  /*60f0*/  FFMA R18, R20, R0.reuse, R29 ;  /* 0x0000000014127223 */ /* 0x080fe2000000001d */
[----:B------:R-:W-:Y:S01]  /*6100*/  FMUL R25, R32, R3 ;  /* 0x0000000320197220 */ /* 0x000fe20000400000 */
[----:B------:R-:W-:Y:S01]  /*6110*/  FFMA R20, R26, R0, R31 ;  /* 0x000000001a147223 */ /* 0x000fe2000000001f */
[----:B------:R-:W-:-:S02]  /*6120*/  HADD2.F32 R26, -RZ, R8.H1_H1 ;  /* 0x30000008ff1a7230 */ /* 0x000fc40000004100 */
[-C--:B------:R-:W-:Y:S01]  /*6130*/  FMUL R27, R34, R3.reuse ;  /* 0x00000003221b7220 */ /* 0x080fe20000400000 */
[--C-:B------:R-:W-:Y:S02]  /*6140*/  HADD2.F32 R28, -RZ, R9.reuse.H0_H0 ;  /* 0x20000009ff1c7230 */ /* 0x100fe40000004100 */
[-C--:B------:R-:W-:Y:S01]  /*6150*/  FFMA R25, R24, R0.reuse, R25 ;  /* 0x0000000018197223 */ /* 0x080fe20000000019 */
[----:B------:R-:W-:Y:S02]  /*6160*/  HADD2.F32 R30, -RZ, R9.H1_H1 ;  /* 0x30000009ff1e7230 */ /* 0x000fe40000004100 */
[-C--:B------:R-:W-:Y:S01]  /*6170*/  FFMA R24, R26, R0.reuse, R33 ;  /* 0x000000001a187223 */ /* 0x080fe20000000021 */
[----:B------:R-:W-:Y:S01]  /*6180*/  FMUL R29, R36, R3 ;  /* 0x00000003241d7220 */ /* 0x000fe20000400000 */
[-C--:B------:R-:W-:Y:S01]  /*6190*/  FFMA R27, R28, R0.reuse, R27 ;  /* 0x000000001c1b7223 */ /* 0x080fe2000000001b */
[--C-:B------:R-:W-:Y:S02]  /*61a0*/  HADD2.F32 R28, -RZ, R10.reuse.H0_H0 ;  /* 0x2000000aff1c7230 */ /* 0x100fe40000004100 */
[----:B------:R-:W-:Y:S01]  /*61b0*/  FFMA R26, R30, R0, R35 ;  /* 0x000000001e1a7223 */ /* 0x000fe20000000023 */
[----:B------:R-:W-:-:S02]  /*61c0*/  HADD2.F32 R30, -RZ, R10.H1_H1 ;  /* 0x3000000aff1e7230 */ /* 0x000fc40000004100 */
[----:B------:R-:W-:Y:S01]  /*61d0*/  FMUL R31, R38, R3 ;  /* 0x00000003261f7220 */ /* 0x000fe20000400000 */
[--C-:B------:R-:W-:Y:S02]  /*61e0*/  HADD2.F32 R32, -RZ, R11.reuse.H0_H0 ;  /* 0x2000000bff207230 */ /* 0x100fe40000004100 */
[-C--:B------:R-:W-:Y:S01]  /*61f0*/  FFMA R29, R28, R0.reuse, R29 ;  /* 0x000000001c1d7223 */ /* 0x080fe2000000001d */
[----:B------:R-:W-:Y:S02]  /*6200*/  HADD2.F32 R34, -RZ, R11.H1_H1 ;  /* 0x3000000bff227230 */ /* 0x000fe40000004100 */
[-C--:B------:R-:W-:Y:S01]  /*6210*/  FFMA R28, R30, R0.reuse, R37 ;  /* 0x000000001e1c7223 */ /* 0x080fe20000000025 */
[----:B------:R-:W-:Y:S01]  /*6220*/  F2FP.F16.F32.PACK_AB R24, R24, R25 ;  /* 0x000000191818723e */ /* 0x000fe200000000ff */
[-C--:B------:R-:W-:Y:S01]  /*6230*/  FFMA R31, R32, R0.reuse, R31 ;  /* 0x00000000201f7223 */ /* 0x080fe2000000001f */
[----:B------:R-:W-:Y:S01]  /*6240*/  F2FP.F16.F32.PACK_AB R32, R14, R15 ;  /* 0x0000000f0e20723e */ /* 0x000fe200000000ff */
[----:B------:R-:W-:Y:S01]  /*6250*/  FFMA R30, R34, R0, R39 ;  /* 0x00000000221e7223 */ /* 0x000fe20000000027 */
[----:B------:R-:W-:-:S02]  /*6260*/  F2FP.F16.F32.PACK_AB R33, R16, R17 ;  /* 0x000000111021723e */ /* 0x000fc400000000ff */
[----:B------:R-:W-:Y:S02]  /*6270*/  F2FP.F16.F32.PACK_AB R34, R18, R19 ;  /* 0x000000131222723e */ /* 0x000fe400000000ff */
[----:B------:R-:W-:Y:S02]  /*6280*/  F2FP.F16.F32.PACK_AB R35, R20, R21 ;  /* 0x000000151423723e */ /* 0x000fe400000000ff */
[----:B------:R-:W-:Y:S02]  /*6290*/  F2FP.F16.F32.PACK_AB R25, R26, R27 ;  /* 0x0000001b1a19723e */ /* 0x000fe400000000ff */
[----:B------:R-:W-:Y:S01]  /*62a0*/  F2FP.F16.F32.PACK_AB R26, R28, R29 ;  /* 0x0000001d1c1a723e */ /* 0x000fe200000000ff */
[----:B------:R2:W-:Y:S01]  /*62b0*/  STSM.16.MT88.4 [R13+0x31000], R32 ;  /* 0x031000200d007844 */ /* 0x0005e20000004200 */
[----:B------:R-:W-:-:S05]  /*62c0*/  F2FP.F16.F32.PACK_AB R27, R30, R31 ;  /* 0x0000001f1e1b723e */ /* 0x000fca00000000ff */
[----:B------:R2:W-:Y:S01]  /*62d0*/  STSM.16.MT88.4 [R13+0x31800], R24 ;  /* 0x031800180d007844 */ /* 0x0005e20000004200 */
[----:B------:R-:W-:Y:S01]  /*62e0*/  @!PT LDS RZ, [RZ] ;  /* 0x00000000fffff984 */ /* 0x000fe20000000800 */
[----:B------:R-:W-:Y:S01]  /*62f0*/  @!PT LDS RZ, [RZ] ;  /* 0x00000000fffff984 */ /* 0x000fe20000000800 */
[----:B------:R-:W-:Y:S01]  /*6300*/  @!PT LDS RZ, [RZ] ;  /* 0x00000000fffff984 */ /* 0x000fe20000000800 */
[----:B------:R-:W-:Y:S01]  /*6310*/  @!PT LDS RZ, [RZ] ;  /* 0x00000000fffff984 */ /* 0x000fe20000000800 */
[----:B------:R3:W-:Y:S06]  /*6320*/  MEMBAR.ALL.CTA ;  /* 0x0000000000007992 */ /* 0x0007ec0000008000 */
[----:B---3--:R-:W3:Y:S02]  /*6330*/  FENCE.VIEW.ASYNC.S ;  /* 0x00000000000073c6 */ /* 0x008ee40000000000 */
[----:B---3--:R-:W-:Y:S06]  /*6340*/  BAR.SYNC.DEFER_BLOCKING 0x1, 0x80 ;  /* 0x0042000000007b1d */ /* 0x008fec0000010000 */
[----:B------:R-:W-:Y:S05]  /*6350*/  @!P2 BRA `(.L_x_71) ;  /* 0x000000000018a947 */ /* 0x000fea0003800000 */
[----:B------:R-:W-:Y:S02]  /*6360*/  UIADD3 UR5, UR45, 0x40, URZ ;  /* 0x000000402d057890 */ /* 0x000fe4000fffe03f */
[----:B------:R-:W-:Y:S01]  /*6370*/  UIADD3 UR4, UR47, 0x31000, URZ ;  /* 0x000310002f047890 */ /* 0x000fe2000fffe03f */
[----:B------:R-:W-:-:S08]  /*6380*/  UMOV UR6, UR46 ;  /* 0x0000002e00067c82 */ /* 0x000fd00008000000 */
[----:B------:R3:W-:Y:S01]  /*6390*/  UTMASTG.2D [UR4], [UR36] ;  /* 0x00000004240073b5 */ /* 0x0007e20008008000 */
[----:B------:R0:W-:Y:S01]  /*63a0*/  UTMACMDFLUSH ;  /* 0x00000000000079b7 */ /* 0x0001e20000000000 */
[----:B---3--:R-:W-:-:S04]  /*63b0*/  DEPBAR.LE SB0, 0x1 ;  /* 0x000080400000791a */ /* 0x008fc80000000000 */
.L_x_71:
[----:B------:R-:W-:Y:S05]  /*63c0*/  BSYNC B0 ;  /* 0x0000000000007941 */ /* 0x000fea0003800000 */
.L_x_70:
[----:B------:R-:W-:Y:S06]  /*63d0*/  BAR.SYNC.DEFER_BLOCKING 0x1, 0x80 ;  /* 0x0042000000007b1d */ /* 0x000fec0000010000 */
[----:B------:R-:W-:Y:S05]  /*63e0*/  @!P0 BRA `(.L_x_72) ;  /* 0x0000000000048947 */ /* 0x000fea0003800000 */
[----:B------:R-:W-:Y:S01]  /*63f0*/  BPT.TRAP 0x1 ;  /* 0x000000040000795c */ /* 0x000fe20000300000 */
.L_x_72:
[----:B------:R-:W-:-:S04]  /*6400*/  UIADD3 UR4, UR47, 0x344d0, URZ ;  /* 0x000344d02f047890 */ /* 0x000fc8000fffe03f */
[----:B------:R-:W-:-:S09]  /*6410*/  UPRMT UR8, UR57, 0x654, UR4 ;  /* 0x0000065439087896 */ /* 0x000fd20008000004 */
[----:B------:R-:W-:Y:S01]  /*6420*/  SYNCS.ARRIVE.TRANS64.RED.A1T0 RZ, [UR8], RZ ;  /* 0x000000ffffff79a7 */ /* 0x000fe20008100408 */
[----:B------:R-:W-:Y:S05]  /*6430*/  @!P0 BRA `(.L_x_73) ;  /* 0x0000000000048947 */ /* 0x000fea0003800000 */
[----:B------:R-:W-:Y:S01]  /*6440*/  BPT.TRAP 0x1 ;  /* 0x000000040000795c */ /* 0x000fe20000300000 */
.L_x_73:
[----:B------:R-:W3:Y:S02]  /*6450*/  SYNCS.PHASECHK.TRANS64.TRYWAIT P3, [UR47+0x344c0], R12 ;  /* 0x0344c00cff0075a7 */ /* 0x000ee4000806016f */
[----:B---3--:R-:W-:Y:S05]  /*6460*/  @!P3 BRA `(.L_x_74) ;  /* 0x000000880014b947 */ /* 0x008fea0003800000 */
.L_x_276:
[----:B------:R-:W-:Y:S05]  /*6470*/  @P1 WARPSYNC.ALL ;  /* 0x0000000000001948 */ /* 0x000fea0003800000 */
[----:B------:R-:W4:Y:S01]  /*6480*/  @P1 LDSM.16.MT88.4 R4, [R13+0x32000] ;  /* 0x032000000d04183b */ /* 0x000f220000004200 */
[-C--:B---3--:R-:W-:Y:S01]  /*6490*/  FMUL R15, R104, R3.reuse ;  /* 0x00000003680f7220 */ /* 0x088fe20000400000 */
[-C--:B------:R-:W-:Y:S01]  /*64a0*/  FMUL R105, R105, R3.reuse ;  /* 0x0000000369697220 */ /* 0x080fe20000400000 */
[-C--:B------:R-:W-:Y:S01]  /*64b0*/  FMUL R17, R106, R3.reuse ;  /* 0x000000036a117220 */ /* 0x080fe20000400000 */
[----:B------:R-:W3:Y:S01]  /*64c0*/  @P1 LDSM.16.MT88.4 R8, [R13+0x32800] ;  /* 0x032800000d08183b */ /* 0x000ee20000004200 */
[-C--:B------:R-:W-:Y:S01]  /*64d0*/  FMUL R107, R107, R3.reuse ;  /* 0x000000036b6b7220 */ /* 0x080fe20000400000 */
[-C--:B------:R-:W-:Y:S01]  /*64e0*/  FMUL R19, R108, R3.reuse ;  /* 0x000000036c137220 */ /* 0x080fe20000400000 */
[-C--:B------:R-:W-:Y:S01]  /*64f0*/  FMUL R109, R109, R3.reuse ;  /* 0x000000036d6d7220 */ /* 0x080fe20000400000 */
[-C--:B------:R-:W-:Y:S01]  /*6500*/  FMUL R21, R110, R3.reuse ;  /* 0x000000036e157220 */ /* 0x080fe20000400000 */
[-C--:B------:R-:W-:Y:S01]  /*6510*/  FMUL R111, R111, R3.reuse ;  /* 0x000000036f6f7220 */ /* 0x080fe20000400000 */
[-C--:B--2---:R-:W-:Y:S01]  /*6520*/  FMUL R25, R112, R3.reuse ;  /* 0x0000000370197220 */ /* 0x084fe20000400000 */
        /* <DEDUP_REMOVED lines=9> */
[----:B----4-:R-:W-:-:S02]  /*65c0*/  HADD2.F32 R14, -RZ, R4.H0_H0 ;  /* 0x20000004ff0e7230 */ /* 0x010fc40000004100 */
        /* <DEDUP_REMOVED lines=13> */
[----:B---3--:R-:W-:Y:S02]  /*66a0*/  HADD2.F32 R24, -RZ, R8.H0_H0 ;  /* 0x20000008ff187230 */ /* 0x008fe40000004100 */
[----:B------:R-:W-:Y:S01]  /*66b0*/  FFMA R18, R20, R0, R109 ;  /* 0x0000000014127223 */ /* 0x000fe2000000006d */
[----:B------:R-:W-:-:S02]  /*66c0*/  HADD2.F32 R28, -RZ, R9.H0_H0 ;  /* 0x20000009ff1c7230 */ /* 0x000fc40000004100 */
[-C--:B------:R-:W-:Y:S01]  /*66d0*/  FFMA R20, R26, R0.reuse, R111 ;  /* 0x000000001a147223 */ /* 0x080fe2000000006f */
[----:B------:R-:W-:Y:S02]  /*66e0*/  HADD2.F32 R26, -RZ, R8.H1_H1 ;  /* 0x30000008ff1a7230 */ /* 0x000fe40000004100 */
        /* <DEDUP_REMOVED lines=37> */
.L_x_76:
[----:B------:R-:W-:Y:S05]  /*6940*/  BSYNC B0 ;  /* 0x0000000000007941 */ /* 0x000fea0003800000 */
.L_x_75:
[----:B------:R-:W-:Y:S06]  /*6950*/  BAR.SYNC.DEFER_BLOCKING 0x1, 0x80 ;  /* 0x0042000000007b1d */ /* 0x000fec0000010000 */
[----:B------:R-:W-:Y:S05]  /*6960*/  @!P0 BRA `(.L_x_77) ;  /* 0x0000000000048947 */ /* 0x000fea0003800000 */
[----:B------:R-:W-:Y:S01]  /*6970*/  BPT.TRAP 0x1 ;  /* 0x000000040000795c */ /* 0x000fe20000300000 */
.L_x_77:
[----:B------:R-:W-:-:S04]  /*6980*/  UIADD3 UR4, UR47, 0x344d8, URZ ;  /* 0x000344d82f047890 */ /* 0x000fc8000fffe03f */
[----:B------:R-:W-:-:S09]  /*6990*/  UPRMT UR9, UR57, 0x654, UR4 ;  /* 0x0000065439097896 */ /* 0x000fd20008000004 */
[----:B------:R-:W-:Y:S01]  /*69a0*/  SYNCS.ARRIVE.TRANS64.RED.A1T0 RZ, [UR9], RZ ;  /* 0x000000ffffff79a7 */ /* 0x000fe20008100409 */
[----:B------:R-:W-:Y:S05]  /*69b0*/  @!P0 BRA `(.L_x_78) ;  /* 0x0000000000048947 */ /* 0x000fea0003800000 */
[----:B------:R-:W-:Y:S01]  /*69c0*/  BPT.TRAP 0x1 ;  /* 0x000000040000795c */ /* 0x000fe20000300000 */
.L_x_78:
[----:B------:R-:W3:Y:S02]  /*69d0*/  SYNCS.PHASECHK.TRANS64.TRYWAIT P3, [UR47+0x344c8], R12 ;  /* 0x0344c80cff0075a7 */ /* 0x000ee4000806016f */
[----:B---3--:R-:W-:Y:S05]  /*69e0*/  @!P3 BRA `(.L_x_79) ;  /* 0x0000008000ccb947 */ /* 0x008fea0003800000 */
.L_x_277:
        /* <DEDUP_REMOVED lines=58> */
[----:B------:R-:W-:Y:S01]  /*6d90*/  F2FP.F16.F32.PACK_AB R17, R24, R27 ;  /* 0x0000001b1811723e */ /* 0x000fe200000000ff */
[----:B------:R2:W-:Y:S01]  /*6da0*/  STSM.16.MT88.4 [R13+0x33000], R32 ;  /* 0x033000200d007844 */ /* 0x0005e20000004200 */
[----:B------:R-:W-:Y:S02]  /*6db0*/  F2FP.F16.F32.PACK_AB R18, R26, R29 ;  /* 0x0000001d1a12723e */ /* 0x000fe400000000ff */
        /* <DEDUP_REMOVED lines=11> */
[----:B------:R-:W-:Y:S02]  /*6e70*/  UIADD3 UR5, UR45, 0x40, URZ ;  /* 0x000000402d057890 */ /* 0x000fe4000fffe03f */
[----:B------:R-:W-:-:S09]  /*6e80*/  UIADD3 UR4, UR47, 0x33000, URZ ;  /* 0x000330002f047890 */ /* 0x000fd2000fffe03f */
[----:B------:R3:W-:Y:S01]  /*6e90*/  UTMASTG.2D [UR4], [UR36] ;  /* 0x00000004240073b5 */ /* 0x0007e20008008000 */
[----:B------:R0:W-:Y:S01]  /*6ea0*/  UTMACMDFLUSH ;  /* 0x00000000000079b7 */ /* 0x0001e20000000000 */
[----:B---3--:R-:W-:-:S04]  /*6eb0*/  DEPBAR.LE SB0, 0x1 ;  /* 0x000080400000791a */ /* 0x008fc80000000000 */
.L_x_81:
[----:B------:R-:W-:Y:S05]  /*6ec0*/  BSYNC B0 ;  /* 0x0000000000007941 */ /* 0x000fea0003800000 */
.L_x_80:
[----:B------:R-:W-:Y:S06]  /*6ed0*/  BAR.SYNC.DEFER_BLOCKING 0x1, 0x80 ;  /* 0x0042000000007b1d */ /* 0x000fec0000010000 */
[----:B------:R-:W-:Y:S05]  /*6ee0*/  @!P0 BRA `(.L_x_82) ;  /* 0x0000000000048947 */ /* 0x000fea0003800000 */
[----:B------:R-:W-:Y:S01]  /*6ef0*/  BPT.TRAP 0x1 ;  /* 0x000000040000795c */ /* 0x000fe20000300000 */
.L_x_82:
[----:B------:R-:W-:-:S04]  /*6f00*/  UIADD3 UR4, UR47, 0x344e0, URZ ;  /* 0x000344e02f047890 */ /* 0x000fc8000fffe03f */
[----:B------:R-:W-:-:S09]  /*6f10*/  UPRMT UR10, UR57, 0x654, UR4 ;  /* 0x00000654390a7896 */ /* 0x000fd20008000004 */
[----:B------:R-:W-:Y:S01]  /*6f20*/  SYNCS.ARRIVE.TRANS64.RED.A1T0 RZ, [UR10], RZ ;  /* 0x000000ffffff79a7 */ /* 0x000fe2000810040a */
[----:B------:R-:W-:Y:S05]  /*6f30*/  @!P0 BRA `(.L_x_83) ;  /* 0x0000000000048947 */ /* 0x000fea0003800000 */
[----:B------:R-:W-:Y:S01]  /*6f40*/  BPT.TRAP 0x1 ;  /* 0x000000040000795c */ /* 0x000fe20000300000 */
.L_x_83:
[----:B------:R-:W-:-:S05]  /*6f50*/  IMAD.MOV.U32 R12, RZ, RZ, 0x1 ;  /* 0x00000001ff0c7424 */ /* 0x000fca00078e00ff */
[----:B------:R-:W-:-:S04]  /*6f60*/  SHF.L.U32 R12, R12, 0x1f, RZ ;  /* 0x0000001f0c0c7819 */ /* 0x000fc800000006ff */
[----:B------:R-:W3:Y:S02]  /*6f70*/  SYNCS.PHASECHK.TRANS64.TRYWAIT P3, [UR47+0x344b0], R12 ;  /* 0x0344b00cff0075a7 */ /* 0x000ee4000806016f */
[----:B---3--:R-:W-:Y:S05]  /*6f80*/  @!P3 BRA `(.L_x_84) ;  /* 0x0000007c007cb947 */ /* 0x008fea0003800000 */
.L_x_278:
[----:B------:R-:W-:Y:S05]  /*6f90*/  @P1 WARPSYNC.ALL ;  /* 0x0000000000001948 */ /* 0x000fea0003800000 */
[----:B------:R-:W4:Y:S01]  /*6fa0*/  @P1 LDSM.16.MT88.4 R4, [R13+0x30000] ;  /* 0x030000000d04183b */ /* 0x000f220000004200 */
[-C--:B---3--:R-:W-:Y:S01]  /*6fb0*/  FMUL R15, R120, R3.reuse ;  /* 0x00000003780f7220 */ /* 0x088fe20000400000 */
[-C--:B------:R-:W-:Y:S01]  /*6fc0*/  FMUL R121, R121, R3.reuse ;  /* 0x0000000379797220 */ /* 0x080fe20000400000 */
[-C--:B--2---:R-:W-:Y:S01]  /*6fd0*/  FMUL R17, R122, R3.reuse ;  /* 0x000000037a117220 */ /* 0x084fe20000400000 */
        /* <DEDUP_REMOVED lines=30> */
[----:B--2---:R-:W-:Y:S02]  /*71c0*/  HADD2.F32 R24, -RZ, R8.H0_H0 ;  /* 0x20000008ff187230 */ /* 0x004fe40000004100 */
        /* <DEDUP_REMOVED lines=41> */
.L_x_86:
[----:B------:R-:W-:Y:S05]  /*7460*/  BSYNC B0 ;  /* 0x0000000000007941 */ /* 0x000fea0003800000 */
.L_x_85:
[----:B------:R-:W-:Y:S06]  /*7470*/  BAR.SYNC.DEFER_BLOCKING 0x1, 0x80 ;  /* 0x0042000000007b1d */ /* 0x000fec0000010000 */
[----:B------:R-:W-:Y:S05]  /*7480*/  @!P0 BRA `(.L_x_87) ;  /* 0x0000000000048947 */ /* 0x000fea0003800000 */
[----:B------:R-:W-:Y:S01]  /*7490*/  BPT.TRAP 0x1 ;  /* 0x000000040000795c */ /* 0x000fe20000300000 */
.L_x_87:
[----:B------:R-:W-:-:S04]  /*74a0*/  UIADD3 UR7, UR47, 0x344e8, URZ ;  /* 0x000344e82f077890 */ /* 0x000fc8000fffe03f */
[----:B------:R-:W-:-:S09]  /*74b0*/  UPRMT UR7, UR57, 0x654, UR7 ;  /* 0x0000065439077896 */ /* 0x000fd20008000007 */
[----:B------:R-:W-:Y:S01]  /*74c0*/  SYNCS.ARRIVE.TRANS64.RED.A1T0 RZ, [UR7], RZ ;  /* 0x000000ffffff79a7 */ /* 0x000fe20008100407 */
[----:B------:R-:W-:Y:S05]  /*74d0*/  @!P0 BRA `(.L_x_88) ;  /* 0x0000000000048947 */ /* 0x000fea0003800000 */
[----:B------:R-:W-:Y:S01]  /*74e0*/  BPT.TRAP 0x1 ;  /* 0x000000040000795c */ /* 0x000fe20000300000 */
.L_x_88:
[----:B------:R-:W3:Y:S02]  /*74f0*/  SYNCS.PHASECHK.TRANS64.TRYWAIT P3, [UR47+0x344b8], R12 ;  /* 0x0344b80cff0075a7 */ /* 0x000ee4000806016f */
[----:B---3--:R-:W-:Y:S05]  /*7500*/  @!P3 BRA `(.L_x_89) ;  /* 0x000000780034b947 */ /* 0x008fea0003800000 */
.L_x_279:
        /* <DEDUP_REMOVED lines=77> */
.L_x_91:
[----:B------:R-:W-:Y:S05]  /*79e0*/  BSYNC B0 ;  /* 0x0000000000007941 */ /* 0x000fea0003800000 */
.L_x_90:
[----:B------:R-:W-:Y:S06]  /*79f0*/  BAR.SYNC.DEFER_BLOCKING 0x1, 0x80 ;  /* 0x0042000000007b1d */ /* 0x000fec0000010000 */
[----:B------:R-:W-:Y:S05]  /*7a00*/  @!P0 BRA `(.L_x_92) ;  /* 0x0000000000048947 */ /* 0x000fea0003800000 */
[----:B------:R-:W-:Y:S01]  /*7a10*/  BPT.TRAP 0x1 ;  /* 0x000000040000795c */ /* 0x000fe20000300000 */
.L_x_92:
[----:B------:R-:W-:Y:S01]  /*7a20*/  SYNCS.ARRIVE.TRANS64.RED.A1T0 RZ, [UR8], RZ ;  /* 0x000000ffffff79a7 */ /* 0x000fe20008100408 */
[----:B------:R-:W-:Y:S05]  /*7a30*/  @!P0 BRA `(.L_x_93) ;  /* 0x0000000000048947 */ /* 0x000fea0003800000 */
[----:B------:R-:W-:Y:S01]  /*7a40*/  BPT.TRAP 0x1 ;  /* 0x000000040000795c */ /* 0x000fe20000300000 */
.L_x_93:
[----:B------:R-:W3:Y:S02]  /*7a50*/  SYNCS.PHASECHK.TRANS64.TRYWAIT P3, [UR47+0x344c0], R12 ;  /* 0x0344c00cff0075a7 */ /* 0x000ee4000806016f */
[----:B---3--:R-:W-:Y:S05]  /*7a60*/  @!P3 BRA `(.L_x_94) ;  /* 0x0000007000f4b947 */ /* 0x008fea0003800000 */
.L_x_280:
[----:B------:R-:W-:Y:S05]  /*7a70*/  @P1 WARPSYNC.ALL ;  /* 0x0000000000001948 */ /* 0x000fea0003800000 */
[----:B------:R-:W4:Y:S01]  /*7a80*/  @P1 LDSM.16.MT88.4 R4, [R13+0x32000] ;  /* 0x032000000d04183b */ /* 0x000f220000004200 */
[-C--:B------:R-:W-:Y:S01]  /*7a90*/  FMUL R17, R138, R3.reuse ;  /* 0x000000038a117220 */ /* 0x080fe20000400000 */
[-C--:B------:R-:W-:Y:S01]  /*7aa0*/  FMUL R139, R139, R3.reuse ;  /* 0x000000038b8b7220 */ /* 0x080fe20000400000 */
[-C--:B------:R-:W-:Y:S01]  /*7ab0*/  FMUL R19, R140, R3.reuse ;  /* 0x000000038c137220 */ /* 0x080fe20000400000 */
[----:B------:R-:W5:Y:S01]  /*7ac0*/  @P1 LDSM.16.MT88.4 R8, [R13+0x32800] ;  /* 0x032800000d08183b */ /* 0x000f620000004200 */
[-C--:B------:R-:W-:Y:S01]  /*7ad0*/  FMUL R141, R141, R3.reuse ;  /* 0x000000038d8d7220 */ /* 0x080fe20000400000 */
[-C--:B------:R-:W-:Y:S01]  /*7ae0*/  FMUL R21, R142, R3.reuse ;  /* 0x000000038e157220 */ /* 0x080fe20000400000 */
[-C--:B------:R-:W-:Y:S01]  /*7af0*/  FMUL R143, R143, R3.reuse ;  /* 0x000000038f8f7220 */ /* 0x080fe20000400000 */
[-C--:B------:R-:W-:Y:S01]  /*7b00*/  FMUL R145, R145, R3.reuse ;  /* 0x0000000391917220 */ /* 0x080fe20000400000 */
[-C--:B---3--:R-:W-:Y:S01]  /*7b10*/  FMUL R15, R136, R3.reuse ;  /* 0x00000003880f7220 */ /* 0x088fe20000400000 */
        /* <DEDUP_REMOVED lines=16> */
[----:B-----5:R-:W-:Y:S02]  /*7c20*/  HADD2.F32 R28, -RZ, R8.H1_H1 ;  /* 0x30000008ff1c7230 */ /* 0x020fe40000004100 */
[----:B------:R-:W-:Y:S01]  /*7c30*/  FFMA R19, R20, R0, R19 ;  /* 0x0000000014137223 */ /* 0x000fe20000000013 */
[----:B------:R-:W-:-:S02]  /*7c40*/  HADD2.F32 R20, -RZ, R7.H0_H0 ;  /* 0x20000007ff147230 */ /* 0x000fc40000004100 */
[-C--:B------:R-:W-:Y:S01]  /*7c50*/  FFMA R18, R24, R0.reuse, R141 ;  /* 0x0000000018127223 */ /* 0x080fe2000000008d */
[----:B------:R-:W-:Y:S01]  /*7c60*/  HADD2.F32 R24, -RZ, R7.H1_H1 ;  /* 0x30000007ff187230 */ /* 0x000fe20000004100 */
[----:B------:R-:W-:Y:S01]  /*7c70*/  F2FP.F16.F32.PACK_AB R33, R16, R17 ;  /* 0x000000111021723e */ /* 0x000fe200000000ff */
[----:B------:R-:W-:Y:S02]  /*7c80*/  HADD2.F32 R14, -RZ, R4.H0_H0 ;  /* 0x20000004ff0e7230 */ /* 0x000fe40000004100 */
[-C--:B------:R-:W-:Y:S01]  /*7c90*/  FFMA R21, R20, R0.reuse, R21 ;  /* 0x0000000014157223 */ /* 0x080fe20000000015 */
[----:B------:R-:W-:Y:S02]  /*7ca0*/  HADD2.F32 R26, -RZ, R8.H0_H0 ;  /* 0x20000008ff1a7230 */ /* 0x000fe40000004100 */
[-C--:B------:R-:W-:Y:S01]  /*7cb0*/  FFMA R20, R24, R0.reuse, R143 ;  /* 0x0000000018147223 */ /* 0x080fe2000000008f */
[----:B------:R-:W-:Y:S02]  /*7cc0*/  HADD2.F32 R30, -RZ, R9.H0_H0 ;  /* 0x20000009ff1e7230 */ /* 0x000fe40000004100 */
[-C--:B------:R-:W-:Y:S01]  /*7cd0*/  FFMA R24, R28, R0.reuse, R145 ;  /* 0x000000001c187223 */ /* 0x080fe20000000091 */
[-C--:B------:R-:W-:Y:S01]  /*7ce0*/  FFMA R15, R14, R0.reuse, R15 ;  /* 0x000000000e0f7223 */ /* 0x080fe2000000000f */
[----:B------:R-:W-:Y:S01]  /*7cf0*/  FFMA R25, R26, R0, R25 ;  /* 0x000000001a197223 */ /* 0x000fe20000000019 */
[----:B------:R-:W-:-:S02]  /*7d00*/  HADD2.F32 R28, -RZ, R10.H0_H0 ;  /* 0x2000000aff1c7230 */ /* 0x000fc40000004100 */
[-C--:B------:R-:W-:Y:S01]  /*7d10*/  FFMA R27, R30, R0.reuse, R27 ;  /* 0x000000001e1b7223 */ /* 0x080fe2000000001b */
[----:B------:R-:W-:Y:S01]  /*7d20*/  HADD2.F32 R14, -RZ, R4.H1_H1 ;  /* 0x30000004ff0e7230 */ /* 0x000fe20000004100 */
[----:B------:R-:W-:Y:S01]  /*7d30*/  F2FP.F16.F32.PACK_AB R35, R20, R21 ;  /* 0x000000151423723e */ /* 0x000fe200000000ff */
[----:B------:R-:W-:Y:S02]  /*7d40*/  HADD2.F32 R26, -RZ, R9.H1_H1 ;  /* 0x30000009ff1a7230 */ /* 0x000fe40000004100 */
[-C--:B------:R-:W-:Y:S01]  /*7d50*/  FFMA R29, R28, R0.reuse, R29 ;  /* 0x000000001c1d7223 */ /* 0x080fe2000000001d */
[----:B------:R-:W-:Y:S02]  /*7d60*/  HADD2.F32 R30, -RZ, R10.H1_H1 ;  /* 0x3000000aff1e7230 */ /* 0x000fe40000004100 */
[-C--:B------:R-:W-:Y:S01]  /*7d70*/  FFMA R14, R14, R0.reuse, R137 ;  /* 0x000000000e0e7223 */ /* 0x080fe20000000089 */
[--C-:B------:R-:W-:Y:S02]  /*7d80*/  HADD2.F32 R32, -RZ, R11.reuse.H0_H0 ;  /* 0x2000000bff207230 */ /* 0x100fe40000004100 */
[----:B------:R-:W-:Y:S01]  /*7d90*/  FFMA R26, R26, R0, R147 ;  /* 0x000000001a1a7223 */ /* 0x000fe20000000093 */
[----:B------:R-:W-:-:S02]  /*7da0*/  HADD2.F32 R34, -RZ, R11.H1_H1 ;  /* 0x3000000bff227230 */ /* 0x000fc40000004100 */
[-C--:B------:R-:W-:Y:S01]  /*7db0*/  FFMA R28, R30, R0.reuse, R149 ;  /* 0x000000001e1c7223 */ /* 0x080fe20000000095 */
[----:B------:R-:W-:Y:S01]  /*7dc0*/  F2FP.F16.F32.PACK_AB R24, R24, R25 ;  /* 0x000000191818723e */ /* 0x000fe200000000ff */
[-C--:B------:R-:W-:Y:S01]  /*7dd0*/  FFMA R31, R32, R0.reuse, R31 ;  /* 0x00000000201f7223 */ /* 0x080fe2000000001f */
[----:B------:R-:W-:Y:S01]  /*7de0*/  F2FP.F16.F32.PACK_AB R32, R14, R15 ;  /* 0x0000000f0e20723e */ /* 0x000fe200000000ff */
[----:B------:R-:W-:Y:S01]  /*7df0*/  FFMA R30, R34, R0, R151 ;  /* 0x00000000221e7223 */ /* 0x000fe20000000097 */
        /* <DEDUP_REMOVED lines=20> */
.L_x_96:
[----:B------:R-:W-:Y:S05]  /*7f40*/  BSYNC B0 ;  /* 0x0000000000007941 */ /* 0x000fea0003800000 */
.L_x_95:
[----:B------:R-:W-:Y:S06]  /*7f50*/  BAR.SYNC.DEFER_BLOCKING 0x1, 0x80 ;  /* 0x0042000000007b1d */ /* 0x000fec0000010000 */
[----:B------:R-:W-:Y:S05]  /*7f60*/  @!P0 BRA `(.L_x_97) ;  /* 0x0000000000048947 */ /* 0x000fea0003800000 */
[----:B------:R-:W-:Y:S01]  /*7f70*/  BPT.TRAP 0x1 ;  /* 0x000000040000795c */ /* 0x000fe20000300000 */
.L_x_97:
[----:B------:R-:W-:Y:S01]  /*7f80*/  SYNCS.ARRIVE.TRANS64.RED.A1T0 RZ, [UR9], RZ ;  /* 0x000000ffffff79a7 */ /* 0x000fe20008100409 */
[----:B------:R-:W-:Y:S05]  /*7f90*/  @!P0 BRA `(.L_x_98) ;  /* 0x0000000000048947 */ /* 0x000fea0003800000 */
[----:B------:R-:W-:Y:S01]  /*7fa0*/  BPT.TRAP 0x1 ;  /* 0x000000040000795c */ /* 0x000fe20000300000 */
.L_x_98:
[----:B------:R-:W3:Y:S02]  /*7fb0*/  SYNCS.PHASECHK.TRANS64.TRYWAIT P3, [UR47+0x344c8], R12 ;  /* 0x0344c80cff0075a7 */ /* 0x000ee4000806016f */
[----:B---3--:R-:W-:Y:S05]  /*7fc0*/  @!P3 BRA `(.L_x_99) ;  /* 0x0000006c00b4b947 */ /* 0x008fea0003800000 */
.L_x_281:
[----:B------:R-:W-:Y:S05]  /*7fd0*/  @P1 WARPSYNC.ALL ;  /* 0x0000000000001948 */ /* 0x000fea0003800000 */
[----:B------:R-:W4:Y:S01]  /*7fe0*/  @P1 LDSM.16.MT88.4 R4, [R13+0x33000] ;  /* 0x033000000d04183b */ /* 0x000f220000004200 */
[-C--:B------:R-:W-:Y:S01]  /*7ff0*/  FMUL R72, R72, R3.reuse ;  /* 0x0000000348487220 */ /* 0x080fe20000400000 */
[-C--:B---3--:R-:W-:Y:S01]  /*8000*/  FMUL R12, R73, R3.reuse ;  /* 0x00000003490c7220 */ /* 0x088fe20000400000 */
[-C--:B------:R-:W-:Y:S01]  /*8010*/  FMUL R74, R74, R3.reuse ;  /* 0x000000034a4a7220 */ /* 0x080fe20000400000 */
[----:B------:R-:W3:Y:S01]  /*8020*/  @P1 LDSM.16.MT88.4 R8, [R13+0x33800] ;  /* 0x033800000d08183b */ /* 0x000ee20000004200 */
        /* <DEDUP_REMOVED lines=12> */
[----:B------:R-:W-:Y:S01]  /*80f0*/  FMUL R28, R87, R3 ;  /* 0x00000003571c7220 */ /* 0x000fe20000400000 */
[----:B------:R-:W-:Y:S05]  /*8100*/  WARPSYNC.ALL ;  /* 0x0000000000007948 */ /* 0x000fea0003800000 */
[----:B------:R-:W-:Y:S01]  /*8110*/  BSSY B0, `(.L_x_100) ;  /* 0x0000039000007945 */ /* 0x000fe20003800000 */
[----:B----4-:R-:W-:-:S02]  /*8120*/  HADD2.F32 R17, -RZ, R5.H0_H0 ;  /* 0x20000005ff117230 */ /* 0x010fc40000004100 */
[----:B------:R-:W-:Y:S02]  /*8130*/  HADD2.F32 R25, -RZ, R7.H0_H0 ;  /* 0x20000007ff197230 */ /* 0x000fe40000004100 */
[--C-:B------:R-:W-:Y:S02]  /*8140*/  HADD2.F32 R3, -RZ, R4.reuse.H0_H0 ;  /* 0x20000004ff037230 */ /* 0x100fe40000004100 */
[-C--:B------:R-:W-:Y:S01]  /*8150*/  FFMA R17, R17, R0.reuse, R74 ;  /* 0x0000000011117223 */ /* 0x080fe2000000004a */
[----:B------:R-:W-:Y:S02]  /*8160*/  HADD2.F32 R15, -RZ, R4.H1_H1 ;  /* 0x30000004ff0f7230 */ /* 0x000fe40000004100 */
[-C--:B------:R-:W-:Y:S01]  /*8170*/  FFMA R25, R25, R0.reuse, R78 ;  /* 0x0000000019197223 */ /* 0x080fe2000000004e */
[----:B------:R-:W-:Y:S02]  /*8180*/  HADD2.F32 R5, -RZ, R5.H1_H1 ;  /* 0x30000005ff057230 */ /* 0x000fe40000004100 */
        /* <DEDUP_REMOVED lines=49> */
.L_x_101:
[----:B------:R-:W-:Y:S05]  /*84a0*/  BSYNC B0 ;  /* 0x0000000000007941 */ /* 0x000fea0003800000 */
.L_x_100:
[----:B------:R-:W-:Y:S06]  /*84b0*/  BAR.SYNC.DEFER_BLOCKING 0x1, 0x80 ;  /* 0x0042000000007b1d */ /* 0x000fec0000010000 */
[----:B------:R-:W-:Y:S05]  /*84c0*/  @!P0 BRA `(.L_x_102) ;  /* 0x0000000000048947 */ /* 0x000fea0003800000 */
[----:B------:R-:W-:Y:S01]  /*84d0*/  BPT.TRAP 0x1 ;  /* 0x000000040000795c */ /* 0x000fe20000300000 */
.L_x_102:
[----:B------:R-:W-:Y:S01]  /*84e0*/  UISETP.NE.AND UP0, UPT, UR53, 0x3, UPT ;  /* 0x000000033500788c */ /* 0x000fe2000bf05270 */
[----:B------:R-:W-:Y:S05]  /*84f0*/  SYNCS.ARRIVE.TRANS64.RED.A1T0 RZ, [UR10], RZ ;  /* 0x000000ffffff79a7 */ /* 0x000fea000810040a */
[----:B------:R-:W-:-:S13]  /*8500*/  PLOP3.LUT P1, PT, PT, PT, UP0, 0x80, 0x0 ;  /* 0x000000000000781c */ /* 0x000fda0003f2f008 */
[----:B------:R-:W-:Y:S05]  /*8510*/  @!P1 BRA `(.L_x_103) ;  /* 0x0000000000049947 */ /* 0x000fea0003800000 */
[----:B------:R-:W-:Y:S01]  /*8520*/  BPT.TRAP 0x1 ;  /* 0x000000040000795c */ /* 0x000fe20000300000 */
.L_x_103:
[C---:B------:R-:W-:Y:S02]  /*8530*/  R2UR UR4, R2.reuse ;  /* 0x00000000020472ca */ /* 0x040fe400000e0000 */
[----:B------:R-:W-:Y:S02]  /*8540*/  SHF.L.U32 R0, R23, 0x1f, RZ ;  /* 0x0000001f17007819 */ /* 0x000fe400000006ff */
[----:B------:R-:W-:-:S09]  /*8550*/  LEA R19, R2, UR47, 0x4 ;  /* 0x0000002f02137c11 */ /* 0x000fd2000f8e20ff */
[----:B------:R-:W-:-:S09]  /*8560*/  ULEA UR4, UR4, UR47, 0x3 ;  /* 0x0000002f04047291 */ /* 0x000fd2000f8e183f */
[----:B------:R-:W3:Y:S02]  /*8570*/  SYNCS.PHASECHK.TRANS64.TRYWAIT P2, [UR4+0x34400], R0 ;  /* 0x03440000ff0075a7 */ /* 0x000ee40008040144 */
[----:B---3--:R-:W-:Y:S05]  /*8580*/  @!P2 BRA `(.L_x_104) ;  /* 0x00000068005ca947 */ /* 0x008fea0003800000 */
.L_x_282:
[----:B------:R-:W4:Y:S01]  /*8590*/  LDS.128 R16, [R19+0x34520] ;  /* 0x0345200013107984 */ /* 0x000f220000000c00 */
[----:B------:R-:W-:Y:S01]  /*85a0*/  @!PT LDS RZ, [RZ] ;  /* 0x00000000fffff984 */ /* 0x000fe20000000800 */
[----:B------:R-:W-:Y:S01]  /*85b0*/  @!PT LDS RZ, [RZ] ;  /* 0x00000000fffff984 */ /* 0x000fe20000000800 */
[----:B------:R-:W-:Y:S01]  /*85c0*/  @!PT LDS RZ, [RZ] ;  /* 0x00000000fffff984 */ /* 0x000fe20000000800 */
[----:B------:R-:W-:Y:S01]  /*85d0*/  @!PT LDS RZ, [RZ] ;  /* 0x00000000fffff984 */ /* 0x000fe20000000800 */
[----:B------:R5:W-:Y:S06]  /*85e0*/  MEMBAR.ALL.CTA ;  /* 0x0000000000007992 */ /* 0x000bec0000008000 */
[----:B-----5:R-:W1:Y:S01]  /*85f0*/  FENCE.VIEW.ASYNC.S ;  /* 0x00000000000073c6 */ /* 0x020e620000000000 */
[----:B------:R-:W-:Y:S05]  /*8600*/  @!P1 BRA `(.L_x_105) ;  /* 0x0000000000049947 */ /* 0x000fea0003800000 */
[----:B------:R-:W-:Y:S01]  /*8610*/  BPT.TRAP 0x1 ;  /* 0x000000040000795c */ /* 0x000fe20000300000 */
.L_x_105:
[----:B------:R-:W-:Y:S01]  /*8620*/  UIADD3 UR4, UR4, 0x34440, URZ ;  /* 0x0003444004047890 */ /* 0x000fe2000fffe03f */
[----:B----4-:R-:W-:Y:S01]  /*8630*/  ISETP.NE.AND P3, PT, R19, RZ, PT ;  /* 0x000000ff1300720c */ /* 0x010fe20003f65270 */
[----:B------:R-:W-:Y:S02]  /*8640*/  VIADD R2, R2, 0x1 ;  /* 0x0000000102027836 */ /* 0x000fe40000000000 */
[----:B------:R-:W-:Y:S01]  /*8650*/  UPRMT UR4, UR57, 0x654, UR4 ;  /* 0x0000065439047896 */ /* 0x000fe20008000004 */
[----:B------:R-:W-:Y:S02]  /*8660*/  IMAD.MOV.U32 R19, RZ, RZ, RZ ;  /* 0x000000ffff137224 */ /* 0x000fe400078e00ff */
[----:B------:R-:W-:-:S04]  /*8670*/  ISETP.NE.AND P2, PT, R2, 0x8, PT ;  /* 0x000000080200780c */ /* 0x000fc80003f45270 */
[----:B---3--:R-:W-:Y:S02]  /*8680*/  SEL R0, RZ, 0x1, P2 ;  /* 0x00000001ff007807 */ /* 0x008fe40001000000 */
[----:B-1----:R-:W-:Y:S01]  /*8690*/  SYNCS.ARRIVE.TRANS64.RED.A1T0 RZ, [UR4], RZ ;  /* 0x000000ffffff79a7 */ /* 0x002fe20008100404 */
[----:B------:R-:W-:Y:S02]  /*86a0*/  SEL R2, R2, RZ, P2 ;  /* 0x000000ff02027207 */ /* 0x000fe40001000000 */
[----:B------:R-:W-:Y:S01]  /*86b0*/  LOP3.LUT R23, R23, R0, RZ, 0x3c, !PT ;  /* 0x0000000017177212 */ /* 0x000fe200078e3cff */
[----:B------:R-:W-:Y:S06]  /*86c0*/  @!P3 BRA `(.L_x_106) ;  /* 0x0000000000b4b947 */ /* 0x000fec0003800000 */
[----:B--2---:R-:W1:Y:S02]  /*86d0*/  LDC.64 R4, c[0x0][0x290] ;  /* 0x0000a400ff047b82 */ /* 0x004e640000000a00 */
[----:B-1----:R-:W-:-:S06]  /*86e0*/  IMAD.WIDE R4, R18, 0xc, R4 ;  /* 0x0000000c12047825 */ /* 0x002fcc00078e0204 */
[----:B------:R-:W2:Y:S02]  /*86f0*/  LDG.E R4, desc[UR38][R4.64+0x8] ;  /* 0x0000082604047981 */ /* 0x000ea4000c1e1900 */
[----:B--2---:R-:W-:-:S13]  /*8700*/  R2UR UR4, R4 ;  /* 0x00000000040472ca */ /* 0x004fda00000e0000 */
[----:B------:R-:W-:-:S04]  /*8710*/  UIADD3 UR4, UR4, 0x7f, URZ ;  /* 0x0000007f04047890 */ /* 0x000fc8000fffe03f */
[----:B------:R-:W-:-:S04]  /*8720*/  USHF.R.S32.HI UR5, URZ, 0x1f, UR4 ;  /* 0x0000001f3f057899 */ /* 0x000fc80008011404 */
[----:B------:R-:W-:-:S04]  /*8730*/  ULEA.HI UR5, UR5, UR4, URZ, 0x7 ;  /* 0x0000000405057291 */ /* 0x000fc8000f8f383f */
[----:B------:R-:W-:-:S04]  /*8740*/  USHF.R.S32.HI UR5, URZ, 0x7, UR5 ;  /* 0x000000073f057899 */ /* 0x000fc80008011405 */
[----:B------:R-:W-:Y:S02]  /*8750*/  UIADD3 UR40, UR40, UR5, URZ ;  /* 0x0000000528287290 */ /* 0x000fe4000fffe03f */
[----:B------:R-:W-:Y:S02]  /*8760*/  UISETP.GE.U32.AND UP1, UPT, UR5, 0x3, UPT ;  /* 0x000000030500788c */ /* 0x000fe4000bf26070 */
[----:B------:R-:W-:-:S04]  /*8770*/  UISETP.GT.U32.AND UP0, UPT, UR40, 0x2, UPT ;  /* 0x000000022800788c */ /* 0x000fc8000bf04070 */
[----:B------:R-:W-:-:S04]  /*8780*/  UISETP.LT.U32.AND UP0, UPT, UR5, 0x3, UP0 ;  /* 0x000000030500788c */ /* 0x000fc80008701070 */
[----:B------:R-:W-:Y:S02]  /*8790*/  USEL UR6, URZ, 0x1, !UP0 ;  /* 0x000000013f067887 */ /* 0x000fe4000c000000 */
[----:B------:R-:W-:Y:S02]  /*87a0*/  @UP1 UIMAD.WIDE.U32 UR4, UR40, -0x55555555, URZ ;  /* 0xaaaaaaab280418a5 */ /* 0x000fe4000f8e003f */
[----:B------:R-:W-:Y:S02]  /*87b0*/  ULOP3.LUT UR41, UR41, UR6, URZ, 0x3c, !UPT ;  /* 0x0000000629297292 */ /* 0x000fe4000f8e3c3f */
[----:B------:R-:W-:-:S04]  /*87c0*/  @UP1 USHF.R.U32.HI UR4, URZ, 0x1, UR5 ;  /* 0x000000013f041899 */ /* 0x000fc80008011605 */
[----:B------:R-:W-:Y:S01]  /*87d0*/  @UP1 ULOP3.LUT UR41, UR41, 0x1, UR4, 0x78, !UPT ;  /* 0x0000000129291892 */ /* 0x000fe2000f8e7804 */
[----:B------:R-:W-:Y:S11]  /*87e0*/  @!P1 BRA `(.L_x_107) ;  /* 0x0000000000049947 */ /* 0x000ff60003800000 */
[----:B------:R-:W-:Y:S01]  /*87f0*/  BPT.TRAP 0x1 ;  /* 0x000000040000795c */ /* 0x000fe20000300000 */
.L_x_107:
[C---:B------:R-:W-:Y:S02]  /*8800*/  R2UR UR4, R2.reuse ;  /* 0x00000000020472ca */ /* 0x040fe400000e0000 */
[----:B------:R-:W-:Y:S02]  /*8810*/  SHF.L.U32 R3, R23, 0x1f, RZ ;  /* 0x0000001f17037819 */ /* 0x000fe400000006ff */
[----:B------:R-:W-:-:S09]  /*8820*/  LEA R0, R2, UR47, 0x4 ;  /* 0x0000002f02007c11 */ /* 0x000fd2000f8e20ff */
[----:B------:R-:W-:-:S09]  /*8830*/  ULEA UR4, UR4, UR47, 0x3 ;  /* 0x0000002f04047291 */ /* 0x000fd2000f8e183f */
[----:B------:R-:W1:Y:S02]  /*8840*/  SYNCS.PHASECHK.TRANS64.TRYWAIT P2, [UR4+0x34400], R3 ;  /* 0x03440003ff0075a7 */ /* 0x000e640008040144 */
[----:B-1----:R-:W-:Y:S05]  /*8850*/  @!P2 BRA `(.L_x_108) ;  /* 0x0000006400c0a947 */ /* 0x002fea0003800000 */
.L_x_283:
[----:B------:R2:W3:Y:S01]  /*8860*/  LDS.128 R16, [R0+0x34520] ;  /* 0x0345200000107984 */ /* 0x0004e20000000c00 */
[----:B------:R-:W-:Y:S01]  /*8870*/  @!PT LDS RZ, [RZ] ;  /* 0x00000000fffff984 */ /* 0x000fe20000000800 */
[----:B------:R-:W-:Y:S01]  /*8880*/  @!PT LDS RZ, [RZ] ;  /* 0x00000000fffff984 */ /* 0x000fe20000000800 */
[----:B------:R-:W-:Y:S01]  /*8890*/  @!PT LDS RZ, [RZ] ;  /* 0x00000000fffff984 */ /* 0x000fe20000000800 */
[----:B------:R-:W-:Y:S01]  /*88a0*/  @!PT LDS RZ, [RZ] ;  /* 0x00000000fffff984 */ /* 0x000fe20000000800 */
[----:B------:R4:W-:Y:S06]  /*88b0*/  MEMBAR.ALL.CTA ;  /* 0x0000000000007992 */ /* 0x0009ec0000008000 */
[----:B----4-:R-:W4:Y:S01]  /*88c0*/  FENCE.VIEW.ASYNC.S ;  /* 0x00000000000073c6 */ /* 0x010f220000000000 */
[----:B--2---:R-:W-:Y:S05]  /*88d0*/  @!P1 BRA `(.L_x_109) ;  /* 0x0000000000049947 */ /* 0x004fea0003800000 */
[----:B------:R-:W-:Y:S01]  /*88e0*/  BPT.TRAP 0x1 ;  /* 0x000000040000795c */ /* 0x000fe20000300000 */
.L_x_109:
[----:B------:R-:W-:Y:S01]  /*88f0*/  UIADD3 UR4, UR4, 0x34440, URZ ;  /* 0x0003444004047890 */ /* 0x000fe2000fffe03f */
[----:B------:R-:W-:-:S03]  /*8900*/  VIADD R2, R2, 0x1 ;  /* 0x0000000102027836 */ /* 0x000fc60000000000 */
[----:B------:R-:W-:Y:S02]  /*8910*/  UPRMT UR4, UR57, 0x654, UR4 ;  /* 0x0000065439047896 */ /* 0x000fe40008000004 */
[----:B------:R-:W-:-:S04]  /*8920*/  ISETP.NE.AND P1, PT, R2, 0x8, PT ;  /* 0x000000080200780c */ /* 0x000fc80003f25270 */
[----:B------:R-:W-:Y:S02]  /*8930*/  SEL R0, RZ, 0x1, P1 ;  /* 0x00000001ff007807 */ /* 0x000fe40000800000 */
[----:B------:R-:W-:Y:S01]  /*8940*/  SEL R2, R2, RZ, P1 ;  /* 0x000000ff02027207 */ /* 0x000fe20000800000 */
[----:B----4-:R-:W-:Y:S01]  /*8950*/  SYNCS.ARRIVE.TRANS64.RED.A1T0 RZ, [UR4], RZ ;  /* 0x000000ffffff79a7 */ /* 0x010fe20008100404 */
[----:B------:R-:W-:Y:S01]  /*8960*/  UIMAD.WIDE.U32 UR4, UR40, -0x55555555, URZ ;  /* 0xaaaaaaab280478a5 */ /* 0x000fe2000f8e003f */
[----:B------:R-:W-:-:S03]  /*8970*/  LOP3.LUT R23, R23, R0, RZ, 0x3c, !PT ;  /* 0x0000000017177212 */ /* 0x000fc600078e3cff */
[----:B------:R-:W-:-:S04]  /*8980*/  USHF.R.U32.HI UR4, URZ, 0x1, UR5 ;  /* 0x000000013f047899 */ /* 0x000fc80008011605 */
[----:B------:R-:W-:-:S12]  /*8990*/  UIMAD UR40, UR4, -0x3, UR40 ;  /* 0xfffffffd042878a4 */ /* 0x000fd8000f8e0228 */
.L_x_106:
[----:B---3--:R-:W-:Y:S02]  /*89a0*/  ISETP.NE.AND P1, PT, R19, RZ, PT ;  /* 0x000000ff1300720c */ /* 0x008fe40003f25270 */
[CC--:B------:R-:W-:Y:S02]  /*89b0*/  ISETP.NE.AND P2, PT, R153.reuse, R18.reuse, PT ;  /* 0x000000129900720c */ /* 0x0c0fe40003f45270 */
[----:B------:R-:W-:-:S13]  /*89c0*/  ISETP.EQ.OR P3, PT, R153, R18, !P1 ;  /* 0x000000129900720c */ /* 0x000fda0004f62670 */
[----:B------:R-:W-:Y:S05]  /*89d0*/  @P3 BRA `(.L_x_110) ;  /* 0x0000000000fc3947 */ /* 0x000fea0003800000 */
[----:B------:R-:W-:-:S13]  /*89e0*/  ISETP.NE.AND P3, PT, RZ, UR52, PT ;  /* 0x00000034ff007c0c */ /* 0x000fda000bf65270 */
[----:B------:R-:W-:Y:S05]  /*89f0*/  @P3 BRA `(.L_x_110) ;  /* 0x0000000000f43947 */ /* 0x000fea0003800000 */
[----:B------:R-:W3:Y:S01]  /*8a00*/  S2R R0, SR_LANEID ;  /* 0x0000000000007919 */ /* 0x000ee20000000000 */
[----:B------:R-:W-:Y:S01]  /*8a10*/  ELECT P3, URZ, PT ;  /* 0x00000000003f782f */ /* 0x000fe20003860000 */
[----:B------:R-:W-:Y:S01]  /*8a20*/  BSSY B0, `(.L_x_111) ;  /* 0x000002f000007945 */ /* 0x000fe20003800000 */
[----:B---3--:R-:W-:-:S11]  /*8a30*/  IMAD.SHL.U32 R20, R0, 0x4, RZ ;  /* 0x0000000400147824 */ /* 0x008fd600078e00ff */
[----:B------:R-:W-:Y:S05]  /*8a40*/  @!P3 BRA `(.L_x_112) ;  /* 0x0000000000b0b947 */ /* 0x000fea0003800000 */
[C---:B------:R-:W-:Y:S01]  /*8a50*/  IMAD.SHL.U32 R0, R18.reuse, 0x8, RZ ;  /* 0x0000000812007824 */ /* 0x040fe200078e00ff */
[----:B-1----:R-:W-:Y:S01]  /*8a60*/  SHF.R.S32.HI R3, RZ, 0x1f, R18 ;  /* 0x0000001fff037819 */ /* 0x002fe20000011412 */
[----:B------:R-:W-:Y:S01]  /*8a70*/  ULDC.64 UR4, c[0x0][0x820] ;  /* 0x0002080000047ab9 */ /* 0x000fe20000000a00 */
[----:B--2---:R-:W1:Y:S02]  /*8a80*/  LDC.64 R4, c[0x0][0x290] ;  /* 0x0000a400ff047b82 */ /* 0x004e640000000a00 */
[----:B------:R-:W-:Y:S02]  /*8a90*/  SHF.L.U64.HI R3, R18, 0x3, R3 ;  /* 0x0000000312037819 */ /* 0x000fe40000010203 */
[----:B------:R-:W-:-:S04]  /*8aa0*/  IADD3 R6, P3, R0, UR4, RZ ;  /* 0x0000000400067c10 */ /* 0x000fc8000ff7e0ff */
[----:B------:R-:W-:Y:S01]  /*8ab0*/  IADD3.X R7, R3, UR5, RZ, P3, !PT ;  /* 0x0000000503077c10 */ /* 0x000fe20009ffe4ff */
[----:B------:R-:W-:-:S05]  /*8ac0*/  ULDC.64 UR4, c[0x0][0x818] ;  /* 0x0002060000047ab9 */ /* 0x000fca0000000a00 */
[----:B------:R-:W2:Y:S01]  /*8ad0*/  LDG.E.64 R6, desc[UR38][R6.64] ;  /* 0x0000002606067981 */ /* 0x000ea2000c1e1b00 */
[----:B-1----:R-:W-:Y:S01]  /*8ae0*/  IMAD.WIDE R8, R18, 0xc, R4 ;  /* 0x0000000c12087825 */ /* 0x002fe200078e0204 */
[----:B------:R-:W-:Y:S02]  /*8af0*/  IADD3 R4, P3, R0, UR4, RZ ;  /* 0x0000000400047c10 */ /* 0x000fe4000ff7e0ff */
[----:B------:R-:W1:Y:S02]  /*8b00*/  LDS R0, [UR48+0x1c] ;  /* 0x00001c30ff007984 */ /* 0x000e640008000800 */
[----:B------:R-:W-:Y:S02]  /*8b10*/  IADD3.X R5, R3, UR5, RZ, P3, !PT ;  /* 0x0000000503057c10 */ /* 0x000fe40009ffe4ff */
[----:B------:R-:W3:Y:S04]  /*8b20*/  LDG.E R14, desc[UR38][R8.64] ;  /* 0x00000026080e7981 */ /* 0x000ee8000c1e1900 */
[----:B------:R3:W4:Y:S04]  /*8b30*/  LDG.E R15, desc[UR38][R8.64+0x4] ;  /* 0x00000426080f7981 */ /* 0x000728000c1e1900 */
[----:B------:R-:W5:Y:S01]  /*8b40*/  LDG.E.64 R4, desc[UR38][R4.64] ;  /* 0x0000002604047981 */ /* 0x000f62000c1e1b00 */
[----:B------:R-:W-:Y:S01]  /*8b50*/  IMAD.U32 R12, RZ, RZ, UR48 ;  /* 0x00000030ff0c7e24 */ /* 0x000fe2000f8e00ff */
[----:B------:R-:W-:-:S02]  /*8b60*/  CS2R R10, SRZ ;  /* 0x00000000000a7805 */ /* 0x000fc4000001ff00 */
[----:B------:R-:W-:Y:S02]  /*8b70*/  STS [UR48+0x30], RZ ;  /* 0x000030ffff007988 */ /* 0x000fe40008000830 */
[----:B------:R-:W-:-:S05]  /*8b80*/  SHF.R.U64 R12, R12, 0x4, RZ ;  /* 0x000000040c0c7819 */ /* 0x000fca00000012ff */
[----:B------:R-:W-:Y:S04]  /*8b90*/  STS [UR48+0x10], R12 ;  /* 0x0000100cff007988 */ /* 0x000fe80008000830 */
[----:B------:R-:W-:Y:S01]  /*8ba0*/  STS [UR48+0x14], R12 ;  /* 0x0000140cff007988 */ /* 0x000fe20008000830 */
[C---:B--2---:R-:W-:Y:S01]  /*8bb0*/  SHF.L.U64.HI R3, R6.reuse, 0x1, R7 ;  /* 0x0000000106037819 */ /* 0x044fe20000010207 */
[----:B------:R-:W-:-:S03]  /*8bc0*/  IMAD.SHL.U32 R6, R6, 0x2, RZ ;  /* 0x0000000206067824 */ /* 0x000fc600078e00ff */
[----:B------:R-:W-:-:S04]  /*8bd0*/  LOP3.LUT R7, R3, 0x1fffffff, RZ, 0xc0, !PT ;  /* 0x1fffffff03077812 */ /* 0x000fc800078ec0ff */
[----:B------:R-:W-:-:S04]  /*8be0*/  SHF.R.U32.HI R3, RZ, 0x4, R7 ;  /* 0x00000004ff037819 */ /* 0x000fc80000011607 */
[----:B-1----:R-:W-:-:S05]  /*8bf0*/  LOP3.LUT R0, R0, 0xf, R3, 0xb8, !PT ;  /* 0x0000000f00007812 */ /* 0x002fca00078eb803 */
[----:B------:R1:W-:Y:S01]  /*8c00*/  STS [UR48+0x1c], R0 ;  /* 0x00001c00ff007988 */ /* 0x0003e20008000830 */
[----:B---3--:R-:W-:-:S03]  /*8c10*/  IADD3 R8, R14, -0x1, RZ ;  /* 0xffffffff0e087810 */ /* 0x008fc60007ffe0ff */
[----:B------:R-:W2:Y:S01]  /*8c20*/  LDS R3, [UR48+0x1c] ;  /* 0x00001c30ff037984 */ /* 0x000ea20008000800 */
[----:B----4-:R-:W-:Y:S01]  /*8c30*/  VIADD R9, R15, 0xffffffff ;  /* 0xffffffff0f097836 */ /* 0x010fe20000000000 */
[----:B-1----:R-:W-:Y:S02]  /*8c40*/  LOP3.LUT R0, R6, 0xfffffffe, RZ, 0xc0, !PT ;  /* 0xfffffffe06007812 */ /* 0x002fe400078ec0ff */
[----:B-----5:R-:W-:Y:S04]  /*8c50*/  STS.64 [UR48], R4 ;  /* 0x00000004ff007988 */ /* 0x020fe80008000a30 */
[----:B------:R-:W-:Y:S01]  /*8c60*/  STS.128 [UR48+0x20], R8 ;  /* 0x00002008ff007988 */ /* 0x000fe20008000c30 */
[----:B--2---:R-:W-:-:S05]  /*8c70*/  LOP3.LUT R3, R3, 0xf0, RZ, 0xb8, !PT ;  /* 0x000000f003037812 */ /* 0x004fca00078eb8ff */
[----:B------:R1:W-:Y:S04]  /*8c80*/  STS [UR48+0x1c], R3 ;  /* 0x00001c03ff007988 */ /* 0x0003e80008000830 */
[----:B------:R-:W2:Y:S01]  /*8c90*/  LDS R13, [UR48+0x1c] ;  /* 0x00001c30ff0d7984 */ /* 0x000ea20008000800 */
[----:B-1----:R-:W-:-:S05]  /*8ca0*/  SHF.R.U64 R3, R0, 0x4, R7 ;  /* 0x0000000400037819 */ /* 0x002fca0000001207 */
[----:B------:R-:W-:Y:S01]  /*8cb0*/  STS [UR48+0xc], R3 ;  /* 0x00000c03ff007988 */ /* 0x000fe20008000830 */
[----:B--2---:R-:W-:-:S05]  /*8cc0*/  LOP3.LUT R13, R13, 0xf00, RZ, 0xb8, !PT ;  /* 0x00000f000d0d7812 */ /* 0x004fca00078eb8ff */
[----:B------:R-:W-:Y:S04]  /*8cd0*/  STS.64 [UR48+0x18], R12 ;  /* 0x0000180cff007988 */ /* 0x000fe80008000a30 */
[----:B------:R-:W1:Y:S02]  /*8ce0*/  LDS R19, [UR48+0x1c] ;  /* 0x00001c30ff137984 */ /* 0x000e640008000800 */
[----:B-1----:R-:W-:-:S05]  /*8cf0*/  LOP3.LUT R0, R19, 0xf000, RZ, 0xb8, !PT ;  /* 0x0000f00013007812 */ /* 0x002fca00078eb8ff */
[----:B------:R3:W-:Y:S02]  /*8d00*/  STS [UR48+0x1c], R0 ;  /* 0x00001c00ff007988 */ /* 0x0007e40008000830 */
.L_x_112:
[----:B------:R-:W-:Y:S05]  /*8d10*/  BSYNC B0 ;  /* 0x0000000000007941 */ /* 0x000fea0003800000 */
.L_x_111:
[----:B------:R-:W-:Y:S01]  /*8d20*/  NOP ;  /* 0x0000000000007918 */ /* 0x000fe20000000000 */
[----:B-1----:R1:W4:Y:S01]  /*8d30*/  LDS R3, [R20+UR48] ;  /* 0x0000003014037984 */ /* 0x0023220008000800 */
[----:B------:R-:W-:Y:S02]  /*8d40*/  ELECT P3, URZ, PT ;  /* 0x00000000003f782f */ /* 0x000fe40003860000 */
[----:B--2---:R-:W-:Y:S01]  /*8d50*/  IADD3 R4, P4, R20, UR36, RZ ;  /* 0x0000002414047c10 */ /* 0x004fe2000ff9e0ff */
[----:B------:R-:W-:Y:S04]  /*8d60*/  BSSY B0, `(.L_x_113) ;  /* 0x0000005000007945 */ /* 0x000fe80003800000 */
[----:B------:R-:W-:-:S06]  /*8d70*/  IMAD.X R5, RZ, RZ, UR37, P4 ;  /* 0x00000025ff057e24 */ /* 0x000fcc000a0e06ff */
[----:B-1----:R-:W-:Y:S05]  /*8d80*/  @!P3 BRA `(.L_x_114) ;  /* 0x000000000008b947 */ /* 0x002fea0003800000 */
[----:B------:R0:W-:Y:S01]  /*8d90*/  UTMACMDFLUSH ;  /* 0x00000000000079b7 */ /* 0x0001e20000000000 */
[----:B------:R-:W-:-:S04]  /*8da0*/  DEPBAR.LE SB0, 0x0 ;  /* 0x000080000000791a */ /* 0x000fc80000000000 */
.L_x_114:
[----:B------:R-:W-:Y:S05]  /*8db0*/  BSYNC B0 ;  /* 0x0000000000007941 */ /* 0x000fea0003800000 */
.L_x_113:
[----:B----4-:R4:W5:Y:S02]  /*8dc0*/  ATOMG.E.EXCH.STRONG.GPU PT, RZ, [R4], R3 ;  /* 0x0000000304ff73a8 */ /* 0x01096400041ee100 */
.L_x_110:
[----:B------:R-:W-:-:S04]  /*8dd0*/  DEPBAR.LE SB0, 0x0 ;  /* 0x000080000000791a */ /* 0x000fc80000000000 */
[----:B------:R-:W-:Y:S05]  /*8de0*/  @!P0 BRA `(.L_x_115) ;  /* 0x0000000000048947 */ /* 0x000fea0003800000 */
[----:B------:R-:W-:Y:S01]  /*8df0*/  BPT.TRAP 0x1 ;  /* 0x000000040000795c */ /* 0x000fe20000300000 */
.L_x_115:
[----:B---3--:R-:W-:Y:S01]  /*8e00*/  IMAD.U32 R0, RZ, RZ, UR54 ;  /* 0x00000036ff007e24 */ /* 0x008fe2000f8e00ff */
[----:B-----5:R-:W-:Y:S01]  /*8e10*/  SYNCS.ARRIVE.TRANS64.RED.A1T0 RZ, [UR7], RZ ;  /* 0x000000ffffff79a7 */ /* 0x020fe20008100407 */
[----:B-1--4-:R-:W-:Y:S02]  /*8e20*/  SEL R3, RZ, 0x1, !P2 ;  /* 0x00000001ff037807 */ /* 0x012fe40005000000 */
[----:B------:R-:W-:Y:S01]  /*8e30*/  LOP3.LUT R154, R154, 0x1, RZ, 0x3c, !PT ;  /* 0x000000019a9a7812 */ /* 0x000fe200078e3cff */
[----:B------:R1:W-:Y:S01]  /*8e40*/  SYNCS.ARRIVE.TRANS64.A1T0 RZ, [R0+UR49], RZ ;  /* 0x000000ff00ff79a7 */ /* 0x0003e20008100031 */
[----:B------:R-:W-:Y:S05]  /*8e50*/  @P1 BRA `(.L_x_116) ;  /* 0xffffffa800f81947 */ /* 0x000fea000383ffff */
[----:B------:R-:W-:Y:S05]  /*8e60*/  EXIT ;  /* 0x000000000000794d */ /* 0x000fea0003800000 */
.L_x_23:
[----:B------:R-:W-:-:S08]  /*8e70*/  NOP ;  /* 0x0000000000007918 */ /* 0x000fd00000000000 */
[----:B----45:R-:W1:-:S00]  /*8e80*/  USETMAXREG.DEALLOC.CTAPOOL 0x28 ;  /* 0x00000028000079c8 */ /* 0x030e4000080e0500 */
[----:B------:R-:W-:-:S06]  /*8e90*/  UISETP.NE.AND UP1, UPT, UR52, 0x3, UPT ;  /* 0x000000033400788c */ /* 0x000fcc000bf25270 */
[----:B------:R-:W-:-:S13]  /*8ea0*/  PLOP3.LUT P1, PT, PT, PT, UP1, 0x80, 0x0 ;  /* 0x000000000000781c */ /* 0x000fda0003f2f018 */
[----:B-1----:R-:W-:Y:S05]  /*8eb0*/  @!P1 BRA `(.L_x_117) ;  /* 0x0000003400ec9947 */ /* 0x002fea0003800000 */
[----:B------:R-:W-:-:S13]  /*8ec0*/  ISETP.NE.AND P0, PT, RZ, UR52, PT ;  /* 0x00000034ff007c0c */ /* 0x000fda000bf05270 */
[----:B------:R-:W-:Y:S05]  /*8ed0*/  @!P0 BRA `(.L_x_118) ;  /* 0x0000001c00088947 */ /* 0x000fea0003800000 */
[----:B------:R-:W-:-:S06]  /*8ee0*/  UISETP.NE.AND UP0, UPT, UR52, 0x2, UPT ;  /* 0x000000023400788c */ /* 0x000fcc000bf05270 */
[----:B------:R-:W-:-:S13]  /*8ef0*/  PLOP3.LUT P0, PT, PT, PT, UP0, 0x80, 0x0 ;  /* 0x000000000000781c */ /* 0x000fda0003f0f008 */
[----:B--2---:R-:W-:Y:S05]  /*8f00*/  @P0 EXIT ;  /* 0x000000000000094d */ /* 0x004fea0003800000 */
[----:B------:R-:W1:Y:S01]  /*8f10*/  S2UR UR4, SR_CTAID.Y ;  /* 0x00000000000479c3 */ /* 0x000e620000002600 */
[----:B------:R-:W-:Y:S01]  /*8f20*/  ELECT P0, URZ, PT ;  /* 0x00000000003f782f */ /* 0x000fe20003800000 */
[----:B------:R-:W-:Y:S01]  /*8f30*/  BSSY B0, `(.L_x_119) ;  /* 0x000001d000007945 */ /* 0x000fe20003800000 */
[----:B-1----:R-:W-:-:S11]  /*8f40*/  UIMAD UR4, UR4, UR60, UR51 ;  /* 0x0000003c040472a4 */ /* 0x002fd6000f8e0233 */
[----:B------:R-:W-:Y:S05]  /*8f50*/  @!P0 BRA `(.L_x_120) ;  /* 0x0000000000688947 */ /* 0x000fea0003800000 */
[----:B------:R-:W1:Y:S01]  /*8f60*/  LDC.64 R4, c[0x0][0x600] ;  /* 0x00018000ff047b82 */ /* 0x000e620000000a00 */
[----:B------:R-:W-:Y:S02]  /*8f70*/  UMOV UR5, 0x400 ;  /* 0x0000040000057882 */ /* 0x000fe40000000000 */
[----:B------:R-:W-:-:S05]  /*8f80*/  ULEA UR5, UR58, UR5, 0x18 ;  /* 0x000000053a057291 */ /* 0x000fca000f8ec03f */
[----:B------:R-:W1:Y:S08]  /*8f90*/  LDC.64 R6, c[0x0][0x608] ;  /* 0x00018200ff067b82 */ /* 0x000e700000000a00 */
[----:B------:R-:W2:Y:S08]  /*8fa0*/  LDC.64 R32, c[0x0][0x610] ;  /* 0x00018400ff207b82 */ /* 0x000eb00000000a00 */
[----:B------:R-:W2:Y:S01]  /*8fb0*/  LDC.64 R34, c[0x0][0x618] ;  /* 0x00018600ff227b82 */ /* 0x000ea20000000a00 */
[----:B-1----:R1:W-:Y:S07]  /*8fc0*/  STS.128 [UR5+0x34700], R4 ;  /* 0x03470004ff007988 */ /* 0x0023ee0008000c05 */
[----:B------:R-:W3:Y:S08]  /*8fd0*/  LDC.64 R28, c[0x0][0x620] ;  /* 0x00018800ff1c7b82 */ /* 0x000ef00000000a00 */
[----:B------:R-:W3:Y:S01]  /*8fe0*/  LDC.64 R30, c[0x0][0x628] ;  /* 0x00018a00ff1e7b82 */ /* 0x000ee20000000a00 */
[----:B--2---:R2:W-:Y:S07]  /*8ff0*/  STS.128 [UR5+0x34710], R32 ;  /* 0x03471020ff007988 */ /* 0x0045ee0008000c05 */
[----:B------:R-:W4:Y:S08]  /*9000*/  LDC.64 R24, c[0x0][0x630] ;  /* 0x00018c00ff187b82 */ /* 0x000f300000000a00 */
[----:B------:R-:W4:Y:S08]  /*9010*/  LDC.64 R26, c[0x0][0x638] ;  /* 0x00018e00ff1a7b82 */ /* 0x000f300000000a00 */
[----:B------:R-:W5:Y:S01]  /*9020*/  LDC.64 R20, c[0x0][0x640] ;  /* 0x00019000ff147b82 */ /* 0x000f620000000a00 */
[----:B---3--:R2:W-:Y:S07]  /*9030*/  STS.128 [UR5+0x34720], R28 ;  /* 0x0347201cff007988 */ /* 0x0085ee0008000c05 */
[----:B------:R-:W5:Y:S08]  /*9040*/  LDC.64 R22, c[0x0][0x648] ;  /* 0x00019200ff167b82 */ /* 0x000f700000000a00 */
[----:B------:R-:W3:Y:S01]  /*9050*/  LDC.64 R12, c[0x0][0x650] ;  /* 0x00019400ff0c7b82 */ /* 0x000ee20000000a00 */
[----:B----4-:R2:W-:Y:S07]  /*9060*/  STS.128 [UR5+0x34730], R24 ;  /* 0x03473018ff007988 */ /* 0x0105ee0008000c05 */
[----:B------:R-:W3:Y:S08]  /*9070*/  LDC.64 R14, c[0x0][0x658] ;  /* 0x00019600ff0e7b82 */ /* 0x000ef00000000a00 */
[----:B------:R-:W4:Y:S01]  /*9080*/  LDC.64 R8, c[0x0][0x660] ;  /* 0x00019800ff087b82 */ /* 0x000f220000000a00 */
[----:B-----5:R2:W-:Y:S07]  /*9090*/  STS.128 [UR5+0x34740], R20 ;  /* 0x03474014ff007988 */ /* 0x0205ee0008000c05 */
[----:B------:R-:W4:Y:S08]  /*90a0*/  LDC.64 R10, c[0x0][0x668] ;  /* 0x00019a00ff0a7b82 */ /* 0x000f300000000a00 */
[----:B-1----:R-:W1:Y:S01]  /*90b0*/  LDC.64 R4, c[0x0][0x670] ;  /* 0x00019c00ff047b82 */ /* 0x002e620000000a00 */
[----:B---3--:R2:W-:Y:S07]  /*90c0*/  STS.128 [UR5+0x34750], R12 ;  /* 0x0347500cff007988 */ /* 0x0085ee0008000c05 */
[----:B------:R-:W1:Y:S01]  /*90d0*/  LDC.64 R6, c[0x0][0x678] ;  /* 0x00019e00ff067b82 */ /* 0x000e620000000a00 */
[----:B----4-:R2:W-:Y:S04]  /*90e0*/  STS.128 [UR5+0x34760], R8 ;  /* 0x03476008ff007988 */ /* 0x0105e80008000c05 */
[----:B-1----:R2:W-:Y:S02]  /*90f0*/  STS.128 [UR5+0x34770], R4 ;  /* 0x03477004ff007988 */ /* 0x0025e40008000c05 */
.L_x_120:
[----:B------:R-:W-:Y:S05]  /*9100*/  BSYNC B0 ;  /* 0x0000000000007941 */ /* 0x000fea0003800000 */
.L_x_119:
[----:B------:R-:W-:Y:S01]  /*9110*/  ELECT P0, URZ, PT ;  /* 0x00000000003f782f */ /* 0x000fe20003800000 */
[----:B------:R-:W-:Y:S01]  /*9120*/  NOP ;  /* 0x0000000000007918 */ /* 0x000fe20000000000 */
[----:B------:R-:W-:Y:S01]  /*9130*/  ULDC UR6, c[0x0][0x884] ;  /* 0x0002210000067ab9 */ /* 0x000fe20000000800 */
[----:B------:R-:W-:Y:S01]  /*9140*/  BSSY B0, `(.L_x_121) ;  /* 0x0000035000007945 */ /* 0x000fe20003800000 */
[----:B------:R-:W-:-:S03]  /*9150*/  ULEA UR6, UR6, UR4, 0x1 ;  /* 0x0000000406067291 */ /* 0x000fc6000f8e083f */
[----:B------:R-:W-:Y:S02]  /*9160*/  ULDC.64 UR4, c[0x0][0x800] ;  /* 0x0002000000047ab9 */ /* 0x000fe40000000a00 */
[----:B------:R-:W-:-:S04]  /*9170*/  UIMAD.WIDE UR4, UR6, 0x80, UR4 ;  /* 0x00000080060478a5 */ /* 0x000fc8000f8e0204 */
[----:B------:R-:W-:Y:S08]  /*9180*/  @!P0 BRA `(.L_x_122) ;  /* 0x0000000000c08947 */ /* 0x000ff00003800000 */
[----:B------:R-:W-:Y:S01]  /*9190*/  ULDC.64 UR6, c[0x0][0x808] ;  /* 0x0002020000067ab9 */ /* 0x000fe20000000a00 */
[----:B------:R-:W-:Y:S01]  /*91a0*/  ULDC.64 UR8, c[0x0][0x810] ;  /* 0x0002040000087ab9 */ /* 0x000fe20000000a00 */
[----:B------:R-:W-:Y:S02]  /*91b0*/  ISETP.NE.U32.AND P0, PT, RZ, UR6, PT ;  /* 0x00000006ff007c0c */ /* 0x000fe4000bf05070 */
[----:B------:R-:W-:Y:S02]  /*91c0*/  ISETP.NE.U32.AND P1, PT, RZ, UR8, PT ;  /* 0x00000008ff007c0c */ /* 0x000fe4000bf25070 */
[----:B------:R-:W-:Y:S02]  /*91d0*/  ISETP.NE.AND.EX P0, PT, RZ, UR7, PT, P0 ;  /* 0x00000007ff007c0c */ /* 0x000fe4000bf05300 */
[----:B------:R-:W-:-:S11]  /*91e0*/  ISETP.NE.AND.EX P1, PT, RZ, UR9, PT, P1 ;  /* 0x00000009ff007c0c */ /* 0x000fd6000bf25310 */
[----:B------:R-:W-:Y:S05]  /*91f0*/  @!P0 BRA `(.L_x_123) ;  /* 0x0000000000188947 */ /* 0x000fea0003800000 */
[----:B--2---:R-:W1:Y:S02]  /*9200*/  LDC.64 R4, c[0x0][0x808] ;  /* 0x00020200ff047b82 */ /* 0x004e640000000a00 */
[----:B-1----:R-:W-:-:S06]  /*9210*/  IMAD.WIDE R4, R18, 0x8, R4 ;  /* 0x0000000812047825 */ /* 0x002fcc00078e0204 */
[----:B------:R-:W2:Y:S01]  /*9220*/  LDG.E.64 R4, desc[UR38][R4.64] ;  /* 0x0000002604047981 */ /* 0x000ea2000c1e1b00 */
[----:B------:R-:W-:Y:S02]  /*9230*/  UMOV UR6, 0x400 ;  /* 0x0000040000067882 */ /* 0x000fe40000000000 */
[----:B------:R-:W-:-:S09]  /*9240*/  ULEA UR6, UR58, UR6, 0x18 ;  /* 0x000000063a067291 */ /* 0x000fd2000f8ec03f */
[----:B--2---:R1:W-:Y:S03]  /*9250*/  STS.64 [UR6+0x34700], R4 ;  /* 0x03470004ff007988 */ /* 0x0043e60008000a06 */
.L_x_123:
[----:B------:R-:W-:Y:S05]  /*9260*/  @!P1 BRA `(.L_x_122) ;  /* 0x0000000000889947 */ /* 0x000fea0003800000 */
[----:B-12---:R-:W1:Y:S02]  /*9270*/  LDC.64 R4, c[0x0][0x810] ;  /* 0x00020400ff047b82 */ /* 0x006e640000000a00 */
[----:B-1----:R-:W-:-:S06]  /*9280*/  IMAD.WIDE R4, R18, 0x8, R4 ;  /* 0x0000000812047825 */ /* 0x002fcc00078e0204 */
[----:B------:R-:W2:Y:S01]  /*9290*/  LDG.E.64 R4, desc[UR38][R4.64] ;  /* 0x0000002604047981 */ /* 0x000ea2000c1e1b00 */
[----:B------:R-:W-:Y:S02]  /*92a0*/  UMOV UR6, 0x400 ;  /* 0x0000040000067882 */ /* 0x000fe40000000000 */
[----:B------:R-:W-:-:S04]  /*92b0*/  ULEA UR6, UR58, UR6, 0x18 ;  /* 0x000000063a067291 */ /* 0x000fc8000f8ec03f */
[----:B------:R-:W-:-:S05]  /*92c0*/  UIADD3 UR7, UR6, 0x34700, URZ ;  /* 0x0003470006077890 */ /* 0x000fca000fffe03f */
[----:B------:R-:W1:Y:S01]  /*92d0*/  LDS R6, [UR6+0x3471c] ;  /* 0x03471c06ff067984 */ /* 0x000e620008000800 */
[----:B------:R-:W-:-:S03]  /*92e0*/  IMAD.U32 R8, RZ, RZ, UR7 ;  /* 0x00000007ff087e24 */ /* 0x000fc6000f8e00ff */
[----:B------:R-:W-:Y:S02]  /*92f0*/  STS [UR6+0x34730], RZ ;  /* 0x034730ffff007988 */ /* 0x000fe40008000806 */
[----:B------:R-:W-:-:S05]  /*9300*/  SHF.R.U64 R8, R8, 0x4, RZ ;  /* 0x0000000408087819 */ /* 0x000fca00000012ff */
[----:B------:R-:W-:Y:S04]  /*9310*/  STS [UR6+0x34710], R8 ;  /* 0x03471008ff007988 */ /* 0x000fe80008000806 */
[----:B------:R-:W-:Y:S01]  /*9320*/  STS [UR6+0x34714], R8 ;  /* 0x03471408ff007988 */ /* 0x000fe20008000806 */
[C---:B--2---:R-:W-:Y:S01]  /*9330*/  SHF.L.U64.HI R10, R4.reuse, 0x1, R5 ;  /* 0x00000001040a7819 */ /* 0x044fe20000010205 */
[----:B------:R-:W-:Y:S02]  /*9340*/  IMAD.SHL.U32 R11, R4, 0x2, RZ ;  /* 0x00000002040b7824 */ /* 0x000fe400078e00ff */
[----:B------:R-:W-:Y:S01]  /*9350*/  VIADD R5, R3, 0xffffffff ;  /* 0xffffffff03057836 */ /* 0x000fe20000000000 */
[----:B------:R-:W-:Y:S01]  /*9360*/  LOP3.LUT R10, R10, 0x1fffffff, RZ, 0xc0, !PT ;  /* 0x1fffffff0a0a7812 */ /* 0x000fe200078ec0ff */
[----:B------:R-:W-:Y:S01]  /*9370*/  VIADD R4, R0, 0xffffffff ;  /* 0xffffffff00047836 */ /* 0x000fe20000000000 */
[----:B------:R-:W-:-:S02]  /*9380*/  LOP3.LUT R3, R11, 0xfffffffe, RZ, 0xc0, !PT ;  /* 0xfffffffe0b037812 */ /* 0x000fc400078ec0ff */
[--C-:B------:R-:W-:Y:S02]  /*9390*/  SHF.R.U32.HI R7, RZ, 0x4, R10.reuse ;  /* 0x00000004ff077819 */ /* 0x100fe4000001160a */
[----:B------:R-:W-:Y:S02]  /*93a0*/  SHF.R.U64 R3, R3, 0x4, R10 ;  /* 0x0000000403037819 */ /* 0x000fe4000000120a */
[----:B-1----:R-:W-:-:S03]  /*93b0*/  LOP3.LUT R6, R6, 0xf, R7, 0xb8, !PT ;  /* 0x0000000f06067812 */ /* 0x002fc600078eb807 */
[----:B------:R-:W-:Y:S04]  /*93c0*/  STS [UR6+0x3470c], R3 ;  /* 0x03470c03ff007988 */ /* 0x000fe80008000806 */
[----:B------:R-:W-:Y:S04]  /*93d0*/  STS [UR6+0x3471c], R6 ;  /* 0x03471c06ff007988 */ /* 0x000fe80008000806 */
[----:B------:R-:W1:Y:S02]  /*93e0*/  LDS R7, [UR6+0x3471c] ;  /* 0x03471c06ff077984 */ /* 0x000e640008000800 */
[----:B-1----:R-:W-:-:S05]  /*93f0*/  LOP3.LUT R7, R7, 0xf0, RZ, 0xb8, !PT ;  /* 0x000000f007077812 */ /* 0x002fca00078eb8ff */
[----:B------:R1:W-:Y:S04]  /*9400*/  STS [UR6+0x3471c], R7 ;  /* 0x03471c07ff007988 */ /* 0x0003e80008000806 */
[----:B------:R-:W2:Y:S01]  /*9410*/  LDS R9, [UR6+0x3471c] ;  /* 0x03471c06ff097984 */ /* 0x000ea20008000800 */
[----:B-1----:R-:W-:-:S05]  /*9420*/  CS2R R6, SRZ ;  /* 0x0000000000067805 */ /* 0x002fca000001ff00 */
[----:B------:R-:W-:Y:S01]  /*9430*/  STS.128 [UR6+0x34720], R4 ;  /* 0x03472004ff007988 */ /* 0x000fe20008000c06 */
[----:B--2---:R-:W-:-:S05]  /*9440*/  LOP3.LUT R9, R9, 0xf00, RZ, 0xb8, !PT ;  /* 0x00000f0009097812 */ /* 0x004fca00078eb8ff */
[----:B------:R-:W-:Y:S04]  /*9450*/  STS.64 [UR6+0x34718], R8 ;  /* 0x03471808ff007988 */ /* 0x000fe80008000a06 */
[----:B------:R-:W1:Y:S02]  /*9460*/  LDS R12, [UR6+0x3471c] ;  /* 0x03471c06ff0c7984 */ /* 0x000e640008000800 */
[----:B-1----:R-:W-:-:S05]  /*9470*/  LOP3.LUT R0, R12, 0xf000, RZ, 0xb8, !PT ;  /* 0x0000f0000c007812 */ /* 0x002fca00078eb8ff */
[----:B------:R3:W-:Y:S02]  /*9480*/  STS [UR6+0x3471c], R0 ;  /* 0x03471c00ff007988 */ /* 0x0007e40008000806 */
.L_x_122:
[----:B------:R-:W-:Y:S05]  /*9490*/  BSYNC B0 ;  /* 0x0000000000007941 */ /* 0x000fea0003800000 */
.L_x_121:
[----:B---3--:R-:W3:Y:S01]  /*94a0*/  S2R R0, SR_LANEID ;  /* 0x0000000000007919 */ /* 0x008ee20000000000 */
[----:B------:R-:W-:Y:S01]  /*94b0*/  ELECT P0, URZ, PT ;  /* 0x00000000003f782f */ /* 0x000fe20003800000 */
[----:B------:R-:W-:Y:S01]  /*94c0*/  NOP ;  /* 0x0000000000007918 */ /* 0x000fe20000000000 */
[----:B------:R-:W-:Y:S11]  /*94d0*/  BSSY B0, `(.L_x_124) ;  /* 0x0000004000007945 */ /* 0x000ff60003800000 */
[----:B------:R-:W-:Y:S05]  /*94e0*/  @!P0 BRA `(.L_x_125) ;  /* 0x0000000000088947 */ /* 0x000fea0003800000 */
[----:B------:R0:W-:Y:S01]  /*94f0*/  UTMACMDFLUSH ;  /* 0x00000000000079b7 */ /* 0x0001e20000000000 */
[----:B------:R-:W-:-:S04]  /*9500*/  DEPBAR.LE SB0, 0x0 ;  /* 0x000080000000791a */ /* 0x000fc80000000000 */
.L_x_125:
[----:B------:R-:W-:Y:S05]  /*9510*/  BSYNC B0 ;  /* 0x0000000000007941 */ /* 0x000fea0003800000 */
.L_x_124:
[----:B------:R-:W-:Y:S01]  /*9520*/  UMOV UR6, 0x400 ;  /* 0x0000040000067882 */ /* 0x000fe20000000000 */
[----:B--23--:R-:W-:Y:S01]  /*9530*/  IMAD.SHL.U32 R6, R0, 0x4, RZ ;  /* 0x0000000400067824 */ /* 0x00cfe200078e00ff */
[----:B------:R-:W-:-:S04]  /*9540*/  ULEA UR6, UR58, UR6, 0x18 ;  /* 0x000000063a067291 */ /* 0x000fc8000f8ec03f */
[----:B------:R-:W-:Y:S01]  /*9550*/  UIADD3 UR32, UR6, 0x34700, URZ ;  /* 0x0003470006207890 */ /* 0x000fe2000fffe03f */
[----:B-1----:R-:W-:Y:S01]  /*9560*/  IADD3 R4, P0, R6, UR4, RZ ;  /* 0x0000000406047c10 */ /* 0x002fe2000ff1e0ff */
[----:B------:R-:W-:-:S03]  /*9570*/  IMAD.MOV.U32 R0, RZ, RZ, RZ ;  /* 0x000000ffff007224 */ /* 0x000fc600078e00ff */
[----:B------:R-:W-:-:S04]  /*9580*/  IADD3.X R5, RZ, UR5, RZ, P0, !PT ;  /* 0x00000005ff057c10 */ /* 0x000fc800087fe4ff */
[----:B------:R-:W1:Y:S01]  /*9590*/  LDS R3, [R6+UR32] ;  /* 0x0000002006037984 */ /* 0x000e620008000800 */
[----:B------:R-:W-:-:S03]  /*95a0*/  SHF.L.U32 R0, R0, 0x1f, RZ ;  /* 0x0000001f00007819 */ /* 0x000fc600000006ff */
[----:B-1----:R1:W2:Y:S02]  /*95b0*/  ATOMG.E.EXCH.STRONG.GPU PT, RZ, [R4], R3 ;  /* 0x0000000304ff73a8 */ /* 0x0022a400041ee100 */
[----:B--2---:R-:W2:Y:S01]  /*95c0*/  SYNCS.PHASECHK.TRANS64.TRYWAIT P0, [UR6+0x344f8], R0 ;  /* 0x0344f800ff0075a7 */ /* 0x004ea20008000146 */
[----:B------:R-:W-:Y:S02]  /*95d0*/  ULOP3.LUT UR31, UR59, 0x1, URZ, 0xfc, !UPT ;  /* 0x000000013b1f7892 */ /* 0x000fe4000f8efc3f */
[----:B------:R-:W-:Y:S01]  /*95e0*/  ULOP3.LUT UR30, UR61, 0x2, URZ, 0xfc, !UPT ;  /* 0x000000023d1e7892 */ /* 0x000fe2000f8efc3f */
[----:B-12---:R-:W-:Y:S11]  /*95f0*/  @!P0 BRA `(.L_x_126) ;  /* 0x0000005800708947 */ /* 0x006ff60003800000 */
.L_x_284:
[----:B------:R-:W-:Y:S01]  /*9600*/  IMAD.MOV.U32 R4, RZ, RZ, 0x1 ;  /* 0x00000001ff047424 */ /* 0x000fe200078e00ff */
[----:B------:R-:W-:Y:S01]  /*9610*/  ULDC UR29, c[0x0][0x598] ;  /* 0x00016600001d7ab9 */ /* 0x000fe20000000800 */
[----:B-1----:R-:W-:Y:S01]  /*9620*/  IMAD.MOV.U32 R0, RZ, RZ, RZ ;  /* 0x000000ffff007224 */ /* 0x002fe200078e00ff */
[----:B------:R-:W-:Y:S01]  /*9630*/  ULDC UR28, c[0x0][0x580] ;  /* 0x00016000001c7ab9 */ /* 0x000fe20000000800 */
[----:B------:R-:W-:Y:S01]  /*9640*/  ULDC.64 UR24, c[0x0][0x590] ;  /* 0x0001640000187ab9 */ /* 0x000fe20000000a00 */
[----:B------:R-:W-:-:S05]  /*9650*/  ULDC.64 UR26, c[0x0][0x588] ;  /* 0x00016200001a7ab9 */ /* 0x000fca0000000a00 */
.L_x_187:
[----:B------:R-:W-:-:S06]  /*9660*/  UISETP.NE.AND UP0, UPT, UR31, 0x3, UPT ;  /* 0x000000031f00788c */ /* 0x000fcc000bf05270 */
[----:B------:R-:W-:-:S13]  /*9670*/  PLOP3.LUT P1, PT, PT, PT, UP0, 0x80, 0x0 ;  /* 0x000000000000781c */ /* 0x000fda0003f2f008 */
[----:B-----5:R-:W-:Y:S05]  /*9680*/  @!P1 BRA `(.L_x_127) ;  /* 0x0000000000049947 */ /* 0x020fea0003800000 */
[----:B------:R-:W-:Y:S01]  /*9690*/  BPT.TRAP 0x1 ;  /* 0x000000040000795c */ /* 0x000fe20000300000 */
.L_x_127:
[----:B------:R-:W-:Y:S02]  /*96a0*/  R2UR UR7, R2 ;  /* 0x00000000020772ca */ /* 0x000fe400000e0000 */
[----:B------:R-:W-:Y:S02]  /*96b0*/  SHF.L.U32 R3, R0, 0x1f, RZ ;  /* 0x0000001f00037819 */ /* 0x000fe400000006ff */
[----:B------:R-:W-:-:S09]  /*96c0*/  LEA R8, R2, UR6, 0x4 ;  /* 0x0000000602087c11 */ /* 0x000fd2000f8e20ff */
[----:B------:R-:W-:-:S09]  /*96d0*/  ULEA UR7, UR7, UR6, 0x3 ;  /* 0x0000000607077291 */ /* 0x000fd2000f8e183f */
[----:B------:R-:W1:Y:S02]  /*96e0*/  SYNCS.PHASECHK.TRANS64.TRYWAIT P0, [UR7+0x34400], R3 ;  /* 0x03440003ff0075a7 */ /* 0x000e640008000147 */
[----:B-1----:R-:W-:Y:S05]  /*96f0*/  @!P0 BRA `(.L_x_128) ;  /* 0x0000005800488947 */ /* 0x002fea0003800000 */
.L_x_285:
[----:B------:R-:W2:Y:S01]  /*9700*/  LDS.128 R8, [R8+0x34520] ;  /* 0x0345200008087984 */ /* 0x000ea20000000c00 */
        /* <DEDUP_REMOVED lines=8> */
.L_x_129:
[----:B------:R-:W-:Y:S01]  /*9790*/  UIADD3 UR7, UR7, 0x34440, URZ ;  /* 0x0003444007077890 */ /* 0x000fe2000fffe03f */
[----:B------:R-:W-:Y:S02]  /*97a0*/  R2UR UR18, R16 ;  /* 0x00000000101272ca */ /* 0x000fe400000e0000 */
[----:B------:R-:W-:Y:S01]  /*97b0*/  R2UR UR19, R17 ;  /* 0x00000000111372ca */ /* 0x000fe200000e0000 */
[----:B------:R-:W-:Y:S01]  /*97c0*/  UPRMT UR7, UR58, 0x654, UR7 ;  /* 0x000006543a077896 */ /* 0x000fe20008000007 */
[----:B------:R-:W-:Y:S02]  /*97d0*/  LOP3.LUT P1, RZ, R4, 0xff, RZ, 0xc0, !PT ;  /* 0x000000ff04ff7812 */ /* 0x000fe4000782c0ff */
[----:B------:R-:W-:-:S04]  /*97e0*/  ISETP.NE.U32.AND P0, PT, RZ, UR24, PT ;  /* 0x00000018ff007c0c */ /* 0x000fc8000bf05070 */
[----:B------:R-:W-:Y:S02]  /*97f0*/  ISETP.NE.AND.EX P0, PT, RZ, UR25, PT, P0 ;  /* 0x00000019ff007c0c */ /* 0x000fe4000bf05300 */
[----:B---3--:R-:W-:Y:S01]  /*9800*/  SYNCS.ARRIVE.TRANS64.RED.A1T0 RZ, [UR7], RZ ;  /* 0x000000ffffff79a7 */ /* 0x008fe20008100407 */
[----:B------:R-:W-:Y:S02]  /*9810*/  USHF.L.U32 UR18, UR18, 0x7, URZ ;  /* 0x0000000712127899 */ /* 0x000fe4000800063f */
[----:B------:R-:W-:Y:S02]  /*9820*/  USHF.L.U32 UR19, UR19, 0x7, URZ ;  /* 0x0000000713137899 */ /* 0x000fe4000800063f */
[----:B------:R-:W-:Y:S10]  /*9830*/  @!P1 BRA `(.L_x_130) ;  /* 0x00000000000c9947 */ /* 0x000ff40003800000 */
[----:B------:R-:W-:-:S04]  /*9840*/  DEPBAR {5,4,3,2,1,0} ;  /* 0x0000003f0000791a */ /* 0x000fc80000000000 */
[----:B------:R3:W-:Y:S02]  /*9850*/  UTMACCTL.IV [UR4] ;  /* 0x00000000040079b9 */ /* 0x0007e40008000000 */
[----:B---3--:R-:W-:Y:S01]  /*9860*/  NOP ;  /* 0x0000000000007918 */ /* 0x008fe20000000000 */
.L_x_130:
[----:B------:R-:W-:Y:S05]  /*9870*/  @!P0 BRA `(.L_x_131) ;  /* 0x0000000000188947 */ /* 0x000fea0003800000 */
[----:B------:R-:W3:Y:S02]  /*9880*/  LDC.64 R4, c[0x0][0x590] ;  /* 0x00016400ff047b82 */ /* 0x000ee40000000a00 */
[----:B---3--:R-:W-:-:S06]  /*9890*/  IMAD.WIDE R4, R18, 0x8, R4 ;  /* 0x0000000812047825 */ /* 0x008fcc00078e0204 */
[----:B------:R-:W1:Y:S04]  /*98a0*/  LDG.E.64 R4, desc[UR38][R4.64] ;  /* 0x0000002604047981 */ /* 0x000e68000c1e1b00 */
[----:B-1----:R-:W3:Y:S02]  /*98b0*/  LD.E R3, desc[UR38][R4.64] ;  /* 0x0000002604037980 */ /* 0x002ee4000c101900 */
[----:B---3--:R-:W-:Y:S01]  /*98c0*/  FSETP.NEU.AND P0, PT, R3, RZ, PT ;  /* 0x000000ff0300720b */ /* 0x008fe20003f0d000 */
[----:B------:R-:W-:-:S12]  /*98d0*/  BRA `(.L_x_132) ;  /* 0x0000000000247947 */ /* 0x000fd80003800000 */
.L_x_131:
[----:B------:R-:W-:Y:S02]  /*98e0*/  ISETP.NE.U32.AND P1, PT, RZ, UR26, PT ;  /* 0x0000001aff007c0c */ /* 0x000fe4000bf25070 */
[----:B------:R-:W-:Y:S02]  /*98f0*/  FSETP.NEU.AND P0, PT, RZ, UR28, PT ;  /* 0x0000001cff007c0b */ /* 0x000fe4000bf0d000 */
[----:B------:R-:W-:-:S13]  /*9900*/  ISETP.NE.AND.EX P1, PT, RZ, UR27, PT, P1 ;  /* 0x0000001bff007c0c */ /* 0x000fda000bf25310 */
[----:B------:R-:W-:Y:S05]  /*9910*/  @!P1 BRA `(.L_x_132) ;  /* 0x0000000000149947 */ /* 0x000fea0003800000 */
[----:B------:R-:W3:Y:S01]  /*9920*/  LDC.64 R4, c[0x0][0x588] ;  /* 0x00016200ff047b82 */ /* 0x000ee20000000a00 */
[----:B-1----:R-:W-:-:S04]  /*9930*/  IMAD R3, R18, UR29, RZ ;  /* 0x0000001d12037c24 */ /* 0x002fc8000f8e02ff */
[----:B---3--:R-:W-:-:S06]  /*9940*/  IMAD.WIDE R4, R3, 0x4, R4 ;  /* 0x0000000403047825 */ /* 0x008fcc00078e0204 */
[----:B------:R-:W3:Y:S02]  /*9950*/  LDG.E R4, desc[UR38][R4.64] ;  /* 0x0000002604047981 */ /* 0x000ee4000c1e1900 */
[----:B---3--:R-:W-:-:S13]  /*9960*/  FSETP.NEU.AND P0, PT, R4, RZ, PT ;  /* 0x000000ff0400720b */ /* 0x008fda0003f0d000 */
.L_x_132:
[----:B------:R-:W-:Y:S01]  /*9970*/  UISETP.NE.AND UP0, UPT, UR30, 0x3, UPT ;  /* 0x000000031e00788c */ /* 0x000fe2000bf05270 */
[----:B------:R-:W-:-:S05]  /*9980*/  ELECT P1, URZ, PT ;  /* 0x00000000003f782f */ /* 0x000fca0003820000 */
[----:B------:R-:W-:Y:S02]  /*9990*/  PLOP3.LUT P2, PT, PT, PT, UP0, 0x80, 0x0 ;  /* 0x000000000000781c */ /* 0x000fe40003f4f008 */
[----:B------:R-:W-:-:S11]  /*99a0*/  PLOP3.LUT P0, PT, P0, P1, PT, 0x2a, 0x0 ;  /* 0x000000000000781c */ /* 0x000fd60000702572 */
[----:B------:R-:W-:Y:S05]  /*99b0*/  @!P2 BRA `(.L_x_133) ;  /* 0x000000000004a947 */ /* 0x000fea0003800000 */
[----:B------:R-:W-:Y:S01]  /*99c0*/  BPT.TRAP 0x1 ;  /* 0x000000040000795c */ /* 0x000fe20000300000 */
.L_x_133:
[----:B-1----:R-:W-:-:S05]  /*99d0*/  IMAD.MOV.U32 R3, RZ, RZ, 0x1 ;  /* 0x00000001ff037424 */ /* 0x002fca00078e00ff */
[----:B------:R-:W-:-:S04]  /*99e0*/  SHF.L.U32 R3, R3, 0x1f, RZ ;  /* 0x0000001f03037819 */ /* 0x000fc800000006ff */
[----:B------:R-:W1:Y:S02]  /*99f0*/  SYNCS.PHASECHK.TRANS64.TRYWAIT P1, [UR6+0x344d0], R3 ;  /* 0x0344d003ff0075a7 */ /* 0x000e640008020146 */
[----:B-1----:R-:W-:Y:S05]  /*9a00*/  @!P1 BRA `(.L_x_134) ;  /* 0x00000054009c9947 */ /* 0x002fea0003800000 */
.L_x_286:
[----:B------:R-:W-:Y:S04]  /*9a10*/  BSSY B0, `(.L_x_135) ;  /* 0x000000b000007945 */ /* 0x000fe80003800000 */
[----:B------:R-:W-:Y:S05]  /*9a20*/  @P0 BRA `(.L_x_136) ;  /* 0x0000000000240947 */ /* 0x000fea0003800000 */
[----:B------:R-:W-:Y:S02]  /*9a30*/  UIADD3 UR16, UR6, 0x30000, URZ ;  /* 0x0003000006107890 */ /* 0x000fe4000fffe03f */
[----:B------:R-:W-:Y:S01]  /*9a40*/  UIADD3 UR17, UR6, 0x344b0, URZ ;  /* 0x000344b006117890 */ /* 0x000fe2000fffe03f */
[----:B------:R-:W-:Y:S01]  /*9a50*/  UMOV UR8, 0x0 ;  /* 0x0000000000087882 */ /* 0x000fe20000000000 */
[----:B------:R-:W-:-:S07]  /*9a60*/  UMOV UR9, 0x10000000 ;  /* 0x1000000000097882 */ /* 0x000fce0000000000 */
[----:B------:R3:W-:Y:S02]  /*9a70*/  UTMALDG.2D [UR16], [UR4], desc[UR8] ;  /* 0x00000810040075b4 */ /* 0x0007e40008009000 */
[----:B---3--:R-:W-:Y:S05]  /*9a80*/  @!P2 BRA `(.L_x_137) ;  /* 0x000000000004a947 */ /* 0x008fea0003800000 */
[----:B------:R-:W-:Y:S01]  /*9a90*/  BPT.TRAP 0x1 ;  /* 0x000000040000795c */ /* 0x000fe20000300000 */
.L_x_137:
[----:B-1----:R-:W1:Y:S02]  /*9aa0*/  LDC R4, c[0x0][0x828] ;  /* 0x00020a00ff047b82 */ /* 0x002e640000000800 */
[----:B-1----:R3:W-:Y:S02]  /*9ab0*/  SYNCS.ARRIVE.TRANS64.RED.A0TR RZ, [UR6+0x344b0], R4 ;  /* 0x0344b004ffff79a7 */ /* 0x0027e40008300406 */
.L_x_136:
[----:B------:R-:W-:Y:S05]  /*9ac0*/  BSYNC B0 ;  /* 0x0000000000007941 */ /* 0x000fea0003800000 */
.L_x_135:
[----:B------:R-:W-:Y:S05]  /*9ad0*/  @!P2 BRA `(.L_x_138) ;  /* 0x000000000004a947 */ /* 0x000fea0003800000 */
[----:B------:R-:W-:Y:S01]  /*9ae0*/  BPT.TRAP 0x1 ;  /* 0x000000040000795c */ /* 0x000fe20000300000 */
.L_x_138:
[----:B------:R-:W-:-:S04]  /*9af0*/  UIADD3 UR13, UR6, 0x344b0, URZ ;  /* 0x000344b0060d7890 */ /* 0x000fc8000fffe03f */
[----:B------:R-:W-:-:S09]  /*9b00*/  UPRMT UR7, UR58, 0x654, UR13 ;  /* 0x000006543a077896 */ /* 0x000fd2000800000d */
[----:B------:R-:W-:Y:S01]  /*9b10*/  SYNCS.ARRIVE.TRANS64.RED.A1T0 RZ, [UR7], RZ ;  /* 0x000000ffffff79a7 */ /* 0x000fe20008100407 */
[----:B------:R-:W-:Y:S05]  /*9b20*/  @!P2 BRA `(.L_x_139) ;  /* 0x000000000004a947 */ /* 0x000fea0003800000 */
[----:B------:R-:W-:Y:S01]  /*9b30*/  BPT.TRAP 0x1 ;  /* 0x000000040000795c */ /* 0x000fe20000300000 */
.L_x_139:
[----:B------:R-:W4:Y:S02]  /*9b40*/  SYNCS.PHASECHK.TRANS64.TRYWAIT P1, [UR6+0x344d8], R3 ;  /* 0x0344d803ff0075a7 */ /* 0x000f240008020146 */
[----:B----4-:R-:W-:Y:S05]  /*9b50*/  @!P1 BRA `(.L_x_140) ;  /* 0x0000005400609947 */ /* 0x010fea0003800000 */
.L_x_287:
[----:B------:R-:W-:Y:S04]  /*9b60*/  BSSY B0, `(.L_x_141) ;  /* 0x000000d000007945 */ /* 0x000fe80003800000 */
[----:B------:R-:W-:Y:S05]  /*9b70*/  @P0 BRA `(.L_x_142) ;  /* 0x00000000002c0947 */ /* 0x000fea0003800000 */
[----:B------:R-:W-:Y:S02]  /*9b80*/  UIADD3 UR10, UR18, 0x40, URZ ;  /* 0x00000040120a7890 */ /* 0x000fe4000fffe03f */
[----:B------:R-:W-:Y:S02]  /*9b90*/  UIADD3 UR8, UR6, 0x31000, URZ ;  /* 0x0003100006087890 */ /* 0x000fe4000fffe03f */
[----:B------:R-:W-:Y:S01]  /*9ba0*/  UIADD3 UR9, UR6, 0x344b8, URZ ;  /* 0x000344b806097890 */ /* 0x000fe2000fffe03f */
[----:B------:R-:W-:Y:S01]  /*9bb0*/  UMOV UR14, 0x0 ;  /* 0x00000000000e7882 */ /* 0x000fe20000000000 */
[----:B------:R-:W-:Y:S01]  /*9bc0*/  UMOV UR15, 0x10000000 ;  /* 0x10000000000f7882 */ /* 0x000fe20000000000 */
[----:B------:R-:W-:-:S06]  /*9bd0*/  UMOV UR11, UR19 ;  /* 0x00000013000b7c82 */ /* 0x000fcc0008000000 */
[----:B------:R4:W-:Y:S02]  /*9be0*/  UTMALDG.2D [UR8], [UR4], desc[UR14] ;  /* 0x00000e08040075b4 */ /* 0x0009e40008009000 */
[----:B----4-:R-:W-:Y:S05]  /*9bf0*/  @!P2 BRA `(.L_x_143) ;  /* 0x000000000004a947 */ /* 0x010fea0003800000 */
[----:B------:R-:W-:Y:S01]  /*9c00*/  BPT.TRAP 0x1 ;  /* 0x000000040000795c */ /* 0x000fe20000300000 */
.L_x_143:
[----:B-1-3--:R-:W1:Y:S02]  /*9c10*/  LDC R4, c[0x0][0x828] ;  /* 0x00020a00ff047b82 */ /* 0x00ae640000000800 */
[----:B-1----:R4:W-:Y:S02]  /*9c20*/  SYNCS.ARRIVE.TRANS64.RED.A0TR RZ, [UR6+0x344b8], R4 ;  /* 0x0344b804ffff79a7 */ /* 0x0029e40008300406 */
.L_x_142:
[----:B------:R-:W-:Y:S05]  /*9c30*/  BSYNC B0 ;  /* 0x0000000000007941 */ /* 0x000fea0003800000 */
.L_x_141:
[----:B------:R-:W-:Y:S05]  /*9c40*/  @!P2 BRA `(.L_x_144) ;  /* 0x000000000004a947 */ /* 0x000fea0003800000 */
[----:B------:R-:W-:Y:S01]  /*9c50*/  BPT.TRAP 0x1 ;  /* 0x000000040000795c */ /* 0x000fe20000300000 */
.L_x_144:
[----:B------:R-:W-:Y:S02]  /*9c60*/  UIADD3 UR9, UR6, 0x344b8, URZ ;  /* 0x000344b806097890 */ /* 0x000fe4000fffe03f */
[----:B------:R-:W-:Y:S02]  /*9c70*/  UIADD3 UR23, UR19, 0x20, URZ ;  /* 0x0000002013177890 */ /* 0x000fe4000fffe03f */
[----:B------:R-:W-:-:S09]  /*9c80*/  UPRMT UR16, UR58, 0x654, UR9 ;  /* 0x000006543a107896 */ /* 0x000fd20008000009 */
[----:B------:R-:W-:Y:S01]  /*9c90*/  SYNCS.ARRIVE.TRANS64.RED.A1T0 RZ, [UR16], RZ ;  /* 0x000000ffffff79a7 */ /* 0x000fe20008100410 */
[----:B------:R-:W-:Y:S05]  /*9ca0*/  @!P2 BRA `(.L_x_145) ;  /* 0x000000000004a947 */ /* 0x000fea0003800000 */
[----:B------:R-:W-:Y:S01]  /*9cb0*/  BPT.TRAP 0x1 ;  /* 0x000000040000795c */ /* 0x000fe20000300000 */
.L_x_145:
[----:B------:R-:W5:Y:S02]  /*9cc0*/  SYNCS.PHASECHK.TRANS64.TRYWAIT P1, [UR6+0x344e0], R3 ;  /* 0x0344e003ff0075a7 */ /* 0x000f640008020146 */
[----:B-----5:R-:W-:Y:S05]  /*9cd0*/  @!P1 BRA `(.L_x_146) ;  /* 0x0000005400189947 */ /* 0x020fea0003800000 */
.L_x_288:
[----:B------:R-:W-:Y:S04]  /*9ce0*/  BSSY B0, `(.L_x_147) ;  /* 0x000000c000007945 */ /* 0x000fe80003800000 */
[----:B------:R-:W-:Y:S05]  /*9cf0*/  @P0 BRA `(.L_x_148) ;  /* 0x0000000000280947 */ /* 0x000fea0003800000 */
[----:B------:R-:W-:Y:S02]  /*9d00*/  UIADD3 UR20, UR6, 0x32000, URZ ;  /* 0x0003200006147890 */ /* 0x000fe4000fffe03f */
[----:B------:R-:W-:Y:S01]  /*9d10*/  UIADD3 UR21, UR6, 0x344c0, URZ ;  /* 0x000344c006157890 */ /* 0x000fe2000fffe03f */
[----:B------:R-:W-:Y:S01]  /*9d20*/  UMOV UR10, 0x0 ;  /* 0x00000000000a7882 */ /* 0x000fe20000000000 */
[----:B------:R-:W-:Y:S01]  /*9d30*/  UMOV UR11, 0x10000000 ;  /* 0x10000000000b7882 */ /* 0x000fe20000000000 */
[----:B------:R-:W-:-:S06]  /*9d40*/  UMOV UR22, UR18 ;  /* 0x0000001200167c82 */ /* 0x000fcc0008000000 */
[----:B------:R1:W-:Y:S02]  /*9d50*/  UTMALDG.2D [UR20], [UR4], desc[UR10] ;  /* 0x00000a14040075b4 */ /* 0x0003e40008009000 */
[----:B-1----:R-:W-:Y:S05]  /*9d60*/  @!P2 BRA `(.L_x_149) ;  /* 0x000000000004a947 */ /* 0x002fea0003800000 */
[----:B------:R-:W-:Y:S01]  /*9d70*/  BPT.TRAP 0x1 ;  /* 0x000000040000795c */ /* 0x000fe20000300000 */
.L_x_149:
[----:B---34-:R-:W1:Y:S02]  /*9d80*/  LDC R4, c[0x0][0x828] ;  /* 0x00020a00ff047b82 */ /* 0x018e640000000800 */
[----:B-1----:R1:W-:Y:S02]  /*9d90*/  SYNCS.ARRIVE.TRANS64.RED.A0TR RZ, [UR6+0x344c0], R4 ;  /* 0x0344c004ffff79a7 */ /* 0x0023e40008300406 */
.L_x_148:
[----:B------:R-:W-:Y:S05]  /*9da0*/  BSYNC B0 ;  /* 0x0000000000007941 */ /* 0x000fea0003800000 */
.L_x_147:
[----:B------:R-:W-:Y:S05]  /*9db0*/  @!P2 BRA `(.L_x_150) ;  /* 0x000000000004a947 */ /* 0x000fea0003800000 */
[----:B------:R-:W-:Y:S01]  /*9dc0*/  BPT.TRAP 0x1 ;  /* 0x000000040000795c */ /* 0x000fe20000300000 */
.L_x_150:
[----:B------:R-:W-:-:S04]  /*9dd0*/  UIADD3 UR17, UR6, 0x344c0, URZ ;  /* 0x000344c006117890 */ /* 0x000fc8000fffe03f */
[----:B------:R-:W-:-:S09]  /*9de0*/  UPRMT UR33, UR58, 0x654, UR17 ;  /* 0x000006543a217896 */ /* 0x000fd20008000011 */
[----:B------:R-:W-:Y:S01]  /*9df0*/  SYNCS.ARRIVE.TRANS64.RED.A1T0 RZ, [UR33], RZ ;  /* 0x000000ffffff79a7 */ /* 0x000fe20008100421 */
[----:B------:R-:W-:Y:S05]  /*9e00*/  @!P2 BRA `(.L_x_151) ;  /* 0x000000000004a947 */ /* 0x000fea0003800000 */
[----:B------:R-:W-:Y:S01]  /*9e10*/  BPT.TRAP 0x1 ;  /* 0x000000040000795c */ /* 0x000fe20000300000 */
.L_x_151:
[----:B------:R-:W5:Y:S02]  /*9e20*/  SYNCS.PHASECHK.TRANS64.TRYWAIT P1, [UR6+0x344e8], R3 ;  /* 0x0344e803ff0075a7 */ /* 0x000f640008020146 */
[----:B-----5:R-:W-:Y:S05]  /*9e30*/  @!P1 BRA `(.L_x_152) ;  /* 0x0000005000d89947 */ /* 0x020fea0003800000 */
.L_x_289:
[----:B------:R-:W-:Y:S04]  /*9e40*/  BSSY B0, `(.L_x_153) ;  /* 0x000000c000007945 */ /* 0x000fe80003800000 */
[----:B------:R-:W-:Y:S05]  /*9e50*/  @P0 BRA `(.L_x_154) ;  /* 0x0000000000280947 */ /* 0x000fea0003800000 */
[----:B------:R-:W-:Y:S02]  /*9e60*/  UIADD3 UR22, UR18, 0x40, URZ ;  /* 0x0000004012167890 */ /* 0x000fe4000fffe03f */
[----:B------:R-:W-:Y:S02]  /*9e70*/  UIADD3 UR20, UR6, 0x33000, URZ ;  /* 0x0003300006147890 */ /* 0x000fe4000fffe03f */
[----:B------:R-:W-:Y:S01]  /*9e80*/  UIADD3 UR21, UR6, 0x344c8, URZ ;  /* 0x000344c806157890 */ /* 0x000fe2000fffe03f */
[----:B------:R-:W-:Y:S01]  /*9e90*/  UMOV UR10, 0x0 ;  /* 0x00000000000a7882 */ /* 0x000fe20000000000 */
[----:B------:R-:W-:-:S07]  /*9ea0*/  UMOV UR11, 0x10000000 ;  /* 0x10000000000b7882 */ /* 0x000fce0000000000 */
[----:B------:R1:W-:Y:S02]  /*9eb0*/  UTMALDG.2D [UR20], [UR4], desc[UR10] ;  /* 0x00000a14040075b4 */ /* 0x0003e40008009000 */
[----:B-1----:R-:W-:Y:S05]  /*9ec0*/  @!P2 BRA `(.L_x_155) ;  /* 0x000000000004a947 */ /* 0x002fea0003800000 */
[----:B------:R-:W-:Y:S01]  /*9ed0*/  BPT.TRAP 0x1 ;  /* 0x000000040000795c */ /* 0x000fe20000300000 */
.L_x_155:
[----:B---34-:R-:W1:Y:S02]  /*9ee0*/  LDC R4, c[0x0][0x828] ;  /* 0x00020a00ff047b82 */ /* 0x018e640000000800 */
[----:B-1----:R1:W-:Y:S02]  /*9ef0*/  SYNCS.ARRIVE.TRANS64.RED.A0TR RZ, [UR6+0x344c8], R4 ;  /* 0x0344c804ffff79a7 */ /* 0x0023e40008300406 */
.L_x_154:
[----:B------:R-:W-:Y:S05]  /*9f00*/  BSYNC B0 ;  /* 0x0000000000007941 */ /* 0x000fea0003800000 */
.L_x_153:
[----:B------:R-:W-:Y:S05]  /*9f10*/  @!P2 BRA `(.L_x_156) ;  /* 0x000000000004a947 */ /* 0x000fea0003800000 */
[----:B------:R-:W-:Y:S01]  /*9f20*/  BPT.TRAP 0x1 ;  /* 0x000000040000795c */ /* 0x000fe20000300000 */
.L_x_156:
[----:B------:R-:W-:Y:S02]  /*9f30*/  UIADD3 UR21, UR6, 0x344c8, URZ ;  /* 0x000344c806157890 */ /* 0x000fe4000fffe03f */
[----:B------:R-:W-:Y:S02]  /*9f40*/  UIADD3 UR15, UR19, 0x40, URZ ;  /* 0x00000040130f7890 */ /* 0x000fe4000fffe03f */
[----:B------:R-:W-:-:S09]  /*9f50*/  UPRMT UR34, UR58, 0x654, UR21 ;  /* 0x000006543a227896 */ /* 0x000fd20008000015 */
[----:B------:R-:W-:Y:S01]  /*9f60*/  SYNCS.ARRIVE.TRANS64.RED.A1T0 RZ, [UR34], RZ ;  /* 0x000000ffffff79a7 */ /* 0x000fe20008100422 */
[----:B------:R-:W-:Y:S05]  /*9f70*/  @!P2 BRA `(.L_x_157) ;  /* 0x000000000004a947 */ /* 0x000fea0003800000 */
[----:B------:R-:W-:Y:S01]  /*9f80*/  BPT.TRAP 0x1 ;  /* 0x000000040000795c */ /* 0x000fe20000300000 */
.L_x_157:
[----:B-1-34-:R-:W-:-:S04]  /*9f90*/  SHF.L.U32 R4, RZ, 0x1f, RZ ;  /* 0x0000001fff047819 */ /* 0x01afc800000006ff */
[----:B------:R-:W1:Y:S02]  /*9fa0*/  SYNCS.PHASECHK.TRANS64.TRYWAIT P1, [UR6+0x344d0], R4 ;  /* 0x0344d004ff0075a7 */ /* 0x000e640008020146 */
[----:B-1----:R-:W-:Y:S05]  /*9fb0*/  @!P1 BRA `(.L_x_158) ;  /* 0x0000005000909947 */ /* 0x002fea0003800000 */
.L_x_290:
[----:B------:R-:W-:Y:S04]  /*9fc0*/  BSSY B0, `(.L_x_159) ;  /* 0x000000b000007945 */ /* 0x000fe80003800000 */
[----:B------:R-:W-:Y:S05]  /*9fd0*/  @P0 BRA `(.L_x_160) ;  /* 0x0000000000240947 */ /* 0x000fea0003800000 */
[----:B------:R-:W-:Y:S01]  /*9fe0*/  UIADD3 UR12, UR6, 0x30000, URZ ;  /* 0x00030000060c7890 */ /* 0x000fe2000fffe03f */
[----:B------:R-:W-:Y:S01]  /*9ff0*/  UMOV UR10, 0x0 ;  /* 0x00000000000a7882 */ /* 0x000fe20000000000 */
[----:B------:R-:W-:Y:S01]  /*a000*/  UMOV UR11, 0x10000000 ;  /* 0x10000000000b7882 */ /* 0x000fe20000000000 */
[----:B------:R-:W-:-:S06]  /*a010*/  UMOV UR14, UR18 ;  /* 0x00000012000e7c82 */ /* 0x000fcc0008000000 */
[----:B------:R3:W-:Y:S02]  /*a020*/  UTMALDG.2D [UR12], [UR4], desc[UR10] ;  /* 0x00000a0c040075b4 */ /* 0x0007e40008009000 */
[----:B---3--:R-:W-:Y:S05]  /*a030*/  @!P2 BRA `(.L_x_161) ;  /* 0x000000000004a947 */ /* 0x008fea0003800000 */
[----:B------:R-:W-:Y:S01]  /*a040*/  BPT.TRAP 0x1 ;  /* 0x000000040000795c */ /* 0x000fe20000300000 */
.L_x_161:
[----:B-1----:R-:W1:Y:S02]  /*a050*/  LDC R5, c[0x0][0x828] ;  /* 0x00020a00ff057b82 */ /* 0x002e640000000800 */
[----:B-1----:R3:W-:Y:S02]  /*a060*/  SYNCS.ARRIVE.TRANS64.RED.A0TR RZ, [UR6+0x344b0], R5 ;  /* 0x0344b005ffff79a7 */ /* 0x0027e40008300406 */
.L_x_160:
[----:B------:R-:W-:Y:S05]  /*a070*/  BSYNC B0 ;  /* 0x0000000000007941 */ /* 0x000fea0003800000 */
.L_x_159:
[----:B------:R-:W-:Y:S05]  /*a080*/  @!P2 BRA `(.L_x_162) ;  /* 0x000000000004a947 */ /* 0x000fea0003800000 */
[----:B------:R-:W-:Y:S01]  /*a090*/  BPT.TRAP 0x1 ;  /* 0x000000040000795c */ /* 0x000fe20000300000 */
.L_x_162:
[----:B------:R-:W-:Y:S01]  /*a0a0*/  SYNCS.ARRIVE.TRANS64.RED.A1T0 RZ, [UR7], RZ ;  /* 0x000000ffffff79a7 */ /* 0x000fe20008100407 */
[----:B------:R-:W-:Y:S05]  /*a0b0*/  @!P2 BRA `(.L_x_163) ;  /* 0x000000000004a947 */ /* 0x000fea0003800000 */
[----:B------:R-:W-:Y:S01]  /*a0c0*/  BPT.TRAP 0x1 ;  /* 0x000000040000795c */ /* 0x000fe20000300000 */
.L_x_163:
[----:B------:R-:W4:Y:S02]  /*a0d0*/  SYNCS.PHASECHK.TRANS64.TRYWAIT P1, [UR6+0x344d8], R4 ;  /* 0x0344d804ff0075a7 */ /* 0x000f240008020146 */
[----:B----4-:R-:W-:Y:S05]  /*a0e0*/  @!P1 BRA `(.L_x_164) ;  /* 0x00000050005c9947 */ /* 0x010fea0003800000 */
.L_x_291:
        /* <DEDUP_REMOVED lines=10> */
.L_x_167:
[----:B-1-3--:R-:W1:Y:S02]  /*a190*/  LDC R5, c[0x0][0x828] ;  /* 0x00020a00ff057b82 */ /* 0x00ae640000000800 */
[----:B-1----:R4:W-:Y:S02]  /*a1a0*/  SYNCS.ARRIVE.TRANS64.RED.A0TR RZ, [UR6+0x344b8], R5 ;  /* 0x0344b805ffff79a7 */ /* 0x0029e40008300406 */
.L_x_166:
[----:B------:R-:W-:Y:S05]  /*a1b0*/  BSYNC B0 ;  /* 0x0000000000007941 */ /* 0x000fea0003800000 */
.L_x_165:
[----:B------:R-:W-:Y:S05]  /*a1c0*/  @!P2 BRA `(.L_x_168) ;  /* 0x000000000004a947 */ /* 0x000fea0003800000 */
[----:B------:R-:W-:Y:S01]  /*a1d0*/  BPT.TRAP 0x1 ;  /* 0x000000040000795c */ /* 0x000fe20000300000 */
.L_x_168:
[----:B------:R-:W-:Y:S01]  /*a1e0*/  SYNCS.ARRIVE.TRANS64.RED.A1T0 RZ, [UR16], RZ ;  /* 0x000000ffffff79a7 */ /* 0x000fe20008100410 */
[----:B------:R-:W-:Y:S01]  /*a1f0*/  UIADD3 UR19, UR19, 0x60, URZ ;  /* 0x0000006013137890 */ /* 0x000fe2000fffe03f */
[----:B------:R-:W-:Y:S11]  /*a200*/  @!P2 BRA `(.L_x_169) ;  /* 0x000000000004a947 */ /* 0x000ff60003800000 */
[----:B------:R-:W-:Y:S01]  /*a210*/  BPT.TRAP 0x1 ;  /* 0x000000040000795c */ /* 0x000fe20000300000 */
.L_x_169:
[----:B------:R-:W5:Y:S02]  /*a220*/  SYNCS.PHASECHK.TRANS64.TRYWAIT P1, [UR6+0x344e0], R4 ;  /* 0x0344e004ff0075a7 */ /* 0x000f640008020146 */
[----:B-----5:R-:W-:Y:S05]  /*a230*/  @!P1 BRA `(.L_x_170) ;  /* 0x0000005000209947 */ /* 0x020fea0003800000 */
.L_x_292:
[----:B------:R-:W-:Y:S04]  /*a240*/  BSSY B0, `(.L_x_171) ;  /* 0x000000a000007945 */ /* 0x000fe80003800000 */
[----:B------:R-:W-:Y:S05]  /*a250*/  @P0 BRA `(.L_x_172) ;  /* 0x0000000000200947 */ /* 0x000fea0003800000 */
[----:B------:R-:W-:Y:S01]  /*a260*/  UIADD3 UR16, UR6, 0x32000, URZ ;  /* 0x0003200006107890 */ /* 0x000fe2000fffe03f */
[----:B------:R-:W-:Y:S01]  /*a270*/  UMOV UR8, 0x0 ;  /* 0x0000000000087882 */ /* 0x000fe20000000000 */
[----:B------:R-:W-:-:S07]  /*a280*/  UMOV UR9, 0x10000000 ;  /* 0x1000000000097882 */ /* 0x000fce0000000000 */
[----:B------:R1:W-:Y:S02]  /*a290*/  UTMALDG.2D [UR16], [UR4], desc[UR8] ;  /* 0x00000810040075b4 */ /* 0x0003e40008009000 */
[----:B-1----:R-:W-:Y:S05]  /*a2a0*/  @!P2 BRA `(.L_x_173) ;  /* 0x000000000004a947 */ /* 0x002fea0003800000 */
[----:B------:R-:W-:Y:S01]  /*a2b0*/  BPT.TRAP 0x1 ;  /* 0x000000040000795c */ /* 0x000fe20000300000 */
.L_x_173:
[----:B---34-:R-:W1:Y:S02]  /*a2c0*/  LDC R5, c[0x0][0x828] ;  /* 0x00020a00ff057b82 */ /* 0x018e640000000800 */
[----:B-1----:R1:W-:Y:S02]  /*a2d0*/  SYNCS.ARRIVE.TRANS64.RED.A0TR RZ, [UR6+0x344c0], R5 ;  /* 0x0344c005ffff79a7 */ /* 0x0023e40008300406 */
.L_x_172:
[----:B------:R-:W-:Y:S05]  /*a2e0*/  BSYNC B0 ;  /* 0x0000000000007941 */ /* 0x000fea0003800000 */
.L_x_171:
[----:B------:R-:W-:Y:S05]  /*a2f0*/  @!P2 BRA `(.L_x_174) ;  /* 0x000000000004a947 */ /* 0x000fea0003800000 */
[----:B------:R-:W-:Y:S01]  /*a300*/  BPT.TRAP 0x1 ;  /* 0x000000040000795c */ /* 0x000fe20000300000 */
.L_x_174:
[----:B------:R-:W-:Y:S01]  /*a310*/  SYNCS.ARRIVE.TRANS64.RED.A1T0 RZ, [UR33], RZ ;  /* 0x000000ffffff79a7 */ /* 0x000fe20008100421 */
[----:B------:R-:W-:Y:S05]  /*a320*/  @!P2 BRA `(.L_x_175) ;  /* 0x000000000004a947 */ /* 0x000fea0003800000 */
[----:B------:R-:W-:Y:S01]  /*a330*/  BPT.TRAP 0x1 ;  /* 0x000000040000795c */ /* 0x000fe20000300000 */
.L_x_175:
[----:B------:R-:W5:Y:S02]  /*a340*/  SYNCS.PHASECHK.TRANS64.TRYWAIT P1, [UR6+0x344e8], R4 ;  /* 0x0344e804ff0075a7 */ /* 0x000f640008020146 */
[----:B-----5:R-:W-:Y:S05]  /*a350*/  @!P1 BRA `(.L_x_176) ;  /* 0x0000004c00f09947 */ /* 0x020fea0003800000 */
.L_x_293:
        /* <DEDUP_REMOVED lines=10> */
.L_x_179:
[----:B------:R-:W1:Y:S02]  /*a400*/  LDC R4, c[0x0][0x828] ;  /* 0x00020a00ff047b82 */ /* 0x000e640000000800 */
[----:B-1----:R1:W-:Y:S02]  /*a410*/  SYNCS.ARRIVE.TRANS64.RED.A0TR RZ, [UR6+0x344c8], R4 ;  /* 0x0344c804ffff79a7 */ /* 0x0023e40008300406 */
.L_x_178:
[----:B------:R-:W-:Y:S05]  /*a420*/  BSYNC B0 ;  /* 0x0000000000007941 */ /* 0x000fea0003800000 */
.L_x_177:
[----:B------:R-:W-:Y:S05]  /*a430*/  @!P2 BRA `(.L_x_180) ;  /* 0x000000000004a947 */ /* 0x000fea0003800000 */
[----:B------:R-:W-:Y:S01]  /*a440*/  BPT.TRAP 0x1 ;  /* 0x000000040000795c */ /* 0x000fe20000300000 */
.L_x_180:
[----:B--2---:R-:W-:Y:S01]  /*a450*/  ISETP.NE.AND P0, PT, R11, RZ, PT ;  /* 0x000000ff0b00720c */ /* 0x004fe20003f05270 */
[----:B------:R-:W-:Y:S01]  /*a460*/  SYNCS.ARRIVE.TRANS64.RED.A1T0 RZ, [UR34], RZ ;  /* 0x000000ffffff79a7 */ /* 0x000fe20008100422 */
[CC--:B------:R-:W-:Y:S02]  /*a470*/  ISETP.NE.AND P3, PT, R18.reuse, R10.reuse, PT ;  /* 0x0000000a1200720c */ /* 0x0c0fe40003f65270 */
[----:B------:R-:W-:-:S13]  /*a480*/  ISETP.EQ.OR P0, PT, R18, R10, !P0 ;  /* 0x0000000a1200720c */ /* 0x000fda0004702670 */
[----:B------:R-:W-:Y:S05]  /*a490*/  @P0 BRA `(.L_x_181) ;  /* 0x0000000400040947 */ /* 0x000fea0003800000 */
[----:B------:R-:W-:Y:S01]  /*a4a0*/  ELECT P0, URZ, PT ;  /* 0x00000000003f782f */ /* 0x000fe20003800000 */
[----:B------:R-:W-:-:S12]  /*a4b0*/  BSSY B0, `(.L_x_182) ;  /* 0x0000032000007945 */ /* 0x000fd80003800000 */
[----:B------:R-:W-:Y:S05]  /*a4c0*/  @!P0 BRA `(.L_x_183) ;  /* 0x0000000000c08947 */ /* 0x000fea0003800000 */
[----:B-1-34-:R-:W1:Y:S08]  /*a4d0*/  LDC.64 R4, c[0x0][0x290] ;  /* 0x0000a400ff047b82 */ /* 0x01ae700000000a00 */
[----:B------:R-:W2:Y:S08]  /*a4e0*/  LDC.64 R12, c[0x0][0x808] ;  /* 0x00020200ff0c7b82 */ /* 0x000eb00000000a00 */
[----:B------:R-:W3:Y:S01]  /*a4f0*/  LDC.64 R16, c[0x0][0x810] ;  /* 0x00020400ff107b82 */ /* 0x000ee20000000a00 */
[----:B-1----:R-:W-:-:S05]  /*a500*/  IMAD.WIDE R4, R10, 0xc, R4 ;  /* 0x0000000c0a047825 */ /* 0x002fca00078e0204 */
[----:B------:R1:W5:Y:S04]  /*a510*/  LDG.E R14, desc[UR38][R4.64] ;  /* 0x00000026040e7981 */ /* 0x000368000c1e1900 */
[----:B------:R1:W5:Y:S01]  /*a520*/  LDG.E R15, desc[UR38][R4.64+0x4] ;  /* 0x00000426040f7981 */ /* 0x000362000c1e1900 */
[----:B--2---:R-:W-:Y:S02]  /*a530*/  ISETP.NE.U32.AND P0, PT, R12, RZ, PT ;  /* 0x000000ff0c00720c */ /* 0x004fe40003f05070 */
[----:B------:R-:W-:Y:S02]  /*a540*/  SHF.R.S32.HI R6, RZ, 0x1f, R10 ;  /* 0x0000001fff067819 */ /* 0x000fe4000001140a */
[----:B------:R-:W-:Y:S02]  /*a550*/  ISETP.NE.AND.EX P0, PT, R13, RZ, PT, P0 ;  /* 0x000000ff0d00720c */ /* 0x000fe40003f05300 */
[----:B---3--:R-:W-:-:S04]  /*a560*/  ISETP.NE.U32.AND P1, PT, R16, RZ, PT ;  /* 0x000000ff1000720c */ /* 0x008fc80003f25070 */
[----:B------:R-:W-:-:S07]  /*a570*/  ISETP.NE.AND.EX P1, PT, R17, RZ, PT, P1 ;  /* 0x000000ff1100720c */ /* 0x000fce0003f25310 */
[----:B-1----:R-:W-:Y:S06]  /*a580*/  @!P0 BRA `(.L_x_184) ;  /* 0x0000000000108947 */ /* 0x002fec0003800000 */
[----:B------:R-:W-:-:S04]  /*a590*/  LEA R4, P0, R10, R12, 0x3 ;  /* 0x0000000c0a047211 */ /* 0x000fc800078018ff */
[----:B------:R-:W-:-:S06]  /*a5a0*/  LEA.HI.X R5, R10, R13, R6, 0x3, P0 ;  /* 0x0000000d0a057211 */ /* 0x000fcc00000f1c06 */
[----:B------:R-:W2:Y:S04]  /*a5b0*/  LDG.E.64 R4, desc[UR38][R4.64] ;  /* 0x0000002604047981 */ /* 0x000ea8000c1e1b00 */
[----:B--2---:R1:W-:Y:S02]  /*a5c0*/  STS.64 [UR32], R4 ;  /* 0x00000004ff007988 */ /* 0x0043e40008000a20 */
.L_x_184:
[----:B------:R-:W-:Y:S05]  /*a5d0*/  @!P1 BRA `(.L_x_183) ;  /* 0x00000000007c9947 */ /* 0x000fea0003800000 */
[----:B-1----:R-:W-:-:S04]  /*a5e0*/  LEA R4, P0, R10, R16, 0x3 ;  /* 0x000000100a047211 */ /* 0x002fc800078018ff */
[----:B------:R-:W-:Y:S02]  /*a5f0*/  LEA.HI.X R5, R10, R17, R6, 0x3, P0 ;  /* 0x000000110a057211 */ /* 0x000fe400000f1c06 */
[----:B------:R-:W1:Y:S04]  /*a600*/  LDS R6, [UR32+0x1c] ;  /* 0x00001c20ff067984 */ /* 0x000e680008000800 */
[----:B------:R-:W2:Y:S01]  /*a610*/  LDG.E.64 R4, desc[UR38][R4.64] ;  /* 0x0000002604047981 */ /* 0x000ea2000c1e1b00 */
[----:B------:R-:W-:-:S03]  /*a620*/  IMAD.U32 R18, RZ, RZ, UR32 ;  /* 0x00000020ff127e24 */ /* 0x000fc6000f8e00ff */
[----:B------:R-:W-:Y:S02]  /*a630*/  STS [UR32+0x30], RZ ;  /* 0x000030ffff007988 */ /* 0x000fe40008000820 */
[----:B------:R-:W-:-:S05]  /*a640*/  SHF.R.U64 R18, R18, 0x4, RZ ;  /* 0x0000000412127819 */ /* 0x000fca00000012ff */
[----:B------:R-:W-:Y:S04]  /*a650*/  STS [UR32+0x10], R18 ;  /* 0x00001012ff007988 */ /* 0x000fe80008000820 */
[----:B------:R-:W-:Y:S01]  /*a660*/  STS [UR32+0x14], R18 ;  /* 0x00001412ff007988 */ /* 0x000fe20008000820 */
[----:B--2---:R-:W-:Y:S02]  /*a670*/  SHF.L.U64.HI R12, R4, 0x1, R5 ;  /* 0x00000001040c7819 */ /* 0x004fe40000010205 */
[----:B-----5:R-:W-:Y:S02]  /*a680*/  IADD3 R5, R15, -0x1, RZ ;  /* 0xffffffff0f057810 */ /* 0x020fe40007ffe0ff */
[----:B------:R-:W-:-:S04]  /*a690*/  LOP3.LUT R12, R12, 0x1fffffff, RZ, 0xc0, !PT ;  /* 0x1fffffff0c0c7812 */ /* 0x000fc800078ec0ff */
[----:B------:R-:W-:-:S04]  /*a6a0*/  SHF.R.U32.HI R7, RZ, 0x4, R12 ;  /* 0x00000004ff077819 */ /* 0x000fc8000001160c */
[----:B-1----:R-:W-:-:S05]  /*a6b0*/  LOP3.LUT R6, R6, 0xf, R7, 0xb8, !PT ;  /* 0x0000000f06067812 */ /* 0x002fca00078eb807 */
[----:B------:R-:W-:Y:S04]  /*a6c0*/  STS [UR32+0x1c], R6 ;  /* 0x00001c06ff007988 */ /* 0x000fe80008000820 */
[----:B------:R-:W1:Y:S02]  /*a6d0*/  LDS R7, [UR32+0x1c] ;  /* 0x00001c20ff077984 */ /* 0x000e640008000800 */
[----:B-1----:R-:W-:-:S05]  /*a6e0*/  LOP3.LUT R7, R7, 0xf0, RZ, 0xb8, !PT ;  /* 0x000000f007077812 */ /* 0x002fca00078eb8ff */
[----:B------:R1:W-:Y:S04]  /*a6f0*/  STS [UR32+0x1c], R7 ;  /* 0x00001c07ff007988 */ /* 0x0003e80008000820 */
[----:B------:R-:W2:Y:S01]  /*a700*/  LDS R13, [UR32+0x1c] ;  /* 0x00001c20ff0d7984 */ /* 0x000ea20008000800 */
[----:B-1----:R-:W-:Y:S02]  /*a710*/  CS2R R6, SRZ ;  /* 0x0000000000067805 */ /* 0x002fe4000001ff00 */
[----:B--2---:R-:W-:Y:S01]  /*a720*/  LOP3.LUT R19, R13, 0xf00, RZ, 0xb8, !PT ;  /* 0x00000f000d137812 */ /* 0x004fe200078eb8ff */
[----:B------:R-:W-:Y:S02]  /*a730*/  IMAD.SHL.U32 R13, R4, 0x2, RZ ;  /* 0x00000002040d7824 */ /* 0x000fe400078e00ff */
[----:B------:R-:W-:-:S02]  /*a740*/  VIADD R4, R14, 0xffffffff ;  /* 0xffffffff0e047836 */ /* 0x000fc40000000000 */
[----:B------:R-:W-:Y:S01]  /*a750*/  STS.64 [UR32+0x18], R18 ;  /* 0x00001812ff007988 */ /* 0x000fe20008000a20 */
[----:B------:R-:W-:-:S03]  /*a760*/  LOP3.LUT R13, R13, 0xfffffffe, RZ, 0xc0, !PT ;  /* 0xfffffffe0d0d7812 */ /* 0x000fc600078ec0ff */
[----:B------:R-:W1:Y:S01]  /*a770*/  LDS R16, [UR32+0x1c] ;  /* 0x00001c20ff107984 */ /* 0x000e620008000800 */
[----:B------:R-:W-:-:S03]  /*a780*/  SHF.R.U64 R13, R13, 0x4, R12 ;  /* 0x000000040d0d7819 */ /* 0x000fc6000000120c */
[----:B------:R2:W-:Y:S04]  /*a790*/  STS.128 [UR32+0x20], R4 ;  /* 0x00002004ff007988 */ /* 0x0005e80008000c20 */
[----:B------:R2:W-:Y:S01]  /*a7a0*/  STS [UR32+0xc], R13 ;  /* 0x00000c0dff007988 */ /* 0x0005e20008000820 */
[----:B-1----:R-:W-:-:S05]  /*a7b0*/  LOP3.LUT R12, R16, 0xf000, RZ, 0xb8, !PT ;  /* 0x0000f000100c7812 */ /* 0x002fca00078eb8ff */
[----:B------:R2:W-:Y:S02]  /*a7c0*/  STS [UR32+0x1c], R12 ;  /* 0x00001c0cff007988 */ /* 0x0005e40008000820 */
.L_x_183:
[----:B------:R-:W-:Y:S05]  /*a7d0*/  BSYNC B0 ;  /* 0x0000000000007941 */ /* 0x000fea0003800000 */
.L_x_182:
[----:B-12---:R-:W1:Y:S01]  /*a7e0*/  S2R R4, SR_LANEID ;  /* 0x0000000000047919 */ /* 0x006e620000000000 */
[----:B------:R-:W-:Y:S01]  /*a7f0*/  NOP ;  /* 0x0000000000007918 */ /* 0x000fe20000000000 */
[----:B------:R-:W-:Y:S01]  /*a800*/  ELECT P0, URZ, PT ;  /* 0x00000000003f782f */ /* 0x000fe20003800000 */
[----:B------:R-:W-:Y:S01]  /*a810*/  BSSY B0, `(.L_x_185) ;  /* 0x0000008000007945 */ /* 0x000fe20003800000 */
[----:B-1----:R-:W-:-:S05]  /*a820*/  IMAD.SHL.U32 R6, R4, 0x4, RZ ;  /* 0x0000000404067824 */ /* 0x002fca00078e00ff */
[----:B------:R1:W2:Y:S01]  /*a830*/  LDS R7, [R6+UR32] ;  /* 0x0000002006077984 */ /* 0x0002a20008000800 */
[----:B------:R-:W-:-:S05]  /*a840*/  IADD3 R4, P1, R6, UR4, RZ ;  /* 0x0000000406047c10 */ /* 0x000fca000ff3e0ff */
[----:B---34-:R-:W-:Y:S01]  /*a850*/  IMAD.X R5, RZ, RZ, UR5, P1 ;  /* 0x00000005ff057e24 */ /* 0x018fe200088e06ff */
[----:B------:R-:W-:Y:S07]  /*a860*/  @!P0 BRA `(.L_x_186) ;  /* 0x0000000000088947 */ /* 0x000fee0003800000 */
[----:B------:R0:W-:Y:S01]  /*a870*/  UTMACMDFLUSH ;  /* 0x00000000000079b7 */ /* 0x0001e20000000000 */
[----:B------:R-:W-:-:S04]  /*a880*/  DEPBAR.LE SB0, 0x0 ;  /* 0x000080000000791a */ /* 0x000fc80000000000 */
.L_x_186:
[----:B------:R-:W-:Y:S05]  /*a890*/  BSYNC B0 ;  /* 0x0000000000007941 */ /* 0x000fea0003800000 */
.L_x_185:
[----:B--2---:R2:W5:Y:S02]  /*a8a0*/  ATOMG.E.EXCH.STRONG.GPU PT, RZ, [R4], R7 ;  /* 0x0000000704ff73a8 */ /* 0x00456400041ee100 */
.L_x_181:
[----:B------:R-:W-:Y:S01]  /*a8b0*/  ISETP.NE.AND P1, PT, R11, RZ, PT ;  /* 0x000000ff0b00720c */ /* 0x000fe20003f25270 */
[----:B------:R-:W-:Y:S01]  /*a8c0*/  VIADD R2, R2, 0x1 ;  /* 0x0000000102027836 */ /* 0x000fe20000000000 */
[----:B-12---:R-:W-:Y:S01]  /*a8d0*/  SEL R4, RZ, 0x1, !P3 ;  /* 0x00000001ff047807 */ /* 0x006fe20005800000 */
[----:B------:R-:W-:Y:S02]  /*a8e0*/  IMAD.MOV.U32 R16, RZ, RZ, R8 ;  /* 0x000000ffff107224 */ /* 0x000fe400078e0008 */
[----:B------:R-:W-:Y:S01]  /*a8f0*/  IMAD.MOV.U32 R17, RZ, RZ, R9 ;  /* 0x000000ffff117224 */ /* 0x000fe200078e0009 */
[----:B------:R-:W-:Y:S01]  /*a900*/  ISETP.NE.AND P0, PT, R2, 0x8, PT ;  /* 0x000000080200780c */ /* 0x000fe20003f05270 */
[----:B------:R-:W-:-:S03]  /*a910*/  IMAD.MOV.U32 R18, RZ, RZ, R10 ;  /* 0x000000ffff127224 */ /* 0x000fc600078e000a */
[----:B---34-:R-:W-:Y:S02]  /*a920*/  SEL R5, RZ, 0x1, P0 ;  /* 0x00000001ff057807 */ /* 0x018fe40000000000 */
[----:B------:R-:W-:Y:S02]  /*a930*/  SEL R2, R2, RZ, P0 ;  /* 0x000000ff02027207 */ /* 0x000fe40000000000 */
[----:B------:R-:W-:Y:S01]  /*a940*/  LOP3.LUT R0, R0, R5, RZ, 0x3c, !PT ;  /* 0x0000000500007212 */ /* 0x000fe200078e3cff */
[----:B------:R-:W-:Y:S06]  /*a950*/  @P1 BRA `(.L_x_187) ;  /* 0xffffffec00401947 */ /* 0x000fec000383ffff */
[----:B-----5:R-:W-:Y:S01]  /*a960*/  ELECT P0, URZ, PT ;  /* 0x00000000003f782f */ /* 0x020fe20003800000 */
[----:B------:R-:W-:-:S12]  /*a970*/  BSSY B0, `(.L_x_188) ;  /* 0x0000017000007945 */ /* 0x000fd80003800000 */
[----:B------:R-:W-:Y:S05]  /*a980*/  @!P0 BRA `(.L_x_189) ;  /* 0x0000000000548947 */ /* 0x000fea0003800000 */
[----:B------:R-:W-:Y:S05]  /*a990*/  @!P2 BRA `(.L_x_190) ;  /* 0x000000000004a947 */ /* 0x000fea0003800000 */
[----:B------:R-:W-:Y:S01]  /*a9a0*/  BPT.TRAP 0x1 ;  /* 0x000000040000795c */ /* 0x000fe20000300000 */
.L_x_190:
[----:B------:R-:W1:Y:S02]  /*a9b0*/  SYNCS.PHASECHK.TRANS64.TRYWAIT P0, [UR6+0x344d0], R3 ;  /* 0x0344d003ff0075a7 */ /* 0x000e640008000146 */
[----:B-1----:R-:W-:Y:S05]  /*a9c0*/  @!P0 BRA `(.L_x_191) ;  /* 0x00000048006c8947 */ /* 0x002fea0003800000 */
.L_x_294:
[----:B------:R-:W-:Y:S05]  /*a9d0*/  @!P2 BRA `(.L_x_192) ;  /* 0x000000000004a947 */ /* 0x000fea0003800000 */
[----:B------:R-:W-:Y:S01]  /*a9e0*/  BPT.TRAP 0x1 ;  /* 0x000000040000795c */ /* 0x000fe20000300000 */
.L_x_192:
[----:B------:R-:W2:Y:S02]  /*a9f0*/  SYNCS.PHASECHK.TRANS64.TRYWAIT P0, [UR6+0x344d8], R3 ;  /* 0x0344d803ff0075a7 */ /* 0x000ea40008000146 */
[----:B--2---:R-:W-:Y:S05]  /*aa00*/  @!P0 BRA `(.L_x_193) ;  /* 0x0000004800748947 */ /* 0x004fea0003800000 */
.L_x_295:
[----:B------:R-:W-:Y:S05]  /*aa10*/  @!P2 BRA `(.L_x_194) ;  /* 0x000000000004a947 */ /* 0x000fea0003800000 */
[----:B------:R-:W-:Y:S01]  /*aa20*/  BPT.TRAP 0x1 ;  /* 0x000000040000795c */ /* 0x000fe20000300000 */
.L_x_194:
[----:B------:R-:W2:Y:S02]  /*aa30*/  SYNCS.PHASECHK.TRANS64.TRYWAIT P0, [UR6+0x344e0], R3 ;  /* 0x0344e003ff0075a7 */ /* 0x000ea40008000146 */
[----:B--2---:R-:W-:Y:S05]  /*aa40*/  @!P0 BRA `(.L_x_195) ;  /* 0x00000048007c8947 */ /* 0x004fea0003800000 */
.L_x_296:
[----:B------:R-:W-:Y:S05]  /*aa50*/  @!P2 BRA `(.L_x_196) ;  /* 0x000000000004a947 */ /* 0x000fea0003800000 */
[----:B------:R-:W-:Y:S01]  /*aa60*/  BPT.TRAP 0x1 ;  /* 0x000000040000795c */ /* 0x000fe20000300000 */
.L_x_196:
[----:B-1----:R-:W-:-:S05]  /*aa70*/  IMAD.MOV.U32 R0, RZ, RZ, 0x1 ;  /* 0x00000001ff007424 */ /* 0x002fca00078e00ff */
[----:B------:R-:W-:-:S07]  /*aa80*/  SHF.L.U32 R0, R0, 0x1f, RZ ;  /* 0x0000001f00007819 */ /* 0x000fce00000006ff */
.L_x_197:
[----:B-1----:R-:W-:-:S04]  /*aa90*/  MOV R3, UR6 ;  /* 0x0000000600037c02 */ /* 0x002fc80008000f00 */
[----:B------:R1:W2:Y:S03]  /*aaa0*/  SYNCS.PHASECHK.TRANS64.TRYWAIT P0, [R3+URZ+0x344e8], R0 ;  /* 0x0344e800030075a7 */ /* 0x0002a6000800017f */
[----:B--2---:R-:W-:Y:S05]  /*aab0*/  @!P0 NANOSLEEP.SYNCS 0x989680 ;  /* 0x009896800000895d */ /* 0x004fea0003900000 */
[----:B------:R-:W2:Y:S02]  /*aac0*/  @!P0 SYNCS.PHASECHK.TRANS64 P0, [R3+URZ+0x344e8], R0 ;  /* 0x0344e800030085a7 */ /* 0x000ea4000800007f */
[----:B--2---:R-:W-:Y:S05]  /*aad0*/  @!P0 BRA `(.L_x_197) ;  /* 0xfffffffc00ec8947 */ /* 0x004fea000383ffff */
.L_x_189:
[----:B------:R-:W-:Y:S05]  /*aae0*/  BSYNC B0 ;  /* 0x0000000000007941 */ /* 0x000fea0003800000 */
.L_x_188:
[----:B------:R-:W-:Y:S05]  /*aaf0*/  EXIT ;  /* 0x000000000000794d */ /* 0x000fea0003800000 */
.L_x_118:
[----:B------:R-:W1:Y:S01]  /*ab00*/  S2UR UR4, SR_CTAID.Y ;  /* 0x00000000000479c3 */ /* 0x000e620000002600 */
[----:B------:R-:W3:Y:S01]  /*ab10*/  S2R R32, SR_LANEID ;  /* 0x0000000000207919 */ /* 0x000ee20000000000 */
[----:B------:R-:W-:Y:S01]  /*ab20*/  ELECT P0, URZ, PT ;  /* 0x00000000003f782f */ /* 0x000fe20003800000 */
[----:B------:R-:W-:Y:S01]  /*ab30*/  BSSY B0, `(.L_x_198) ;  /* 0x0000037000007945 */ /* 0x000fe20003800000 */
[----:B------:R-:W-:Y:S01]  /*ab40*/  ULDC.64 UR12, c[0x0][0x508] ;  /* 0x00014200000c7ab9 */ /* 0x000fe20000000a00 */
[----:B-1----:R-:W-:-:S04]  /*ab50*/  UIMAD UR4, UR4, UR60, UR51 ;  /* 0x0000003c040472a4 */ /* 0x002fc8000f8e0233 */
[----:B------:R-:W-:-:S06]  /*ab60*/  UIMAD.WIDE UR12, UR4, 0x80, UR12 ;  /* 0x00000080040c78a5 */ /* 0x000fcc000f8e020c */
[----:B------:R-:W-:Y:S06]  /*ab70*/  @!P0 BRA `(.L_x_199) ;  /* 0x0000000000c88947 */ /* 0x000fec0003800000 */
[----:B------:R-:W1:Y:S01]  /*ab80*/  LDC.64 R20, c[0x0][0x300] ;  /* 0x0000c000ff147b82 */ /* 0x000e620000000a00 */
[----:B------:R-:W-:Y:S02]  /*ab90*/  UMOV UR4, 0x400 ;  /* 0x0000040000047882 */ /* 0x000fe40000000000 */
[----:B--2---:R-:W-:-:S05]  /*aba0*/  ULEA UR4, UR58, UR4, 0x18 ;  /* 0x000000043a047291 */ /* 0x004fca000f8ec03f */
[----:B------:R-:W1:Y:S08]  /*abb0*/  LDC.64 R22, c[0x0][0x308] ;  /* 0x0000c200ff167b82 */ /* 0x000e700000000a00 */
[----:B------:R-:W2:Y:S08]  /*abc0*/  LDC.64 R12, c[0x0][0x310] ;  /* 0x0000c400ff0c7b82 */ /* 0x000eb00000000a00 */
[----:B------:R-:W2:Y:S08]  /*abd0*/  LDC.64 R14, c[0x0][0x318] ;  /* 0x0000c600ff0e7b82 */ /* 0x000eb00000000a00 */
[----:B------:R-:W4:Y:S01]  /*abe0*/  LDC.64 R8, c[0x0][0x320] ;  /* 0x0000c800ff087b82 */ /* 0x000f220000000a00 */
[----:B-1----:R1:W-:Y:S07]  /*abf0*/  STS.128 [UR4+0x34600], R20 ;  /* 0x03460014ff007988 */ /* 0x0023ee0008000c04 */
[----:B------:R-:W4:Y:S08]  /*ac00*/  LDC.64 R10, c[0x0][0x328] ;  /* 0x0000ca00ff0a7b82 */ /* 0x000f300000000a00 */
[----:B------:R-:W5:Y:S01]  /*ac10*/  LDC.64 R4, c[0x0][0x330] ;  /* 0x0000cc00ff047b82 */ /* 0x000f620000000a00 */
[----:B--2---:R2:W-:Y:S07]  /*ac20*/  STS.128 [UR4+0x34610], R12 ;  /* 0x0346100cff007988 */ /* 0x0045ee0008000c04 */
[----:B------:R-:W5:Y:S01]  /*ac30*/  LDC.64 R6, c[0x0][0x338] ;  /* 0x0000ce00ff067b82 */ /* 0x000f620000000a00 */
[----:B----4-:R4:W-:Y:S07]  /*ac40*/  STS.128 [UR4+0x34620], R8 ;  /* 0x03462008ff007988 */ /* 0x0109ee0008000c04 */
[----:B------:R-:W3:Y:S08]  /*ac50*/  LDC.64 R28, c[0x0][0x340] ;  /* 0x0000d000ff1c7b82 */ /* 0x000ef00000000a00 */
[----:B------:R-:W3:Y:S01]  /*ac60*/  LDC.64 R30, c[0x0][0x348] ;  /* 0x0000d200ff1e7b82 */ /* 0x000ee20000000a00 */
[----:B-----5:R5:W-:Y:S07]  /*ac70*/  STS.128 [UR4+0x34630], R4 ;  /* 0x03463004ff007988 */ /* 0x020bee0008000c04 */
[----:B------:R-:W4:Y:S08]  /*ac80*/  LDC.64 R24, c[0x0][0x350] ;  /* 0x0000d400ff187b82 */ /* 0x000f300000000a00 */
[----:B------:R-:W4:Y:S08]  /*ac90*/  LDC.64 R26, c[0x0][0x358] ;  /* 0x0000d600ff1a7b82 */ /* 0x000f300000000a00 */
[----:B-1----:R-:W1:Y:S01]  /*aca0*/  LDC.64 R20, c[0x0][0x360] ;  /* 0x0000d800ff147b82 */ /* 0x002e620000000a00 */
[----:B---3--:R3:W-:Y:S07]  /*acb0*/  STS.128 [UR4+0x34640], R28 ;  /* 0x0346401cff007988 */ /* 0x0087ee0008000c04 */
[----:B------:R-:W1:Y:S08]  /*acc0*/  LDC.64 R22, c[0x0][0x368] ;  /* 0x0000da00ff167b82 */ /* 0x000e700000000a00 */
[----:B--2---:R-:W2:Y:S01]  /*acd0*/  LDC.64 R12, c[0x0][0x370] ;  /* 0x0000dc00ff0c7b82 */ /* 0x004ea20000000a00 */
[----:B----4-:R4:W-:Y:S07]  /*ace0*/  STS.128 [UR4+0x34650], R24 ;  /* 0x03465018ff007988 */ /* 0x0109ee0008000c04 */
[----:B------:R-:W2:Y:S08]  /*acf0*/  LDC.64 R14, c[0x0][0x378] ;  /* 0x0000de00ff0e7b82 */ /* 0x000eb00000000a00 */
[----:B------:R-:W3:Y:S01]  /*ad00*/  LDC.64 R8, c[0x0][0x400] ;  /* 0x00010000ff087b82 */ /* 0x000ee20000000a00 */
[----:B-1----:R1:W-:Y:S07]  /*ad10*/  STS.128 [UR4+0x34660], R20 ;  /* 0x03466014ff007988 */ /* 0x0023ee0008000c04 */
[----:B------:R-:W3:Y:S08]  /*ad20*/  LDC.64 R10, c[0x0][0x408] ;  /* 0x00010200ff0a7b82 */ /* 0x000ef00000000a00 */
[----:B-----5:R-:W5:Y:S01]  /*ad30*/  LDC.64 R4, c[0x0][0x410] ;  /* 0x00010400ff047b82 */ /* 0x020f620000000a00 */
[----:B--2---:R2:W-:Y:S07]  /*ad40*/  STS.128 [UR4+0x34670], R12 ;  /* 0x0346700cff007988 */ /* 0x0045ee0008000c04 */
[----:B------:R-:W5:Y:S01]  /*ad50*/  LDC.64 R6, c[0x0][0x418] ;  /* 0x00010600ff067b82 */ /* 0x000f620000000a00 */
[----:B---3--:R3:W-:Y:S07]  /*ad60*/  STS.128 [UR4+0x34680], R8 ;  /* 0x03468008ff007988 */ /* 0x0087ee0008000c04 */
[----:B------:R-:W2:Y:S08]  /*ad70*/  LDC.64 R28, c[0x0][0x420] ;  /* 0x00010800ff1c7b82 */ /* 0x000eb00000000a00 */
[----:B------:R-:W2:Y:S01]  /*ad80*/  LDC.64 R30, c[0x0][0x428] ;  /* 0x00010a00ff1e7b82 */ /* 0x000ea20000000a00 */
[----:B-----5:R5:W-:Y:S07]  /*ad90*/  STS.128 [UR4+0x34690], R4 ;  /* 0x03469004ff007988 */ /* 0x020bee0008000c04 */
[----:B----4-:R-:W4:Y:S08]  /*ada0*/  LDC.64 R24, c[0x0][0x430] ;  /* 0x00010c00ff187b82 */ /* 0x010f300000000a00 */
[----:B------:R-:W4:Y:S08]  /*adb0*/  LDC.64 R26, c[0x0][0x438] ;  /* 0x00010e00ff1a7b82 */ /* 0x000f300000000a00 */
[----:B-1----:R-:W1:Y:S01]  /*adc0*/  LDC.64 R20, c[0x0][0x440] ;  /* 0x00011000ff147b82 */ /* 0x002e620000000a00 */
[----:B--2---:R2:W-:Y:S07]  /*add0*/  STS.128 [UR4+0x346a0], R28 ;  /* 0x0346a01cff007988 */ /* 0x0045ee0008000c04 */
[----:B------:R-:W1:Y:S08]  /*ade0*/  LDC.64 R22, c[0x0][0x448] ;  /* 0x00011200ff167b82 */ /* 0x000e700000000a00 */
[----:B------:R-:W2:Y:S01]  /*adf0*/  LDC.64 R12, c[0x0][0x450] ;  /* 0x00011400ff0c7b82 */ /* 0x000ea20000000a00 */
[----:B----4-:R4:W-:Y:S07]  /*ae00*/  STS.128 [UR4+0x346b0], R24 ;  /* 0x0346b018ff007988 */ /* 0x0109ee0008000c04 */
[----:B------:R-:W2:Y:S08]  /*ae10*/  LDC.64 R14, c[0x0][0x458] ;  /* 0x00011600ff0e7b82 */ /* 0x000eb00000000a00 */
[----:B---3--:R-:W3:Y:S01]  /*ae20*/  LDC.64 R8, c[0x0][0x460] ;  /* 0x00011800ff087b82 */ /* 0x008ee20000000a00 */
[----:B-1----:R4:W-:Y:S07]  /*ae30*/  STS.128 [UR4+0x346c0], R20 ;  /* 0x0346c014ff007988 */ /* 0x0029ee0008000c04 */
[----:B------:R-:W3:Y:S08]  /*ae40*/  LDC.64 R10, c[0x0][0x468] ;  /* 0x00011a00ff0a7b82 */ /* 0x000ef00000000a00 */
[----:B-----5:R-:W1:Y:S01]  /*ae50*/  LDC.64 R4, c[0x0][0x470] ;  /* 0x00011c00ff047b82 */ /* 0x020e620000000a00 */
[----:B--2---:R4:W-:Y:S07]  /*ae60*/  STS.128 [UR4+0x346d0], R12 ;  /* 0x0346d00cff007988 */ /* 0x0049ee0008000c04 */
[----:B------:R-:W1:Y:S01]  /*ae70*/  LDC.64 R6, c[0x0][0x478] ;  /* 0x00011e00ff067b82 */ /* 0x000e620000000a00 */
[----:B---3--:R4:W-:Y:S04]  /*ae80*/  STS.128 [UR4+0x346e0], R8 ;  /* 0x0346e008ff007988 */ /* 0x0089e80008000c04 */
[----:B-1----:R4:W-:Y:S02]  /*ae90*/  STS.128 [UR4+0x346f0], R4 ;  /* 0x0346f004ff007988 */ /* 0x0029e40008000c04 */
.L_x_199:
[----:B--2---:R-:W-:Y:S05]  /*aea0*/  BSYNC B0 ;  /* 0x0000000000007941 */ /* 0x004fea0003800000 */
.L_x_198:
[----:B------:R-:W-:Y:S01]  /*aeb0*/  ELECT P0, URZ, PT ;  /* 0x00000000003f782f */ /* 0x000fe20003800000 */
[----:B------:R-:W-:Y:S01]  /*aec0*/  NOP ;  /* 0x0000000000007918 */ /* 0x000fe20000000000 */
[----:B------:R-:W-:Y:S11]  /*aed0*/  BSSY B0, `(.L_x_200) ;  /* 0x000004a000007945 */ /* 0x000ff60003800000 */
[----:B------:R-:W-:Y:S05]  /*aee0*/  @!P0 BRA `(.L_x_201) ;  /* 0x0000000400208947 */ /* 0x000fea0003800000 */
[----:B----4-:R-:W1:Y:S08]  /*aef0*/  LDC.64 R10, c[0x0][0x518] ;  /* 0x00014600ff0a7b82 */ /* 0x010e700000000a00 */
[----:B------:R-:W2:Y:S08]  /*af00*/  LDC.64 R8, c[0x0][0x528] ;  /* 0x00014a00ff087b82 */ /* 0x000eb00000000a00 */
[----:B------:R-:W4:Y:S01]  /*af10*/  LDC.64 R22, c[0x0][0x510] ;  /* 0x00014400ff167b82 */ /* 0x000f220000000a00 */
[----:B-1----:R-:W-:-:S07]  /*af20*/  IMAD.WIDE R10, R18, 0x8, R10 ;  /* 0x00000008120a7825 */ /* 0x002fce00078e020a */
[----:B------:R-:W1:Y:S01]  /*af30*/  LDC.64 R12, c[0x0][0x520] ;  /* 0x00014800ff0c7b82 */ /* 0x000e620000000a00 */
[----:B------:R-:W5:Y:S01]  /*af40*/  LDG.E.64 R10, desc[UR38][R10.64] ;  /* 0x000000260a0a7981 */ /* 0x000f62000c1e1b00 */
[----:B--2---:R-:W-:-:S06]  /*af50*/  IMAD.WIDE R8, R18, 0x8, R8 ;  /* 0x0000000812087825 */ /* 0x004fcc00078e0208 */
[----:B------:R-:W2:Y:S01]  /*af60*/  LDG.E.64 R8, desc[UR38][R8.64] ;  /* 0x0000002608087981 */ /* 0x000ea2000c1e1b00 */
[----:B----4-:R-:W-:-:S06]  /*af70*/  IMAD.WIDE R22, R18, 0x8, R22 ;  /* 0x0000000812167825 */ /* 0x010fcc00078e0216 */
[----:B------:R-:W4:Y:S01]  /*af80*/  LDG.E.64 R22, desc[UR38][R22.64] ;  /* 0x0000002616167981 */ /* 0x000f22000c1e1b00 */
[----:B-1----:R-:W-:-:S06]  /*af90*/  IMAD.WIDE R12, R18, 0x8, R12 ;  /* 0x00000008120c7825 */ /* 0x002fcc00078e020c */
[----:B------:R-:W3:Y:S01]  /*afa0*/  LDG.E.64 R12, desc[UR38][R12.64] ;  /* 0x000000260c0c7981 */ /* 0x000ee2000c1e1b00 */
[----:B------:R-:W-:Y:S02]  /*afb0*/  UMOV UR4, 0x400 ;  /* 0x0000040000047882 */ /* 0x000fe40000000000 */
[----:B------:R-:W-:-:S09]  /*afc0*/  ULEA UR4, UR58, UR4, 0x18 ;  /* 0x000000043a047291 */ /* 0x000fd2000f8ec03f */
[----:B------:R-:W1:Y:S04]  /*afd0*/  LDS R4, [UR4+0x3461c] ;  /* 0x03461c04ff047984 */ /* 0x000e680008000800 */
[----:B------:R-:W1:Y:S01]  /*afe0*/  LDS R5, [UR4+0x3469c] ;  /* 0x03469c04ff057984 */ /* 0x000e620008000800 */
[----:B------:R-:W-:Y:S02]  /*aff0*/  UIADD3 UR5, UR4, 0x34600, URZ ;  /* 0x0003460004057890 */ /* 0x000fe4000fffe03f */
[----:B------:R-:W-:-:S04]  /*b000*/  UIADD3 UR6, UR4, 0x34680, URZ ;  /* 0x0003468004067890 */ /* 0x000fc8000fffe03f */
[----:B------:R-:W-:Y:S02]  /*b010*/  IMAD.U32 R14, RZ, RZ, UR5 ;  /* 0x00000005ff0e7e24 */ /* 0x000fe4000f8e00ff */
[----:B------:R-:W-:-:S03]  /*b020*/  IMAD.U32 R20, RZ, RZ, UR6 ;  /* 0x00000006ff147e24 */ /* 0x000fc6000f8e00ff */
[----:B------:R-:W-:Y:S02]  /*b030*/  SHF.R.U64 R14, R14, 0x4, RZ ;  /* 0x000000040e0e7819 */ /* 0x000fe400000012ff */
[----:B------:R-:W-:Y:S01]  /*b040*/  SHF.R.U64 R20, R20, 0x4, RZ ;  /* 0x0000000414147819 */ /* 0x000fe200000012ff */
[----:B------:R-:W-:Y:S04]  /*b050*/  STS [UR4+0x34630], RZ ;  /* 0x034630ffff007988 */ /* 0x000fe80008000804 */
[----:B------:R-:W-:Y:S04]  /*b060*/  STS [UR4+0x34610], R14 ;  /* 0x0346100eff007988 */ /* 0x000fe80008000804 */
[----:B------:R-:W-:Y:S04]  /*b070*/  STS [UR4+0x34614], R14 ;  /* 0x0346140eff007988 */ /* 0x000fe80008000804 */
[----:B------:R-:W-:Y:S04]  /*b080*/  STS [UR4+0x34690], R20 ;  /* 0x03469014ff007988 */ /* 0x000fe80008000804 */
[----:B------:R-:W-:Y:S04]  /*b090*/  STS [UR4+0x34694], R20 ;  /* 0x03469414ff007988 */ /* 0x000fe80008000804 */
[----:B------:R-:W-:Y:S01]  /*b0a0*/  STS [UR4+0x346b0], RZ ;  /* 0x0346b0ffff007988 */ /* 0x000fe20008000804 */
[----:B-----5:R-:W-:-:S04]  /*b0b0*/  SHF.L.U64.HI R11, R10, 0x1, R11 ;  /* 0x000000010a0b7819 */ /* 0x020fc8000001020b */
[----:B------:R-:W-:Y:S02]  /*b0c0*/  LOP3.LUT R11, R11, 0x1fffffff, RZ, 0xc0, !PT ;  /* 0x1fffffff0b0b7812 */ /* 0x000fe400078ec0ff */
[----:B--2---:R-:W-:-:S04]  /*b0d0*/  SHF.L.U64.HI R9, R8, 0x1, R9 ;  /* 0x0000000108097819 */ /* 0x004fc80000010209 */
[----:B------:R-:W-:Y:S02]  /*b0e0*/  LOP3.LUT R9, R9, 0x1fffffff, RZ, 0xc0, !PT ;  /* 0x1fffffff09097812 */ /* 0x000fe400078ec0ff */
[----:B------:R-:W-:Y:S02]  /*b0f0*/  SHF.R.U32.HI R7, RZ, 0x4, R11 ;  /* 0x00000004ff077819 */ /* 0x000fe4000001160b */
[----:B------:R-:W-:Y:S02]  /*b100*/  SHF.R.U32.HI R6, RZ, 0x4, R9 ;  /* 0x00000004ff067819 */ /* 0x000fe40000011609 */
[----:B-1----:R-:W-:Y:S02]  /*b110*/  LOP3.LUT R4, R4, 0xf, R7, 0xb8, !PT ;  /* 0x0000000f04047812 */ /* 0x002fe400078eb807 */
[----:B------:R-:W-:-:S03]  /*b120*/  LOP3.LUT R6, R5, 0xf, R6, 0xb8, !PT ;  /* 0x0000000f05067812 */ /* 0x000fc600078eb806 */
[----:B------:R-:W-:Y:S04]  /*b130*/  STS [UR4+0x3461c], R4 ;  /* 0x03461c04ff007988 */ /* 0x000fe80008000804 */
[----:B------:R-:W-:Y:S04]  /*b140*/  STS [UR4+0x3469c], R6 ;  /* 0x03469c06ff007988 */ /* 0x000fe80008000804 */
[----:B------:R-:W1:Y:S04]  /*b150*/  LDS R5, [UR4+0x3461c] ;  /* 0x03461c04ff057984 */ /* 0x000e680008000800 */
[----:B------:R-:W2:Y:S01]  /*b160*/  LDS R7, [UR4+0x3469c] ;  /* 0x03469c04ff077984 */ /* 0x000ea20008000800 */
[----:B-1----:R-:W-:-:S02]  /*b170*/  LOP3.LUT R5, R5, 0xf0, RZ, 0xb8, !PT ;  /* 0x000000f005057812 */ /* 0x002fc400078eb8ff */
[----:B--2---:R-:W-:-:S03]  /*b180*/  LOP3.LUT R7, R7, 0xf0, RZ, 0xb8, !PT ;  /* 0x000000f007077812 */ /* 0x004fc600078eb8ff */
[----:B------:R-:W-:Y:S04]  /*b190*/  STS [UR4+0x3461c], R5 ;  /* 0x03461c05ff007988 */ /* 0x000fe80008000804 */
[----:B------:R-:W-:Y:S04]  /*b1a0*/  STS [UR4+0x3469c], R7 ;  /* 0x03469c07ff007988 */ /* 0x000fe80008000804 */
[----:B------:R-:W1:Y:S04]  /*b1b0*/  LDS R15, [UR4+0x3461c] ;  /* 0x03461c04ff0f7984 */ /* 0x000e680008000800 */
[----:B------:R-:W2:Y:S01]  /*b1c0*/  LDS R21, [UR4+0x3469c] ;  /* 0x03469c04ff157984 */ /* 0x000ea20008000800 */
[----:B-1----:R-:W-:-:S02]  /*b1d0*/  LOP3.LUT R15, R15, 0xf00, RZ, 0xb8, !PT ;  /* 0x00000f000f0f7812 */ /* 0x002fc400078eb8ff */
[----:B--2---:R-:W-:-:S03]  /*b1e0*/  LOP3.LUT R21, R21, 0xf00, RZ, 0xb8, !PT ;  /* 0x00000f0015157812 */ /* 0x004fc600078eb8ff */
[----:B------:R-:W-:Y:S04]  /*b1f0*/  STS.64 [UR4+0x34618], R14 ;  /* 0x0346180eff007988 */ /* 0x000fe80008000a04 */
[----:B------:R-:W-:Y:S04]  /*b200*/  STS.64 [UR4+0x34698], R20 ;  /* 0x03469814ff007988 */ /* 0x000fe80008000a04 */
[----:B------:R-:W1:Y:S04]  /*b210*/  LDS R25, [UR4+0x3461c] ;  /* 0x03461c04ff197984 */ /* 0x000e680008000800 */
[----:B------:R-:W2:Y:S01]  /*b220*/  LDS R24, [UR4+0x3469c] ;  /* 0x03469c04ff187984 */ /* 0x000ea20008000800 */
[----:B------:R-:W-:-:S02]  /*b230*/  VIADD R5, R0, 0xffffffff ;  /* 0xffffffff00057836 */ /* 0x000fc40000000000 */
[----:B------:R-:W-:Y:S02]  /*b240*/  IMAD.SHL.U32 R10, R10, 0x2, RZ ;  /* 0x000000020a0a7824 */ /* 0x000fe400078e00ff */
[----:B------:R-:W-:Y:S01]  /*b250*/  IMAD.SHL.U32 R0, R8, 0x2, RZ ;  /* 0x0000000208007824 */ /* 0x000fe200078e00ff */
[----:B------:R-:W-:Y:S01]  /*b260*/  CS2R R6, SRZ ;  /* 0x0000000000067805 */ /* 0x000fe2000001ff00 */
[----:B------:R-:W-:Y:S01]  /*b270*/  VIADD R4, R19, 0xffffffff ;  /* 0xffffffff13047836 */ /* 0x000fe20000000000 */
[----:B------:R-:W-:Y:S02]  /*b280*/  LOP3.LUT R8, R10, 0xfffffffe, RZ, 0xc0, !PT ;  /* 0xfffffffe0a087812 */ /* 0x000fe400078ec0ff */
[----:B------:R-:W-:Y:S02]  /*b290*/  LOP3.LUT R0, R0, 0xfffffffe, RZ, 0xc0, !PT ;  /* 0xfffffffe00007812 */ /* 0x000fe400078ec0ff */
[----:B------:R5:W-:Y:S01]  /*b2a0*/  STS.128 [UR4+0x34620], R4 ;  /* 0x03462004ff007988 */ /* 0x000be20008000c04 */
[----:B------:R-:W-:-:S02]  /*b2b0*/  SHF.R.U64 R11, R8, 0x4, R11 ;  /* 0x00000004080b7819 */ /* 0x000fc4000000120b */
[----:B------:R-:W-:Y:S01]  /*b2c0*/  SHF.R.U64 R9, R0, 0x4, R9 ;  /* 0x0000000400097819 */ /* 0x000fe20000001209 */
[----:B----4-:R4:W-:Y:S04]  /*b2d0*/  STS.64 [UR4+0x34600], R22 ;  /* 0x03460016ff007988 */ /* 0x0109e80008000a04 */
[----:B------:R4:W-:Y:S01]  /*b2e0*/  STS [UR4+0x3460c], R11 ;  /* 0x03460c0bff007988 */ /* 0x0009e20008000804 */
[----:B-----5:R-:W-:-:S03]  /*b2f0*/  VIADD R5, R3, 0xffffffff ;  /* 0xffffffff03057836 */ /* 0x020fc60000000000 */
[----:B------:R4:W-:Y:S04]  /*b300*/  STS [UR4+0x3468c], R9 ;  /* 0x03468c09ff007988 */ /* 0x0009e80008000804 */
[----:B------:R4:W-:Y:S01]  /*b310*/  STS.128 [UR4+0x346a0], R4 ;  /* 0x0346a004ff007988 */ /* 0x0009e20008000c04 */
[----:B-1----:R-:W-:Y:S02]  /*b320*/  LOP3.LUT R25, R25, 0xf000, RZ, 0xb8, !PT ;  /* 0x0000f00019197812 */ /* 0x002fe400078eb8ff */
[----:B--2---:R-:W-:Y:S01]  /*b330*/  LOP3.LUT R24, R24, 0xf000, RZ, 0xb8, !PT ;  /* 0x0000f00018187812 */ /* 0x004fe200078eb8ff */
[----:B---3--:R4:W-:Y:S04]  /*b340*/  STS.64 [UR4+0x34680], R12 ;  /* 0x0346800cff007988 */ /* 0x0089e80008000a04 */
[----:B------:R4:W-:Y:S04]  /*b350*/  STS [UR4+0x3461c], R25 ;  /* 0x03461c19ff007988 */ /* 0x0009e80008000804 */
[----:B------:R4:W-:Y:S02]  /*b360*/  STS [UR4+0x3469c], R24 ;  /* 0x03469c18ff007988 */ /* 0x0009e40008000804 */
.L_x_201:
[----:B------:R-:W-:Y:S05]  /*b370*/  BSYNC B0 ;  /* 0x0000000000007941 */ /* 0x000fea0003800000 */
.L_x_200:
[----:B------:R-:W-:Y:S01]  /*b380*/  ELECT P0, URZ, PT ;  /* 0x00000000003f782f */ /* 0x000fe20003800000 */
[----:B------:R-:W-:Y:S01]  /*b390*/  NOP ;  /* 0x0000000000007918 */ /* 0x000fe20000000000 */
[----:B------:R-:W-:Y:S11]  /*b3a0*/  BSSY B0, `(.L_x_202) ;  /* 0x0000004000007945 */ /* 0x000ff60003800000 */
[----:B------:R-:W-:Y:S05]  /*b3b0*/  @!P0 BRA `(.L_x_203) ;  /* 0x0000000000088947 */ /* 0x000fea0003800000 */
[----:B------:R0:W-:Y:S01]  /*b3c0*/  UTMACMDFLUSH ;  /* 0x00000000000079b7 */ /* 0x0001e20000000000 */
[----:B------:R-:W-:-:S04]  /*b3d0*/  DEPBAR.LE SB0, 0x0 ;  /* 0x000080000000791a */ /* 0x000fc80000000000 */
.L_x_203:
[----:B------:R-:W-:Y:S05]  /*b3e0*/  BSYNC B0 ;  /* 0x0000000000007941 */ /* 0x000fea0003800000 */
.L_x_202:
[----:B------:R-:W-:Y:S01]  /*b3f0*/  UMOV UR4, 0x400 ;  /* 0x0000040000047882 */ /* 0x000fe20000000000 */
[----:B---3--:R-:W-:Y:S01]  /*b400*/  SHF.L.U32 R32, R32, 0x2, RZ ;  /* 0x0000000220207819 */ /* 0x008fe200000006ff */
[----:B------:R-:W-:Y:S01]  /*b410*/  ULEA UR18, UR58, UR4, 0x18 ;  /* 0x000000043a127291 */ /* 0x000fe2000f8ec03f */
[----:B------:R-:W-:Y:S02]  /*b420*/  ULDC UR14, c[0x0][0x884] ;  /* 0x00022100000e7ab9 */ /* 0x000fe40000000800 */
[----:B----4-:R-:W-:Y:S01]  /*b430*/  IADD3 R6, P0, R32, UR12, RZ ;  /* 0x0000000c20067c10 */ /* 0x010fe2000ff1e0ff */
[----:B------:R-:W-:Y:S02]  /*b440*/  UIADD3 UR28, UR18, 0x34600, URZ ;  /* 0x00034600121c7890 */ /* 0x000fe4000fffe03f */
[----:B------:R-:W-:Y:S02]  /*b450*/  UIMAD.WIDE UR14, UR14, 0x80, UR12 ;  /* 0x000000800e0e78a5 */ /* 0x000fe4000f8e020c */
[----:B------:R-:W-:-:S04]  /*b460*/  IMAD.X R7, RZ, RZ, UR13, P0 ;  /* 0x0000000dff077e24 */ /* 0x000fc800080e06ff */
[----:B------:R-:W-:Y:S01]  /*b470*/  IADD3 R4, P1, R32, UR14, RZ ;  /* 0x0000000e20047c10 */ /* 0x000fe2000ff3e0ff */
[----:B------:R-:W1:Y:S04]  /*b480*/  LDS R9, [R32+UR28] ;  /* 0x0000001c20097984 */ /* 0x000e680008000800 */
[----:B------:R-:W2:Y:S01]  /*b490*/  LDS R11, [R32+UR28+0x80] ;  /* 0x0000801c200b7984 */ /* 0x000ea20008000800 */
[----:B------:R-:W-:Y:S01]  /*b4a0*/  IMAD.X R5, RZ, RZ, UR15, P1 ;  /* 0x0000000fff057e24 */ /* 0x000fe200088e06ff */
[----:B------:R-:W-:Y:S01]  /*b4b0*/  LOP3.LUT P1, RZ, R33, 0x7f, RZ, 0xc0, !PT ;  /* 0x0000007f21ff7812 */ /* 0x000fe2000782c0ff */
[----:B------:R-:W-:Y:S02]  /*b4c0*/  IMAD.MOV.U32 R8, RZ, RZ, 0x1 ;  /* 0x00000001ff087424 */ /* 0x000fe400078e00ff */
[----:B------:R-:W-:Y:S01]  /*b4d0*/  IMAD.MOV.U32 R10, RZ, RZ, 0x1 ;  /* 0x00000001ff0a7424 */ /* 0x000fe200078e00ff */
[----:B------:R-:W-:Y:S01]  /*b4e0*/  BSSY B0, `(.L_x_204) ;  /* 0x00000f2000007945 */ /* 0x000fe20003800000 */
[----:B------:R-:W-:Y:S01]  /*b4f0*/  ISETP.EQ.OR P2, PT, R34, RZ, P1 ;  /* 0x000000ff2200720c */ /* 0x000fe20000f42670 */
[----:B------:R-:W-:-:S02]  /*b500*/  IMAD.MOV.U32 R0, RZ, RZ, RZ ;  /* 0x000000ffff007224 */ /* 0x000fc400078e00ff */
[----:B------:R-:W-:Y:S02]  /*b510*/  IMAD.MOV.U32 R3, RZ, RZ, 0x1 ;  /* 0x00000001ff037424 */ /* 0x000fe400078e00ff */
[----:B------:R-:W-:Y:S01]  /*b520*/  IMAD.MOV.U32 R20, RZ, RZ, RZ ;  /* 0x000000ffff147224 */ /* 0x000fe200078e00ff */
[----:B------:R-:W-:Y:S02]  /*b530*/  ULOP3.LUT UR30, UR59, 0x1, URZ, 0xfc, !UPT ;  /* 0x000000013b1e7892 */ /* 0x000fe4000f8efc3f */
[----:B------:R-:W-:Y:S02]  /*b540*/  ULOP3.LUT UR19, UR42, 0x2, URZ, 0xfc, !UPT ;  /* 0x000000022a137892 */ /* 0x000fe4000f8efc3f */
[----:B------:R-:W-:Y:S01]  /*b550*/  UIADD3 UR29, UR18, 0x34680, URZ ;  /* 0x00034680121d7890 */ /* 0x000fe2000fffe03f */
[----:B-1----:R-:W5:Y:S04]  /*b560*/  ATOMG.E.EXCH.STRONG.GPU PT, RZ, [R6], R9 ;  /* 0x0000000906ff73a8 */ /* 0x002f6800041ee100 */
[----:B--2---:R1:W5:Y:S02]  /*b570*/  ATOMG.E.EXCH.STRONG.GPU PT, RZ, [R4], R11 ;  /* 0x0000000b04ff73a8 */ /* 0x00436400041ee100 */
[----:B-1----:R-:W-:-:S02]  /*b580*/  PRMT R4, R8, 0x7610, R4 ;  /* 0x0000761008047816 */ /* 0x002fc40000000004 */
[----:B------:R-:W-:-:S07]  /*b590*/  PRMT R5, R10, 0x7610, R5 ;  /* 0x000076100a057816 */ /* 0x000fce0000000005 */
.L_x_224:
[----:B------:R-:W-:Y:S01]  /*b5a0*/  LOP3.LUT P0, RZ, R5, 0xff, RZ, 0xc0, !PT ;  /* 0x000000ff05ff7812 */ /* 0x000fe2000780c0ff */
[----:B------:R-:W-:Y:S05]  /*b5b0*/  YIELD ;  /* 0x0000000000007946 */ /* 0x000fea0003800000 */
[----:B-----5:R-:W-:Y:S01]  /*b5c0*/  IADD3 R6, R19, 0x7f, RZ ;  /* 0x0000007f13067810 */ /* 0x020fe20007ffe0ff */
[----:B------:R-:W-:Y:S03]  /*b5d0*/  BSSY B1, `(.L_x_205) ;  /* 0x0000009000017945 */ /* 0x000fe60003800000 */
[----:B------:R-:W-:-:S04]  /*b5e0*/  SHF.R.S32.HI R7, RZ, 0x1f, R6 ;  /* 0x0000001fff077819 */ /* 0x000fc80000011406 */
[----:B------:R-:W-:Y:S01]  /*b5f0*/  LEA.HI R7, R7, R6, RZ, 0x7 ;  /* 0x0000000607077211 */ /* 0x000fe200078f38ff */
[----:B------:R-:W-:Y:S06]  /*b600*/  @!P0 BRA `(.L_x_206) ;  /* 0x0000000000148947 */ /* 0x000fec0003800000 */
[----:B------:R-:W-:-:S04]  /*b610*/  DEPBAR {5,4,3,2,1,0} ;  /* 0x0000003f0000791a */ /* 0x000fc80000000000 */
[----:B------:R1:W-:Y:S01]  /*b620*/  UTMACCTL.IV [UR12] ;  /* 0x000000000c0079b9 */ /* 0x0003e20008000000 */
[----:B------:R-:W-:-:S04]  /*b630*/  DEPBAR {5,4,3,2,1,0} ;  /* 0x0000003f0000791a */ /* 0x000fc80000000000 */
[----:B------:R1:W-:Y:S02]  /*b640*/  UTMACCTL.IV [UR14] ;  /* 0x000000000e0079b9 */ /* 0x0003e40008000000 */
[----:B-1----:R-:W-:Y:S01]  /*b650*/  NOP ;  /* 0x0000000000007918 */ /* 0x002fe20000000000 */
.L_x_206:
[----:B------:R-:W-:Y:S05]  /*b660*/  BSYNC B1 ;  /* 0x0000000000017941 */ /* 0x000fea0003800000 */
.L_x_205:
[----:B------:R-:W-:Y:S01]  /*b670*/  UMOV UR4, 0xffffffff ;  /* 0xffffffff00047882 */ /* 0x000fe20000000000 */
[----:B------:R-:W-:Y:S02]  /*b680*/  SHF.R.S32.HI R9, RZ, 0x7, R7 ;  /* 0x00000007ff097819 */ /* 0x000fe40000011407 */
[----:B------:R-:W-:Y:S05]  /*b690*/  BRA.DIV UR4, `(.L_x_207) ;  /* 0x0000003e04807947 */ /* 0x000fea000b800000 */
[----:B-----5:R-:W-:-:S13]  /*b6a0*/  ELECT P6, URZ, PT ;  /* 0x00000000003f782f */ /* 0x020fda00038c0000 */
.L_x_299:
[----:B------:R-:W-:Y:S01]  /*b6b0*/  ISETP.LT.OR P6, PT, R19, 0x1, !P6 ;  /* 0x000000011300780c */ /* 0x000fe200077c1670 */
[----:B------:R-:W-:-:S12]  /*b6c0*/  BSSY B1, `(.L_x_208) ;  /* 0x0000037000017945 */ /* 0x000fd80003800000 */
[----:B------:R-:W-:Y:S05]  /*b6d0*/  @P6 BRA `(.L_x_209) ;  /* 0x0000000000d46947 */ /* 0x000fea0003800000 */
[----:B------:R-:W-:Y:S02]  /*b6e0*/  IMAD.SHL.U32 R16, R16, 0x80, RZ ;  /* 0x0000008010107824 */ /* 0x000fe400078e00ff */
[----:B------:R-:W-:Y:S02]  /*b6f0*/  IMAD.SHL.U32 R17, R17, 0x80, RZ ;  /* 0x0000008011117824 */ /* 0x000fe400078e00ff */
[----:B------:R-:W-:Y:S02]  /*b700*/  VIADD R11, R9, 0x1 ;  /* 0x00000001090b7836 */ /* 0x000fe40000000000 */
[----:B------:R-:W-:Y:S02]  /*b710*/  IMAD.MOV.U32 R12, RZ, RZ, RZ ;  /* 0x000000ffff0c7224 */ /* 0x000fe400078e00ff */
[----:B------:R-:W-:Y:S02]  /*b720*/  IMAD.MOV.U32 R5, RZ, RZ, R3 ;  /* 0x000000ffff057224 */ /* 0x000fe400078e0003 */
[----:B------:R-:W-:-:S07]  /*b730*/  IMAD.MOV.U32 R6, RZ, RZ, R0 ;  /* 0x000000ffff067224 */ /* 0x000fce00078e0000 */
.L_x_213:
[----:B--2---:R-:W-:Y:S01]  /*b740*/  LEA R10, R6, UR18, 0x3 ;  /* 0x00000012060a7c11 */ /* 0x004fe2000f8e18ff */
[----:B------:R-:W-:Y:S05]  /*b750*/  YIELD ;  /* 0x0000000000007946 */ /* 0x000fea0003800000 */
[----:B------:R-:W-:Y:S01]  /*b760*/  SHF.L.U32 R7, R5, 0x1f, RZ ;  /* 0x0000001f05077819 */ /* 0x000fe200000006ff */
[----:B------:R-:W1:Y:S03]  /*b770*/  @!P1 LDC R8, c[0x0][0x500] ;  /* 0x00014000ff089b82 */ /* 0x000e660000000800 */
[----:B------:R-:W2:Y:S02]  /*b780*/  SYNCS.PHASECHK.TRANS64.TRYWAIT P0, [R10+URZ+0x34498], R7 ;  /* 0x034498070a0075a7 */ /* 0x000ea4000800017f */
[----:B--2---:R-:W-:Y:S05]  /*b790*/  @!P0 BRA `(.L_x_210) ;  /* 0x0000003c00608947 */ /* 0x004fea0003800000 */
.L_x_300:
[----:B------:R-:W-:Y:S01]  /*b7a0*/  UPRMT UR4, UR19, 0x9910, URZ ;  /* 0x0000991013047896 */ /* 0x000fe2000800003f */
[----:B-1----:R1:W-:Y:S03]  /*b7b0*/  @!P1 SYNCS.ARRIVE.TRANS64 RZ, [R10+URZ+0x34480], R8 ;  /* 0x034480080aff99a7 */ /* 0x0023e6000800003f */
[----:B------:R-:W-:-:S06]  /*b7c0*/  UISETP.NE.AND UP0, UPT, UR4, 0x2, UPT ;  /* 0x000000020400788c */ /* 0x000fcc000bf05270 */
[----:B------:R-:W-:-:S13]  /*b7d0*/  PLOP3.LUT P0, PT, PT, PT, UP0, 0x80, 0x0 ;  /* 0x000000000000781c */ /* 0x000fda0003f0f008 */
[----:B-1----:R-:W-:Y:S05]  /*b7e0*/  @P0 BRA `(.L_x_211) ;  /* 0x0000000000040947 */ /* 0x002fea0003800000 */
[----:B------:R-:W-:Y:S01]  /*b7f0*/  BPT.TRAP 0x1 ;  /* 0x000000040000795c */ /* 0x000fe20000300000 */
.L_x_211:
[----:B------:R-:W-:Y:S05]  /*b800*/  @P2 BRA `(.L_x_212) ;  /* 0x0000000000042947 */ /* 0x000fea0003800000 */
[----:B------:R-:W-:Y:S01]  /*b810*/  BPT.TRAP 0x1 ;  /* 0x000000040000795c */ /* 0x000fe20000300000 */
.L_x_212:
[C---:B------:R-:W-:Y:S01]  /*b820*/  R2UR UR4, R6.reuse ;  /* 0x00000000060472ca */ /* 0x040fe200000e0000 */
[----:B------:R-:W-:Y:S01]  /*b830*/  VIADD R6, R6, 0x1 ;  /* 0x0000000106067836 */ /* 0x000fe20000000000 */
[----:B------:R-:W-:Y:S01]  /*b840*/  R2UR UR5, R10 ;  /* 0x000000000a0572ca */ /* 0x000fe200000e0000 */
[----:B------:R-:W-:Y:S01]  /*b850*/  UMOV UR16, 0x0 ;  /* 0x0000000000107882 */ /* 0x000fe20000000000 */
[----:B------:R-:W-:Y:S01]  /*b860*/  R2UR UR6, R12 ;  /* 0x000000000c0672ca */ /* 0x000fe200000e0000 */
[----:B------:R-:W-:Y:S01]  /*b870*/  UMOV UR17, 0x10000000 ;  /* 0x1000000000117882 */ /* 0x000fe20000000000 */
[----:B------:R-:W-:Y:S01]  /*b880*/  R2UR UR7, R16 ;  /* 0x00000000100772ca */ /* 0x000fe200000e0000 */
[----:B------:R-:W-:Y:S01]  /*b890*/  VIADD R12, R12, 0x80 ;  /* 0x000000800c0c7836 */ /* 0x000fe20000000000 */
[----:B------:R-:W-:Y:S02]  /*b8a0*/  IADD3 R11, R11, -0x1, RZ ;  /* 0xffffffff0b0b7810 */ /* 0x000fe40007ffe0ff */
[----:B------:R-:W-:-:S02]  /*b8b0*/  R2UR UR23, R17 ;  /* 0x00000000111772ca */ /* 0x000fc400000e0000 */
[----:B------:R-:W-:Y:S01]  /*b8c0*/  ISETP.GT.AND P3, PT, R11, 0x1, PT ;  /* 0x000000010b00780c */ /* 0x000fe20003f64270 */
[----:B------:R-:W-:Y:S01]  /*b8d0*/  ULEA UR4, UR4, UR18, 0xf ;  /* 0x0000001204047291 */ /* 0x000fe2000f8e783f */
[C---:B------:R-:W-:Y:S01]  /*b8e0*/  ISETP.NE.AND P0, PT, R6.reuse, 0x3, PT ;  /* 0x000000030600780c */ /* 0x040fe20003f05270 */
[----:B------:R-:W-:Y:S02]  /*b8f0*/  UIADD3 UR5, UR5, 0x34480, URZ ;  /* 0x0003448005057890 */ /* 0x000fe4000fffe03f */
[----:B------:R-:W-:Y:S01]  /*b900*/  UIADD3 UR10, UR6, 0x40, URZ ;  /* 0x00000040060a7890 */ /* 0x000fe2000fffe03f */
[----:B------:R-:W-:Y:S01]  /*b910*/  SEL R8, RZ, 0x1, P0 ;  /* 0x00000001ff087807 */ /* 0x000fe20000000000 */
[----:B------:R-:W-:Y:S01]  /*b920*/  UIADD3 UR8, UR4, 0x4000, URZ ;  /* 0x0000400004087890 */ /* 0x000fe2000fffe03f */
[----:B------:R-:W-:Y:S01]  /*b930*/  SEL R6, R6, RZ, P0 ;  /* 0x000000ff06067207 */ /* 0x000fe20000000000 */
[----:B------:R-:W-:Y:S01]  /*b940*/  UIADD3 UR20, UR4, 0x18000, URZ ;  /* 0x0001800004147890 */ /* 0x000fe2000fffe03f */
[----:B------:R-:W-:Y:S01]  /*b950*/  LOP3.LUT R5, R5, R8, RZ, 0x3c, !PT ;  /* 0x0000000805057212 */ /* 0x000fe200078e3cff */
[----:B------:R-:W-:-:S02]  /*b960*/  UIADD3 UR24, UR4, 0x1c000, URZ ;  /* 0x0001c00004187890 */ /* 0x000fc4000fffe03f */
[----:B------:R1:W-:Y:S01]  /*b970*/  UTMALDG.2D [UR4], [UR12], desc[UR16] ;  /* 0x000010040c0075b4 */ /* 0x0003e20008009000 */
[----:B------:R-:W-:Y:S01]  /*b980*/  UMOV UR11, UR7 ;  /* 0x00000007000b7c82 */ /* 0x000fe20008000000 */
[----:B------:R-:W-:Y:S01]  /*b990*/  UMOV UR9, UR5 ;  /* 0x0000000500097c82 */ /* 0x000fe20008000000 */
[----:B------:R-:W-:Y:S01]  /*b9a0*/  UMOV UR22, UR6 ;  /* 0x0000000600167c82 */ /* 0x000fe20008000000 */
[----:B------:R-:W-:Y:S01]  /*b9b0*/  UMOV UR21, UR5 ;  /* 0x0000000500157c82 */ /* 0x000fe20008000000 */
[----:B------:R-:W-:Y:S01]  /*b9c0*/  UMOV UR27, UR23 ;  /* 0x00000017001b7c82 */ /* 0x000fe20008000000 */
[----:B------:R-:W-:Y:S01]  /*b9d0*/  UMOV UR25, UR5 ;  /* 0x0000000500197c82 */ /* 0x000fe20008000000 */
[----:B------:R-:W-:Y:S01]  /*b9e0*/  UMOV UR26, UR10 ;  /* 0x0000000a001a7c82 */ /* 0x000fe20008000000 */
[----:B------:R1:W-:Y:S01]  /*b9f0*/  UTMALDG.2D [UR8], [UR12], desc[UR16] ;  /* 0x000010080c0075b4 */ /* 0x0003e20008009000 */
[----:B------:R1:W-:Y:S01]  /*ba00*/  UTMALDG.2D [UR20], [UR14], desc[UR16] ;  /* 0x000010140e0075b4 */ /* 0x0003e20008009000 */
[----:B------:R1:W-:Y:S02]  /*ba10*/  UTMALDG.2D [UR24], [UR14], desc[UR16] ;  /* 0x000010180e0075b4 */ /* 0x0003e40008009000 */
[----:B-1----:R-:W-:Y:S05]  /*ba20*/  @P3 BRA `(.L_x_213) ;  /* 0xfffffffc00443947 */ /* 0x002fea000383ffff */
.L_x_209:
[----:B------:R-:W-:Y:S05]  /*ba30*/  BSYNC B1 ;  /* 0x0000000000017941 */ /* 0x000fea0003800000 */
.L_x_208:
[----:B------:R-:W-:Y:S01]  /*ba40*/  LOP3.LUT P3, RZ, R4, 0xff, RZ, 0xc0, !PT ;  /* 0x000000ff04ff7812 */ /* 0x000fe2000786c0ff */
[----:B--2---:R-:W-:Y:S02]  /*ba50*/  IMAD.IADD R7, R9, 0x1, R0 ;  /* 0x0000000109077824 */ /* 0x004fe400078e0200 */
[----:B------:R-:W-:Y:S02]  /*ba60*/  IMAD.U32 R6, RZ, RZ, UR30 ;  /* 0x0000001eff067e24 */ /* 0x000fe4000f8e00ff */
[C---:B------:R-:W-:Y:S01]  /*ba70*/  IMAD.WIDE.U32 R4, R7.reuse, -0x55555555, RZ ;  /* 0xaaaaaaab07047825 */ /* 0x040fe200078e00ff */
[----:B------:R-:W-:Y:S02]  /*ba80*/  ISETP.GT.U32.AND P0, PT, R7, 0x2, PT ;  /* 0x000000020700780c */ /* 0x000fe40003f04070 */
[----:B------:R-:W-:Y:S02]  /*ba90*/  ISETP.NE.AND P4, PT, R6, 0x3, PT ;  /* 0x000000030600780c */ /* 0x000fe40003f85270 */
[----:B------:R-:W-:-:S02]  /*baa0*/  ISETP.LT.U32.AND P0, PT, R9, 0x3, P0 ;  /* 0x000000030900780c */ /* 0x000fc40000701070 */
[----:B------:R-:W-:Y:S01]  /*bab0*/  SHF.R.U32.HI R4, RZ, 0x1, R5 ;  /* 0x00000001ff047819 */ /* 0x000fe20000011605 */
[----:B------:R-:W-:Y:S01]  /*bac0*/  @P3 SYNCS.ARRIVE.TRANS64.A1T0 RZ, [UR18+0x344f8], RZ ;  /* 0x0344f8ffffff39a7 */ /* 0x000fe20008100012 */
[----:B------:R-:W-:Y:S02]  /*bad0*/  ISETP.GE.U32.AND P3, PT, R9, 0x3, PT ;  /* 0x000000030900780c */ /* 0x000fe40003f66070 */
[----:B------:R-:W-:-:S04]  /*bae0*/  SEL R0, RZ, 0x1, !P0 ;  /* 0x00000001ff007807 */ /* 0x000fc80004000000 */
[----:B------:R-:W-:Y:S01]  /*baf0*/  LOP3.LUT R3, R3, R0, RZ, 0x3c, !PT ;  /* 0x0000000003037212 */ /* 0x000fe200078e3cff */
[----:B------:R-:W-:-:S06]  /*bb00*/  IMAD R0, R4, -0x3, R7 ;  /* 0xfffffffd04007824 */ /* 0x000fcc00078e0207 */
[----:B------:R-:W-:Y:S01]  /*bb10*/  @P3 LOP3.LUT R3, R3, 0x1, R4, 0x78, !PT ;  /* 0x0000000103033812 */ /* 0x000fe200078e7804 */
[----:B------:R-:W-:Y:S06]  /*bb20*/  @!P4 BRA `(.L_x_214) ;  /* 0x000000000004c947 */ /* 0x000fec0003800000 */
[----:B------:R-:W-:Y:S01]  /*bb30*/  BPT.TRAP 0x1 ;  /* 0x000000040000795c */ /* 0x000fe20000300000 */
.L_x_214:
[----:B------:R-:W-:Y:S01]  /*bb40*/  LEA R5, R2, UR18, 0x3 ;  /* 0x0000001202057c11 */ /* 0x000fe2000f8e18ff */
[----:B------:R-:W-:Y:S01]  /*bb50*/  BSSY B1, `(.L_x_215) ;  /* 0x0000005000017945 */ /* 0x000fe20003800000 */
[----:B------:R-:W-:Y:S02]  /*bb60*/  SHF.L.U32 R4, R20, 0x1f, RZ ;  /* 0x0000001f14047819 */ /* 0x000fe400000006ff */
[----:B------:R-:W-:Y:S02]  /*bb70*/  LEA R8, R2, UR18, 0x4 ;  /* 0x0000001202087c11 */ /* 0x000fe4000f8e20ff */
[----:B------:R-:W1:Y:S02]  /*bb80*/  SYNCS.PHASECHK.TRANS64.TRYWAIT P0, [R5+URZ+0x34400], R4 ;  /* 0x03440004050075a7 */ /* 0x000e64000800017f */
[----:B-1----:R-:W-:Y:S05]  /*bb90*/  @!P0 BRA `(.L_x_216) ;  /* 0x0000003800748947 */ /* 0x002fea0003800000 */
.L_x_301:
[----:B------:R-:W-:Y:S05]  /*bba0*/  BSYNC B1 ;  /* 0x0000000000017941 */ /* 0x000fea0003800000 */
.L_x_215:
[----:B------:R-:W2:Y:S01]  /*bbb0*/  LDS.128 R8, [R8+0x34520] ;  /* 0x0345200008087984 */ /* 0x000ea20000000c00 */
[----:B------:R-:W-:Y:S01]  /*bbc0*/  @!PT LDS RZ, [RZ] ;  /* 0x00000000fffff984 */ /* 0x000fe20000000800 */
[----:B------:R-:W-:Y:S01]  /*bbd0*/  @!PT LDS RZ, [RZ] ;  /* 0x00000000fffff984 */ /* 0x000fe20000000800 */
[----:B------:R-:W-:Y:S01]  /*bbe0*/  @!PT LDS RZ, [RZ] ;  /* 0x00000000fffff984 */ /* 0x000fe20000000800 */
[----:B------:R-:W-:Y:S01]  /*bbf0*/  @!PT LDS RZ, [RZ] ;  /* 0x00000000fffff984 */ /* 0x000fe20000000800 */
[----:B------:R3:W-:Y:S06]  /*bc00*/  MEMBAR.ALL.CTA ;  /* 0x0000000000007992 */ /* 0x0007ec0000008000 */
[----:B---3--:R-:W3:Y:S01]  /*bc10*/  FENCE.VIEW.ASYNC.S ;  /* 0x00000000000073c6 */ /* 0x008ee20000000000 */
[----:B--2---:R-:W-:Y:S02]  /*bc20*/  IMAD.MOV.U32 R17, RZ, RZ, R9 ;  /* 0x000000ffff117224 */ /* 0x004fe400078e0009 */
[----:B------:R-:W-:Y:S01]  /*bc30*/  IMAD.MOV.U32 R16, RZ, RZ, R8 ;  /* 0x000000ffff107224 */ /* 0x000fe200078e0008 */
[----:B---3--:R-:W-:Y:S06]  /*bc40*/  @!P4 BRA `(.L_x_217) ;  /* 0x000000000004c947 */ /* 0x008fec0003800000 */
[----:B------:R-:W-:Y:S01]  /*bc50*/  BPT.TRAP 0x1 ;  /* 0x000000040000795c */ /* 0x000fe20000300000 */
.L_x_217:
[----:B------:R-:W2:Y:S01]  /*bc60*/  S2R R7, SR_CgaCtaId ;  /* 0x0000000000077919 */ /* 0x000ea20000008800 */
[----:B------:R-:W-:Y:S01]  /*bc70*/  ISETP.NE.AND P0, PT, R11, RZ, PT ;  /* 0x000000ff0b00720c */ /* 0x000fe20003f05270 */
[----:B-1----:R-:W-:Y:S01]  /*bc80*/  VIADD R4, R5, 0x34440 ;  /* 0x0003444005047836 */ /* 0x002fe20000000000 */
[CC--:B------:R-:W-:Y:S02]  /*bc90*/  ISETP.NE.AND P3, PT, R10.reuse, R18.reuse, PT ;  /* 0x000000120a00720c */ /* 0x0c0fe40003f65270 */
[----:B------:R-:W-:Y:S02]  /*bca0*/  ISETP.EQ.OR P0, PT, R10, R18, !P0 ;  /* 0x000000120a00720c */ /* 0x000fe40004702670 */
[----:B--2---:R-:W-:-:S04]  /*bcb0*/  PRMT R4, R7, 0x654, R4 ;  /* 0x0000065407047816 */ /* 0x004fc80000000004 */
[----:B------:R1:W-:Y:S07]  /*bcc0*/  SYNCS.ARRIVE.TRANS64.RED.A1T0 RZ, [R4+URZ], RZ ;  /* 0x000000ff04ff79a7 */ /* 0x0003ee000810043f */
[----:B------:R-:W-:Y:S05]  /*bcd0*/  @P0 BRA `(.L_x_218) ;  /* 0x0000000400a40947 */ /* 0x000fea0003800000 */
[----:B-1----:R-:W1:Y:S02]  /*bce0*/  LDC.64 R4, c[0x0][0x290] ;  /* 0x0000a400ff047b82 */ /* 0x002e640000000a00 */
[----:B-1----:R-:W-:-:S05]  /*bcf0*/  IMAD.WIDE R4, R10, 0xc, R4 ;  /* 0x0000000c0a047825 */ /* 0x002fca00078e0204 */
[----:B------:R1:W5:Y:S01]  /*bd00*/  LDG.E R19, desc[UR38][R4.64+0x8] ;  /* 0x0000082604137981 */ /* 0x000362000c1e1900 */
[----:B------:R-:W-:-:S03]  /*bd10*/  UMOV UR4, 0xffffffff ;  /* 0xffffffff00047882 */ /* 0x000fc60000000000 */
[----:B------:R-:W-:Y:S05]  /*bd20*/  BRA.DIV UR4, `(.L_x_219) ;  /* 0x0000003a04247947 */ /* 0x000fea000b800000 */
[----:B------:R-:W-:-:S13]  /*bd30*/  ELECT P6, URZ, PT ;  /* 0x00000000003f782f */ /* 0x000fda00038c0000 */
.L_x_304:
[----:B------:R-:W-:Y:S04]  /*bd40*/  BSSY B1, `(.L_x_220) ;  /* 0x000004f000017945 */ /* 0x000fe80003800000 */
[----:B------:R-:W-:Y:S05]  /*bd50*/  @!P6 BRA `(.L_x_221) ;  /* 0x000000040034e947 */ /* 0x000fea0003800000 */
[C---:B------:R-:W-:Y:S01]  /*bd60*/  IMAD.SHL.U32 R6, R10.reuse, 0x8, RZ ;  /* 0x000000080a067824 */ /* 0x040fe200078e00ff */
[----:B------:R-:W-:Y:S01]  /*bd70*/  SHF.R.S32.HI R7, RZ, 0x1f, R10 ;  /* 0x0000001fff077819 */ /* 0x000fe2000001140a */
[----:B------:R-:W-:Y:S01]  /*bd80*/  ULDC.64 UR4, c[0x0][0x510] ;  /* 0x0001440000047ab9 */ /* 0x000fe20000000a00 */
[----:B------:R-:W-:Y:S01]  /*bd90*/  ULDC.64 UR6, c[0x0][0x520] ;  /* 0x0001480000067ab9 */ /* 0x000fe20000000a00 */
[----:B------:R-:W2:Y:S01]  /*bda0*/  LDG.E R18, desc[UR38][R4.64] ;  /* 0x0000002604127981 */ /* 0x000ea2000c1e1900 */
[----:B------:R-:W-:Y:S02]  /*bdb0*/  SHF.L.U64.HI R7, R10, 0x3, R7 ;  /* 0x000000030a077819 */ /* 0x000fe40000010207 */
[C---:B------:R-:W-:Y:S02]  /*bdc0*/  IADD3 R14, P0, R6.reuse, UR4, RZ ;  /* 0x00000004060e7c10 */ /* 0x040fe4000ff1e0ff */
[C---:B------:R-:W-:Y:S02]  /*bdd0*/  IADD3 R12, P4, R6.reuse, UR6, RZ ;  /* 0x00000006060c7c10 */ /* 0x040fe4000ff9e0ff */
[C---:B------:R-:W-:Y:S01]  /*bde0*/  IADD3.X R15, R7.reuse, UR5, RZ, P0, !PT ;  /* 0x00000005070f7c10 */ /* 0x040fe200087fe4ff */
[----:B------:R-:W-:Y:S01]  /*bdf0*/  ULDC.64 UR4, c[0x0][0x518] ;  /* 0x0001460000047ab9 */ /* 0x000fe20000000a00 */
[----:B------:R-:W-:Y:S01]  /*be00*/  IADD3.X R13, R7, UR7, RZ, P4, !PT ;  /* 0x00000007070d7c10 */ /* 0x000fe2000a7fe4ff */
[----:B-1----:R1:W3:Y:S04]  /*be10*/  LDG.E R4, desc[UR38][R4.64+0x4] ;  /* 0x0000042604047981 */ /* 0x0022e8000c1e1900 */
[----:B------:R-:W4:Y:S04]  /*be20*/  LDG.E.64 R14, desc[UR38][R14.64] ;  /* 0x000000260e0e7981 */ /* 0x000f28000c1e1b00 */
[----:B------:R-:W2:Y:S01]  /*be30*/  LDG.E.64 R12, desc[UR38][R12.64] ;  /* 0x000000260c0c7981 */ /* 0x000ea2000c1e1b00 */
[----:B------:R-:W-:-:S04]  /*be40*/  IADD3 R8, P0, R6, UR4, RZ ;  /* 0x0000000406087c10 */ /* 0x000fc8000ff1e0ff */
[----:B------:R-:W-:Y:S01]  /*be50*/  IADD3.X R9, R7, UR5, RZ, P0, !PT ;  /* 0x0000000507097c10 */ /* 0x000fe200087fe4ff */
[----:B------:R-:W-:-:S05]  /*be60*/  ULDC.64 UR4, c[0x0][0x528] ;  /* 0x00014a0000047ab9 */ /* 0x000fca0000000a00 */
[----:B------:R-:W3:Y:S01]  /*be70*/  LDG.E.64 R8, desc[UR38][R8.64] ;  /* 0x0000002608087981 */ /* 0x000ee2000c1e1b00 */
[----:B------:R-:W-:-:S04]  /*be80*/  IADD3 R6, P0, R6, UR4, RZ ;  /* 0x0000000406067c10 */ /* 0x000fc8000ff1e0ff */
[----:B------:R-:W-:-:S06]  /*be90*/  IADD3.X R7, R7, UR5, RZ, P0, !PT ;  /* 0x0000000507077c10 */ /* 0x000fcc00087fe4ff */
[----:B------:R-:W3:Y:S04]  /*bea0*/  LDG.E.64 R6, desc[UR38][R6.64] ;  /* 0x0000002606067981 */ /* 0x000ee8000c1e1b00 */
[----:B----4-:R-:W-:Y:S04]  /*beb0*/  STS.64 [UR28], R14 ;  /* 0x0000000eff007988 */ /* 0x010fe80008000a1c */
[----:B--2---:R-:W-:Y:S04]  /*bec0*/  STS.64 [UR29], R12 ;  /* 0x0000000cff007988 */ /* 0x004fe80008000a1d */
[----:B------:R-:W2:Y:S01]  /*bed0*/  LDS R21, [UR28+0x1c] ;  /* 0x00001c1cff157984 */ /* 0x000ea20008000800 */
[----:B---3--:R-:W-:-:S04]  /*bee0*/  SHF.L.U64.HI R24, R8, 0x1, R9 ;  /* 0x0000000108187819 */ /* 0x008fc80000010209 */
[----:B------:R-:W-:-:S04]  /*bef0*/  LOP3.LUT R24, R24, 0x1fffffff, RZ, 0xc0, !PT ;  /* 0x1fffffff18187812 */ /* 0x000fc800078ec0ff */
[----:B------:R-:W-:-:S04]  /*bf00*/  SHF.R.U32.HI R22, RZ, 0x4, R24 ;  /* 0x00000004ff167819 */ /* 0x000fc80000011618 */
[----:B--2---:R-:W-:-:S05]  /*bf10*/  LOP3.LUT R21, R21, 0xf, R22, 0xb8, !PT ;  /* 0x0000000f15157812 */ /* 0x004fca00078eb816 */
[----:B------:R-:W-:Y:S04]  /*bf20*/  STS [UR28+0x1c], R21 ;  /* 0x00001c15ff007988 */ /* 0x000fe8000800081c */
[----:B------:R-:W2:Y:S02]  /*bf30*/  LDS R9, [UR28+0x1c] ;  /* 0x00001c1cff097984 */ /* 0x000ea40008000800 */
[----:B--2---:R-:W-:-:S05]  /*bf40*/  LOP3.LUT R9, R9, 0xf0, RZ, 0xb8, !PT ;  /* 0x000000f009097812 */ /* 0x004fca00078eb8ff */
[----:B------:R-:W-:Y:S04]  /*bf50*/  STS [UR28+0x1c], R9 ;  /* 0x00001c09ff007988 */ /* 0x000fe8000800081c */
[----:B------:R-:W2:Y:S01]  /*bf60*/  LDS R23, [UR28+0x1c] ;  /* 0x00001c1cff177984 */ /* 0x000ea20008000800 */
[----:B------:R-:W-:-:S04]  /*bf70*/  MOV R22, UR28 ;  /* 0x0000001c00167c02 */ /* 0x000fc80008000f00 */
[----:B------:R-:W-:Y:S02]  /*bf80*/  SHF.R.U64 R22, R22, 0x4, RZ ;  /* 0x0000000416167819 */ /* 0x000fe400000012ff */
[----:B--2---:R-:W-:-:S05]  /*bf90*/  LOP3.LUT R23, R23, 0xf00, RZ, 0xb8, !PT ;  /* 0x00000f0017177812 */ /* 0x004fca00078eb8ff */
[----:B------:R-:W-:Y:S04]  /*bfa0*/  STS.64 [UR28+0x18], R22 ;  /* 0x00001816ff007988 */ /* 0x000fe80008000a1c */
[----:B------:R-:W1:Y:S01]  /*bfb0*/  LDS R25, [UR28+0x1c] ;  /* 0x00001c1cff197984 */ /* 0x000e620008000800 */
[----:B------:R-:W-:Y:S01]  /*bfc0*/  IMAD.SHL.U32 R21, R8, 0x2, RZ ;  /* 0x0000000208157824 */ /* 0x000fe200078e00ff */
[----:B------:R-:W-:-:S04]  /*bfd0*/  CS2R R14, SRZ ;  /* 0x00000000000e7805 */ /* 0x000fc8000001ff00 */
[----:B------:R-:W-:Y:S01]  /*bfe0*/  LOP3.LUT R21, R21, 0xfffffffe, RZ, 0xc0, !PT ;  /* 0xfffffffe15157812 */ /* 0x000fe200078ec0ff */
[----:B-----5:R-:W-:Y:S02]  /*bff0*/  VIADD R12, R19, 0xffffffff ;  /* 0xffffffff130c7836 */ /* 0x020fe40000000000 */
[----:B------:R-:W-:Y:S01]  /*c000*/  VIADD R13, R18, 0xffffffff ;  /* 0xffffffff120d7836 */ /* 0x000fe20000000000 */
[----:B------:R-:W-:Y:S01]  /*c010*/  SHF.R.U64 R21, R21, 0x4, R24 ;  /* 0x0000000415157819 */ /* 0x000fe20000001218 */
[----:B------:R-:W-:Y:S04]  /*c020*/  STS [UR28+0x10], R22 ;  /* 0x00001016ff007988 */ /* 0x000fe8000800081c */
[----:B------:R-:W-:Y:S04]  /*c030*/  STS [UR28+0x14], R22 ;  /* 0x00001416ff007988 */ /* 0x000fe8000800081c */
[----:B------:R-:W-:Y:S04]  /*c040*/  STS.128 [UR28+0x20], R12 ;  /* 0x0000200cff007988 */ /* 0x000fe80008000c1c */
[----:B------:R-:W-:Y:S04]  /*c050*/  STS [UR28+0xc], R21 ;  /* 0x00000c15ff007988 */ /* 0x000fe8000800081c */
[----:B------:R-:W-:Y:S01]  /*c060*/  STS [UR28+0x30], RZ ;  /* 0x000030ffff007988 */ /* 0x000fe2000800081c */
[----:B-1----:R-:W-:-:S05]  /*c070*/  LOP3.LUT R5, R25, 0xf000, RZ, 0xb8, !PT ;  /* 0x0000f00019057812 */ /* 0x002fca00078eb8ff */
[----:B------:R-:W-:Y:S04]  /*c080*/  STS [UR28+0x1c], R5 ;  /* 0x00001c05ff007988 */ /* 0x000fe8000800081c */
[----:B------:R-:W1:Y:S01]  /*c090*/  LDS R8, [UR29+0x1c] ;  /* 0x00001c1dff087984 */ /* 0x000e620008000800 */
[----:B------:R-:W-:-:S04]  /*c0a0*/  SHF.L.U64.HI R18, R6, 0x1, R7 ;  /* 0x0000000106127819 */ /* 0x000fc80000010207 */
[----:B------:R-:W-:-:S04]  /*c0b0*/  LOP3.LUT R18, R18, 0x1fffffff, RZ, 0xc0, !PT ;  /* 0x1fffffff12127812 */ /* 0x000fc800078ec0ff */
[----:B------:R-:W-:-:S04]  /*c0c0*/  SHF.R.U32.HI R7, RZ, 0x4, R18 ;  /* 0x00000004ff077819 */ /* 0x000fc80000011612 */
[----:B-1----:R-:W-:-:S05]  /*c0d0*/  LOP3.LUT R7, R8, 0xf, R7, 0xb8, !PT ;  /* 0x0000000f08077812 */ /* 0x002fca00078eb807 */
[----:B------:R-:W-:Y:S04]  /*c0e0*/  STS [UR29+0x1c], R7 ;  /* 0x00001c07ff007988 */ /* 0x000fe8000800081d */
[----:B------:R-:W1:Y:S02]  /*c0f0*/  LDS R8, [UR29+0x1c] ;  /* 0x00001c1dff087984 */ /* 0x000e640008000800 */
[----:B-1----:R-:W-:-:S05]  /*c100*/  LOP3.LUT R13, R8, 0xf0, RZ, 0xb8, !PT ;  /* 0x000000f0080d7812 */ /* 0x002fca00078eb8ff */
[----:B------:R-:W-:Y:S04]  /*c110*/  STS [UR29+0x1c], R13 ;  /* 0x00001c0dff007988 */ /* 0x000fe8000800081d */
[----:B------:R-:W1:Y:S01]  /*c120*/  LDS R9, [UR29+0x1c] ;  /* 0x00001c1dff097984 */ /* 0x000e620008000800 */
[----:B------:R-:W-:-:S05]  /*c130*/  IMAD.U32 R8, RZ, RZ, UR29 ;  /* 0x0000001dff087e24 */ /* 0x000fca000f8e00ff */
[----:B------:R-:W-:Y:S02]  /*c140*/  SHF.R.U64 R8, R8, 0x4, RZ ;  /* 0x0000000408087819 */ /* 0x000fe400000012ff */
[----:B-1----:R-:W-:-:S05]  /*c150*/  LOP3.LUT R9, R9, 0xf00, RZ, 0xb8, !PT ;  /* 0x00000f0009097812 */ /* 0x002fca00078eb8ff */
[----:B------:R-:W-:Y:S04]  /*c160*/  STS.64 [UR29+0x18], R8 ;  /* 0x00001808ff007988 */ /* 0x000fe80008000a1d */
[----:B------:R-:W1:Y:S01]  /*c170*/  LDS R21, [UR29+0x1c] ;  /* 0x00001c1dff157984 */ /* 0x000e620008000800 */
[----:B------:R-:W-:Y:S02]  /*c180*/  IMAD.SHL.U32 R5, R6, 0x2, RZ ;  /* 0x0000000206057824 */ /* 0x000fe400078e00ff */
[----:B------:R-:W-:-:S03]  /*c190*/  VIADD R13, R4, 0xffffffff ;  /* 0xffffffff040d7836 */ /* 0x000fc60000000000 */
[----:B------:R-:W-:-:S04]  /*c1a0*/  LOP3.LUT R5, R5, 0xfffffffe, RZ, 0xc0, !PT ;  /* 0xfffffffe05057812 */ /* 0x000fc800078ec0ff */
[----:B------:R-:W-:Y:S01]  /*c1b0*/  SHF.R.U64 R5, R5, 0x4, R18 ;  /* 0x0000000405057819 */ /* 0x000fe20000001212 */
[----:B------:R2:W-:Y:S04]  /*c1c0*/  STS.128 [UR29+0x20], R12 ;  /* 0x0000200cff007988 */ /* 0x0005e80008000c1d */
[----:B------:R2:W-:Y:S04]  /*c1d0*/  STS [UR29+0xc], R5 ;  /* 0x00000c05ff007988 */ /* 0x0005e8000800081d */
[----:B------:R2:W-:Y:S04]  /*c1e0*/  STS [UR29+0x10], R8 ;  /* 0x00001008ff007988 */ /* 0x0005e8000800081d */
[----:B------:R2:W-:Y:S04]  /*c1f0*/  STS [UR29+0x14], R8 ;  /* 0x00001408ff007988 */ /* 0x0005e8000800081d */
[----:B------:R-:W-:Y:S01]  /*c200*/  STS [UR29+0x30], RZ ;  /* 0x000030ffff007988 */ /* 0x000fe2000800081d */
[----:B-1----:R-:W-:-:S05]  /*c210*/  LOP3.LUT R4, R21, 0xf000, RZ, 0xb8, !PT ;  /* 0x0000f00015047812 */ /* 0x002fca00078eb8ff */
[----:B------:R2:W-:Y:S02]  /*c220*/  STS [UR29+0x1c], R4 ;  /* 0x00001c04ff007988 */ /* 0x0005e4000800081d */
.L_x_221:
[----:B------:R-:W-:Y:S05]  /*c230*/  BSYNC B1 ;  /* 0x0000000000017941 */ /* 0x000fea0003800000 */
.L_x_220:
[----:B------:R-:W-:-:S03]  /*c240*/  UMOV UR4, 0xffffffff ;  /* 0xffffffff00047882 */ /* 0x000fc60000000000 */
[----:B------:R-:W-:Y:S05]  /*c250*/  BRA.DIV UR4, `(.L_x_222) ;  /* 0x0000003204f87947 */ /* 0x000fea000b800000 */
[----:B------:R-:W-:Y:S01]  /*c260*/  ELECT P6, URZ, PT ;  /* 0x00000000003f782f */ /* 0x000fe200038c0000 */
[----:B------:R-:W-:-:S12]  /*c270*/  NOP ;  /* 0x0000000000007918 */ /* 0x000fd80000000000 */
.L_x_308:
[----:B-12---:R-:W1:Y:S02]  /*c280*/  S2R R4, SR_LANEID ;  /* 0x0000000000047919 */ /* 0x006e640000000000 */
[----:B-1----:R-:W-:-:S05]  /*c290*/  IMAD.SHL.U32 R8, R4, 0x4, RZ ;  /* 0x0000000404087824 */ /* 0x002fca00078e00ff */
[----:B------:R1:W2:Y:S01]  /*c2a0*/  LDS R9, [R8+UR28] ;  /* 0x0000001c08097984 */ /* 0x0002a20008000800 */
[C---:B------:R-:W-:Y:S02]  /*c2b0*/  IADD3 R6, P0, R8.reuse, UR12, RZ ;  /* 0x0000000c08067c10 */ /* 0x040fe4000ff1e0ff */
[----:B------:R-:W-:Y:S01]  /*c2c0*/  IADD3 R4, P4, R8, UR14, RZ ;  /* 0x0000000e08047c10 */ /* 0x000fe2000ff9e0ff */
[----:B------:R1:W3:Y:S01]  /*c2d0*/  LDS R13, [R8+UR28+0x80] ;  /* 0x0000801c080d7984 */ /* 0x0002e20008000800 */
[----:B------:R-:W-:Y:S11]  /*c2e0*/  @!P6 BRA `(.L_x_223) ;  /* 0x000000000008e947 */ /* 0x000ff60003800000 */
[----:B------:R0:W-:Y:S01]  /*c2f0*/  UTMACMDFLUSH ;  /* 0x00000000000079b7 */ /* 0x0001e20000000000 */
[----:B------:R-:W-:-:S04]  /*c300*/  DEPBAR.LE SB0, 0x0 ;  /* 0x000080000000791a */ /* 0x000fc80000000000 */
.L_x_223:
[----:B------:R-:W-:Y:S01]  /*c310*/  IADD3.X R7, RZ, UR13, RZ, P0, !PT ;  /* 0x0000000dff077c10 */ /* 0x000fe200087fe4ff */
[----:B------:R-:W-:Y:S01]  /*c320*/  IMAD.X R5, RZ, RZ, UR15, P4 ;  /* 0x0000000fff057e24 */ /* 0x000fe2000a0e06ff */
[----:B------:R-:W-:Y:S05]  /*c330*/  WARPSYNC.ALL ;  /* 0x0000000000007948 */ /* 0x000fea0003800000 */
[----:B--2---:R2:W5:Y:S04]  /*c340*/  ATOMG.E.EXCH.STRONG.GPU PT, RZ, [R6], R9 ;  /* 0x0000000906ff73a8 */ /* 0x00456800041ee100 */
[----:B---3--:R2:W5:Y:S01]  /*c350*/  ATOMG.E.EXCH.STRONG.GPU PT, RZ, [R4], R13 ;  /* 0x0000000d04ff73a8 */ /* 0x00856200041ee100 */
[----:B------:R-:W-:-:S07]  /*c360*/  IMAD.MOV.U32 R18, RZ, RZ, R10 ;  /* 0x000000ffff127224 */ /* 0x000fce00078e000a */
.L_x_218:
[----:B------:R-:W-:Y:S01]  /*c370*/  ISETP.NE.AND P4, PT, R11, RZ, PT ;  /* 0x000000ff0b00720c */ /* 0x000fe20003f85270 */
[----:B------:R-:W-:Y:S01]  /*c380*/  VIADD R2, R2, 0x1 ;  /* 0x0000000102027836 */ /* 0x000fe20000000000 */
[----:B--2---:R-:W-:Y:S02]  /*c390*/  SEL R5, RZ, 0x1, !P3 ;  /* 0x00000001ff057807 */ /* 0x004fe40005800000 */
[----:B-1----:R-:W-:Y:S02]  /*c3a0*/  PRMT R4, RZ, 0x7610, R4 ;  /* 0x00007610ff047816 */ /* 0x002fe40000000004 */
[----:B------:R-:W-:-:S04]  /*c3b0*/  ISETP.NE.AND P0, PT, R2, 0x8, PT ;  /* 0x000000080200780c */ /* 0x000fc80003f05270 */
[----:B------:R-:W-:Y:S02]  /*c3c0*/  SEL R7, RZ, 0x1, P0 ;  /* 0x00000001ff077807 */ /* 0x000fe40000000000 */
[----:B------:R-:W-:Y:S02]  /*c3d0*/  SEL R2, R2, RZ, P0 ;  /* 0x000000ff02027207 */ /* 0x000fe40000000000 */
[----:B------:R-:W-:Y:S01]  /*c3e0*/  LOP3.LUT R20, R20, R7, RZ, 0x3c, !PT ;  /* 0x0000000714147212 */ /* 0x000fe200078e3cff */
[----:B------:R-:W-:Y:S06]  /*c3f0*/  @P4 BRA `(.L_x_224) ;  /* 0xfffffff000684947 */ /* 0x000fec000383ffff */
[----:B------:R-:W-:Y:S05]  /*c400*/  BSYNC B0 ;  /* 0x0000000000007941 */ /* 0x000fea0003800000 */
.L_x_204:
[----:B------:R-:W-:-:S03]  /*c410*/  UMOV UR4, 0xffffffff ;  /* 0xffffffff00047882 */ /* 0x000fc60000000000 */
[----:B------:R-:W-:Y:S05]  /*c420*/  BRA.DIV UR4, `(.L_x_225) ;  /* 0x0000003204b47947 */ /* 0x000fea000b800000 */
[----:B-----5:R-:W-:-:S13]  /*c430*/  ELECT P6, URZ, PT ;  /* 0x00000000003f782f */ /* 0x020fda00038c0000 */
.L_x_311:
[----:B------:R-:W-:Y:S04]  /*c440*/  BSSY B0, `(.L_x_226) ;  /* 0x0000021000007945 */ /* 0x000fe80003800000 */
[----:B------:R-:W-:Y:S05]  /*c450*/  @!P6 BRA `(.L_x_227) ;  /* 0x00000000007ce947 */ /* 0x000fea0003800000 */
[----:B------:R-:W-:-:S04]  /*c460*/  ULOP3.LUT UR4, UR42, 0x2, URZ, 0xfc, !UPT ;  /* 0x000000022a047892 */ /* 0x000fc8000f8efc3f */
[----:B------:R-:W-:-:S06]  /*c470*/  UISETP.NE.AND UP0, UPT, UR4, 0x3, UPT ;  /* 0x000000030400788c */ /* 0x000fcc000bf05270 */
[----:B------:R-:W-:-:S13]  /*c480*/  PLOP3.LUT P0, PT, PT, PT, UP0, 0x80, 0x0 ;  /* 0x000000000000781c */ /* 0x000fda0003f0f008 */
[----:B------:R-:W-:Y:S05]  /*c490*/  @!P0 BRA `(.L_x_228) ;  /* 0x0000000000048947 */ /* 0x000fea0003800000 */
[----:B------:R-:W-:Y:S01]  /*c4a0*/  BPT.TRAP 0x1 ;  /* 0x000000040000795c */ /* 0x000fe20000300000 */
.L_x_228:
[----:B------:R-:W-:Y:S01]  /*c4b0*/  IMAD.U32 R5, RZ, RZ, UR18 ;  /* 0x00000012ff057e24 */ /* 0x000fe2000f8e00ff */
[----:B------:R-:W-:-:S03]  /*c4c0*/  SHF.L.U32 R4, R3, 0x1f, RZ ;  /* 0x0000001f03047819 */ /* 0x000fc600000006ff */
[----:B------:R-:W-:-:S04]  /*c4d0*/  VIADD R5, R5, 0x34498 ;  /* 0x0003449805057836 */ /* 0x000fc80000000000 */
[C---:B------:R-:W-:Y:S02]  /*c4e0*/  IMAD R7, R0.reuse, 0x8, R5 ;  /* 0x0000000800077824 */ /* 0x040fe400078e0205 */
[----:B------:R-:W-:Y:S02]  /*c4f0*/  VIADD R0, R0, 0x1 ;  /* 0x0000000100007836 */ /* 0x000fe40000000000 */
[----:B------:R-:W1:Y:S03]  /*c500*/  SYNCS.PHASECHK.TRANS64.TRYWAIT P0, [R7+URZ], R4 ;  /* 0x00000004070075a7 */ /* 0x000e66000800017f */
[----:B------:R-:W-:-:S04]  /*c510*/  ISETP.NE.AND P1, PT, R0, 0x3, PT ;  /* 0x000000030000780c */ /* 0x000fc80003f25270 */
[----:B------:R-:W-:Y:S02]  /*c520*/  SEL R2, RZ, 0x1, P1 ;  /* 0x00000001ff027807 */ /* 0x000fe40000800000 */
[----:B------:R-:W-:Y:S02]  /*c530*/  SEL R0, R0, RZ, P1 ;  /* 0x000000ff00007207 */ /* 0x000fe40000800000 */
[----:B------:R-:W-:Y:S02]  /*c540*/  LOP3.LUT R9, R3, R2, RZ, 0x3c, !PT ;  /* 0x0000000203097212 */ /* 0x000fe400078e3cff */
[----:B------:R-:W-:Y:S02]  /*c550*/  LEA R6, R0, R5, 0x3 ;  /* 0x0000000500067211 */ /* 0x000fe400078e18ff */
[----:B------:R-:W-:Y:S01]  /*c560*/  SHF.L.U32 R3, R9, 0x1f, RZ ;  /* 0x0000001f09037819 */ /* 0x000fe200000006ff */
[----:B-1----:R-:W-:Y:S06]  /*c570*/  @!P0 BRA `(.L_x_229) ;  /* 0x0000003000808947 */ /* 0x002fec0003800000 */
.L_x_312:
[----:B------:R-:W2:Y:S01]  /*c580*/  SYNCS.PHASECHK.TRANS64.TRYWAIT P0, [R6+URZ], R3 ;  /* 0x00000003060075a7 */ /* 0x000ea2000800017f */
[----:B------:R-:W-:-:S05]  /*c590*/  VIADD R0, R0, 0x1 ;  /* 0x0000000100007836 */ /* 0x000fca0000000000 */
[----:B------:R-:W-:-:S04]  /*c5a0*/  ISETP.NE.AND P1, PT, R0, 0x3, PT ;  /* 0x000000030000780c */ /* 0x000fc80003f25270 */
[----:B------:R-:W-:Y:S02]  /*c5b0*/  SEL R2, RZ, 0x1, P1 ;  /* 0x00000001ff027807 */ /* 0x000fe40000800000 */
[----:B------:R-:W-:Y:S02]  /*c5c0*/  SEL R0, R0, RZ, P1 ;  /* 0x000000ff00007207 */ /* 0x000fe40000800000 */
[----:B------:R-:W-:Y:S01]  /*c5d0*/  LOP3.LUT R2, R9, R2, RZ, 0x3c, !PT ;  /* 0x0000000209027212 */ /* 0x000fe200078e3cff */
[----:B--2---:R-:W-:Y:S06]  /*c5e0*/  @!P0 BRA `(.L_x_230) ;  /* 0x0000003000788947 */ /* 0x004fec0003800000 */
.L_x_313:
[----:B------:R-:W-:Y:S01]  /*c5f0*/  IMAD R5, R0, 0x8, R5 ;  /* 0x0000000800057824 */ /* 0x000fe200078e0205 */
[----:B------:R-:W-:-:S07]  /*c600*/  SHF.L.U32 R0, R2, 0x1f, RZ ;  /* 0x0000001f02007819 */ /* 0x000fce00000006ff */
.L_x_231:
[----:B---3--:R3:W4:Y:S02]  /*c610*/  SYNCS.PHASECHK.TRANS64.TRYWAIT P0, [R5+URZ], R0 ;  /* 0x00000000050075a7 */ /* 0x008724000800017f */
[----:B----4-:R-:W-:Y:S05]  /*c620*/  @!P0 NANOSLEEP.SYNCS 0x989680 ;  /* 0x009896800000895d */ /* 0x010fea0003900000 */
[----:B------:R-:W4:Y:S02]  /*c630*/  @!P0 SYNCS.PHASECHK.TRANS64 P0, [R5+URZ], R0 ;  /* 0x00000000050085a7 */ /* 0x000f24000800007f */
[----:B----4-:R-:W-:Y:S05]  /*c640*/  @!P0 BRA `(.L_x_231) ;  /* 0xfffffffc00f08947 */ /* 0x010fea000383ffff */
.L_x_227:
[----:B------:R-:W-:Y:S05]  /*c650*/  BSYNC B0 ;  /* 0x0000000000007941 */ /* 0x000fea0003800000 */
.L_x_226:
[----:B------:R-:W-:Y:S05]  /*c660*/  EXIT ;  /* 0x000000000000794d */ /* 0x000fea0003800000 */
.L_x_117:
[----:B------:R-:W-:Y:S01]  /*c670*/  PLOP3.LUT P1, PT, PT, PT, UP3, 0x80, 0x0 ;  /* 0x000000000000781c */ /* 0x000fe20003f2f038 */
[----:B------:R-:W-:Y:S01]  /*c680*/  ULDC UR18, c[0x0][0x10] ;  /* 0x0000040000127ab9 */ /* 0x000fe20000000800 */
[----:B------:R-:W-:Y:S01]  /*c690*/  ULDC UR21, c[0x0][0x904] ;  /* 0x0002410000157ab9 */ /* 0x000fe20000000800 */
[----:B------:R-:W-:Y:S01]  /*c6a0*/  UMOV UR20, 0xffffffff ;  /* 0xffffffff00147882 */ /* 0x000fe20000000000 */
[----:B------:R-:W-:Y:S01]  /*c6b0*/  P2R R0, PR, RZ, 0x2 ;  /* 0x00000002ff007803 */ /* 0x000fe20000000000 */
[----:B------:R-:W-:Y:S01]  /*c6c0*/  UIMAD.WIDE.U32 UR18, UR60, UR18, URZ ;  /* 0x000000123c1272a5 */ /* 0x000fe2000f8e003f */
[----:B------:R-:W-:Y:S01]  /*c6d0*/  IMAD.MOV.U32 R16, RZ, RZ, RZ ;  /* 0x000000ffff107224 */ /* 0x000fe200078e00ff */
[----:B------:R-:W-:Y:S01]  /*c6e0*/  ULDC.64 UR12, c[0x0][0x8c8] ;  /* 0x00023200000c7ab9 */ /* 0x000fe20000000a00 */
[----:B------:R-:W-:Y:S01]  /*c6f0*/  USHF.L.U32 UR22, UR20, UR21, URZ ;  /* 0x0000001514167299 */ /* 0x000fe2000800063f */
[----:B------:R-:W-:Y:S02]  /*c700*/  ULDC.64 UR14, c[0x0][0x8e0] ;  /* 0x00023800000e7ab9 */ /* 0x000fe40000000a00 */
[----:B------:R-:W-:Y:S01]  /*c710*/  ULDC UR20, c[0x0][0x14] ;  /* 0x0000050000147ab9 */ /* 0x000fe20000000800 */
[----:B------:R-:W-:Y:S01]  /*c720*/  UIADD3 UR11, UP1, UR12, -0x1, URZ ;  /* 0xffffffff0c0b7890 */ /* 0x000fe2000ff3e03f */
[----:B------:R-:W1:Y:S01]  /*c730*/  @P1 S2R R0, SR_CTAID.Y ;  /* 0x0000000000001919 */ /* 0x000e620000002600 */
[----:B------:R-:W-:-:S02]  /*c740*/  UIADD3 UR12, UP2, UR14, -0x1, URZ ;  /* 0xffffffff0e0c7890 */ /* 0x000fc4000ff5e03f */
[----:B------:R-:W-:Y:S02]  /*c750*/  UIMAD.WIDE.U32 UR26, UR18, UR20, URZ ;  /* 0x00000014121a72a5 */ /* 0x000fe4000f8e003f */
[----:B------:R-:W-:Y:S01]  /*c760*/  UIMAD UR20, UR19, UR20, URZ ;  /* 0x00000014131472a4 */ /* 0x000fe2000f8e023f */
[----:B------:R-:W-:Y:S01]  /*c770*/  ULDC UR35, c[0x0][0x8a8] ;  /* 0x00022a0000237ab9 */ /* 0x000fe20000000800 */
[----:B------:R-:W-:Y:S01]  /*c780*/  UMOV UR23, 0x1 ;  /* 0x0000000100177882 */ /* 0x000fe20000000000 */
[----:B------:R-:W-:Y:S02]  /*c790*/  UIADD3.X UR14, UR15, -0x1, URZ, UP2, !UPT ;  /* 0xffffffff0f0e7890 */ /* 0x000fe400097fe43f */
[----:B------:R-:W-:Y:S02]  /*c7a0*/  UIADD3.X UR13, UR13, -0x1, URZ, UP1, !UPT ;  /* 0xffffffff0d0d7890 */ /* 0x000fe40008ffe43f */
[----:B------:R-:W-:Y:S02]  /*c7b0*/  ULOP3.LUT UR15, UR59, 0x2, URZ, 0xfc, !UPT ;  /* 0x000000023b0f7892 */ /* 0x000fe4000f8efc3f */
[----:B------:R-:W-:-:S02]  /*c7c0*/  UIADD3 UR16, UR9, -0x1, URZ ;  /* 0xffffffff09107890 */ /* 0x000fc4000fffe03f */
[----:B------:R-:W-:Y:S02]  /*c7d0*/  UIADD3 UR17, UR10, -0x1, URZ ;  /* 0xffffffff0a117890 */ /* 0x000fe4000fffe03f */
[----:B------:R-:W-:Y:S02]  /*c7e0*/  UIADD3 UR35, UR35, -0x1, URZ ;  /* 0xffffffff23237890 */ /* 0x000fe4000fffe03f */
[----:B------:R-:W-:Y:S02]  /*c7f0*/  USHF.L.U32 UR18, UR23, UR21, URZ ;  /* 0x0000001517127299 */ /* 0x000fe4000800063f */
[----:B------:R-:W-:Y:S02]  /*c800*/  ULOP3.LUT UR19, URZ, UR22, URZ, 0x33, !UPT ;  /* 0x000000163f137292 */ /* 0x000fe4000f8e333f */
[----:B------:R-:W-:Y:S01]  /*c810*/  UIADD3 UR20, UR27, UR20, URZ ;  /* 0x000000141b147290 */ /* 0x000fe2000fffe03f */
[----:B-1----:R-:W-:Y:S01]  /*c820*/  @P1 R2UR UR51, R0 ;  /* 0x00000000003312ca */ /* 0x002fe200000e0000 */
[----:B------:R-:W-:-:S14]  /*c830*/  IMAD.MOV.U32 R0, RZ, RZ, 0x1 ;  /* 0x00000001ff007424 */ /* 0x000fdc00078e00ff */
.L_x_252:
[----:B------:R-:W1:Y:S01]  /*c840*/  LDC.64 R2, c[0x0][0x8f8] ;  /* 0x00023e00ff027b82 */ /* 0x000e620000000a00 */
[----:B------:R-:W-:Y:S01]  /*c850*/  UIADD3 UR8, UP1, UR8, UR26, URZ ;  /* 0x0000001a08087290 */ /* 0x000fe2000ff3e03f */
[----:B------:R-:W-:Y:S01]  /*c860*/  ISETP.NE.AND P2, PT, R20, RZ, PT ;  /* 0x000000ff1400720c */ /* 0x000fe20003f45270 */
[----:B------:R-:W-:Y:S01]  /*c870*/  UMOV UR21, 0xffffffff ;  /* 0xffffffff00157882 */ /* 0x000fe20000000000 */
[----:B------:R-:W-:Y:S01]  /*c880*/  UMOV UR22, 0xffffffff ;  /* 0xffffffff00167882 */ /* 0x000fe20000000000 */
[----:B------:R-:W-:Y:S01]  /*c890*/  UIADD3.X UR7, UR7, UR20, URZ, UP1, !UPT ;  /* 0x0000001407077290 */ /* 0x000fe20008ffe43f */
[----:B------:R-:W-:Y:S01]  /*c8a0*/  IMAD.MOV.U32 R15, RZ, RZ, RZ ;  /* 0x000000ffff0f7224 */ /* 0x000fe200078e00ff */
[----:B------:R-:W-:Y:S01]  /*c8b0*/  UMOV UR23, 0xffffffff ;  /* 0xffffffff00177882 */ /* 0x000fe20000000000 */
[----:B-1----:R-:W-:-:S03]  /*c8c0*/  ISETP.LE.U32.AND P1, PT, R2, UR8, PT ;  /* 0x0000000802007c0c */ /* 0x002fc6000bf23070 */
[----:B------:R-:W-:-:S05]  /*c8d0*/  IMAD.U32 R2, RZ, RZ, UR7 ;  /* 0x00000007ff027e24 */ /* 0x000fca000f8e00ff */
[----:B------:R-:W-:-:S13]  /*c8e0*/  ISETP.GE.U32.AND.EX P1, PT, R2, R3, PT, P1 ;  /* 0x000000030200720c */ /* 0x000fda0003f26110 */
[----:B---345:R-:W-:Y:S05]  /*c8f0*/  @P2 BRA P1, `(.L_x_232) ;  /* 0x0000001800402947 */ /* 0x038fea0000800000 */
[----:B------:R-:W-:-:S04]  /*c900*/  IADD3 R2, P2, R6, UR5, RZ ;  /* 0x0000000506027c10 */ /* 0x000fc8000ff5e0ff */
[----:B------:R-:W-:Y:S02]  /*c910*/  ISETP.GT.U32.AND P1, PT, R2, UR8, PT ;  /* 0x0000000802007c0c */ /* 0x000fe4000bf24070 */
[----:B------:R-:W-:-:S04]  /*c920*/  IADD3.X R2, R7, UR6, RZ, P2, !PT ;  /* 0x0000000607027c10 */ /* 0x000fc800097fe4ff */
[----:B------:R-:W-:-:S13]  /*c930*/  ISETP.GT.U32.AND.EX P1, PT, R2, UR7, PT, P1 ;  /* 0x0000000702007c0c */ /* 0x000fda000bf24110 */
[----:B------:R-:W-:Y:S05]  /*c940*/  @P1 BRA `(.L_x_233) ;  /* 0x0000001400201947 */ /* 0x000fea0003800000 */
[----:B------:R-:W-:Y:S01]  /*c950*/  VIADD R12, R34, UR4 ;  /* 0x00000004220c7c36 */ /* 0x000fe20008000000 */
[----:B------:R-:W-:Y:S01]  /*c960*/  ULDC UR21, c[0x0][0x910] ;  /* 0x0002440000157ab9 */ /* 0x000fe20000000800 */
[----:B------:R-:W-:Y:S02]  /*c970*/  IMAD.MOV.U32 R22, RZ, RZ, R8 ;  /* 0x000000ffff167224 */ /* 0x000fe400078e0008 */
[----:B------:R-:W-:Y:S01]  /*c980*/  IMAD.MOV.U32 R14, RZ, RZ, R9 ;  /* 0x000000ffff0e7224 */ /* 0x000fe200078e0009 */
[----:B------:R-:W-:-:S04]  /*c990*/  IADD3 R13, R12, 0x20, RZ ;  /* 0x000000200c0d7810 */ /* 0x000fc80007ffe0ff */
[----:B------:R-:W-:-:S13]  /*c9a0*/  ISETP.GE.AND P1, PT, R13, UR21, PT ;  /* 0x000000150d007c0c */ /* 0x000fda000bf26270 */
[----:B------:R-:W1:Y:S01]  /*c9b0*/  @!P1 LDC.64 R2, c[0x0][0x918] ;  /* 0x00024600ff029b82 */ /* 0x000e620000000a00 */
[----:B------:R-:W-:Y:S01]  /*c9c0*/  @!P1 VIADD R7, R12, 0x20 ;  /* 0x000000200c079836 */ /* 0x000fe20000000000 */
[----:B------:R-:W-:Y:S01]  /*c9d0*/  BSSY B0, `(.L_x_234) ;  /* 0x0000064000007945 */ /* 0x000fe20003800000 */
[----:B------:R-:W-:Y:S02]  /*c9e0*/  IMAD.MOV.U32 R6, RZ, RZ, 0x7fffffff ;  /* 0x7fffffffff067424 */ /* 0x000fe400078e00ff */
[----:B-1----:R-:W-:-:S05]  /*c9f0*/  @!P1 IMAD.WIDE R2, R7, 0xc, R2 ;  /* 0x0000000c07029825 */ /* 0x002fca00078e0202 */
[----:B------:R1:W5:Y:S04]  /*ca00*/  @!P1 LDG.E R8, desc[UR38][R2.64] ;  /* 0x0000002602089981 */ /* 0x000368000c1e1900 */
[----:B------:R1:W5:Y:S01]  /*ca10*/  @!P1 LDG.E R9, desc[UR38][R2.64+0x4] ;  /* 0x0000042602099981 */ /* 0x000362000c1e1900 */
[----:B------:R-:W-:Y:S01]  /*ca20*/  ISETP.GE.AND P1, PT, R12, UR21, PT ;  /* 0x000000150c007c0c */ /* 0x000fe2000bf26270 */
[----:B------:R-:W-:-:S12]  /*ca30*/  IMAD.MOV.U32 R7, RZ, RZ, RZ ;  /* 0x000000ffff077224 */ /* 0x000fd800078e00ff */
[----:B-1----:R-:W-:Y:S05]  /*ca40*/  @P1 BRA `(.L_x_235) ;  /* 0x0000000400701947 */ /* 0x002fea0003800000 */
[----:B------:R-:W-:Y:S01]  /*ca50*/  IABS R7, R11 ;  /* 0x0000000b00077213 */ /* 0x000fe20000000000 */
[----:B------:R-:W-:Y:S01]  /*ca60*/  ULDC UR24, c[0x0][0x8f0] ;  /* 0x00023c0000187ab9 */ /* 0x000fe20000000800 */
[----:B------:R-:W-:Y:S02]  /*ca70*/  IABS R6, R10 ;  /* 0x0000000a00067213 */ /* 0x000fe40000000000 */
[----:B------:R-:W1:Y:S01]  /*ca80*/  I2F.RP R3, R7 ;  /* 0x0000000700037306 */ /* 0x000e620000209400 */
[----:B------:R-:W-:Y:S02]  /*ca90*/  PLOP3.LUT P3, PT, PT, PT, UP0, 0x80, 0x0 ;  /* 0x000000000000781c */ /* 0x000fe40003f6f008 */
[----:B------:R-:W-:Y:S02]  /*caa0*/  IADD3 R21, P2, R14, UR12, RZ ;  /* 0x0000000c0e157c10 */ /* 0x000fe4000ff5e0ff */
[----:B------:R-:W-:Y:S02]  /*cab0*/  IADD3 R19, P1, R22, UR11, RZ ;  /* 0x0000000b16137c10 */ /* 0x000fe4000ff3e0ff */
[----:B------:R-:W-:Y:S01]  /*cac0*/  LEA.HI.X.SX32 R24, R14, UR14, 0x1, P2 ;  /* 0x0000000e0e187c11 */ /* 0x000fe200090f0eff */
[----:B------:R-:W3:Y:S01]  /*cad0*/  I2F.RP R2, R6 ;  /* 0x0000000600027306 */ /* 0x000ee20000209400 */
[----:B------:R-:W-:-:S07]  /*cae0*/  LEA.HI.X.SX32 R22, R22, UR13, 0x1, P1 ;  /* 0x0000000d16167c11 */ /* 0x000fce00088f0eff */
[----:B-1----:R-:W1:Y:S08]  /*caf0*/  MUFU.RCP R3, R3 ;  /* 0x0000000300037308 */ /* 0x002e700000001000 */
[----:B---3--:R-:W3:Y:S01]  /*cb00*/  MUFU.RCP R2, R2 ;  /* 0x0000000200027308 */ /* 0x008ee20000001000 */
[----:B-1----:R-:W-:-:S07]  /*cb10*/  VIADD R17, R3, 0xffffffe ;  /* 0x0ffffffe03117836 */ /* 0x002fce0000000000 */
[----:B------:R-:W1:Y:S01]  /*cb20*/  F2I.FTZ.U32.TRUNC.NTZ R17, R17 ;  /* 0x0000001100117305 */ /* 0x000e62000021f000 */
[----:B---3--:R-:W-:-:S07]  /*cb30*/  VIADD R15, R2, 0xffffffe ;  /* 0x0ffffffe020f7836 */ /* 0x008fce0000000000 */
[----:B------:R-:W3:Y:S01]  /*cb40*/  F2I.FTZ.U32.TRUNC.NTZ R15, R15 ;  /* 0x0000000f000f7305 */ /* 0x000ee2000021f000 */
[----:B-1----:R-:W-:Y:S01]  /*cb50*/  IADD3 R18, RZ, -R17, RZ ;  /* 0x80000011ff127210 */ /* 0x002fe20007ffe0ff */
[----:B---3--:R-:W-:Y:S01]  /*cb60*/  IMAD.MOV R14, RZ, RZ, -R15 ;  /* 0x000000ffff0e7224 */ /* 0x008fe200078e0a0f */
[----:B------:R-:W-:Y:S06]  /*cb70*/  @!P3 BRA `(.L_x_236) ;  /* 0x000000000034b947 */ /* 0x000fec0003800000 */
[----:B------:R-:W-:Y:S01]  /*cb80*/  ULDC UR4, c[0x0][0x8dc] ;  /* 0x0002370000047ab9 */ /* 0x000fe20000000800 */
[----:B------:R-:W-:Y:S01]  /*cb90*/  ULDC.64 UR22, c[0x0][0x8d0] ;  /* 0x0002340000167ab9 */ /* 0x000fe20000000a00 */
[----:B------:R-:W-:-:S05]  /*cba0*/  IADD3 R3, P1, R19, UR4, RZ ;  /* 0x0000000413037c10 */ /* 0x000fca000ff3e0ff */
[----:B------:R-:W-:-:S04]  /*cbb0*/  IMAD.X R19, RZ, RZ, R22, P1 ;  /* 0x000000ffff137224 */ /* 0x000fc800008e0616 */
[----:B------:R-:W-:-:S04]  /*cbc0*/  IMAD.WIDE.U32 R4, R19, UR22, RZ ;  /* 0x0000001613047c25 */ /* 0x000fc8000f8e00ff */
[----:B------:R-:W-:-:S04]  /*cbd0*/  IMAD.WIDE.U32 R4, P1, R3, UR23, R4 ;  /* 0x0000001703047c25 */ /* 0x000fc8000f820004 */
[----:B------:R-:W-:-:S04]  /*cbe0*/  IMAD.WIDE.U32 R2, R3, UR22, RZ ;  /* 0x0000001603027c25 */ /* 0x000fc8000f8e00ff */
[----:B------:R-:W-:Y:S01]  /*cbf0*/  IMAD.MOV.U32 R2, RZ, RZ, R5 ;  /* 0x000000ffff027224 */ /* 0x000fe200078e0005 */
[----:B------:R-:W-:Y:S01]  /*cc00*/  IADD3 RZ, P2, R3, R4, RZ ;  /* 0x0000000403ff7210 */ /* 0x000fe20007f5e0ff */
[----:B------:R-:W-:-:S04]  /*cc10*/  IMAD.X R3, RZ, RZ, RZ, P1 ;  /* 0x000000ffff037224 */ /* 0x000fc800008e06ff */
[----:B------:R-:W-:-:S04]  /*cc20*/  IMAD.WIDE.U32.X R2, R19, UR23, R2, P2 ;  /* 0x0000001713027c25 */ /* 0x000fc800090e0402 */
[----:B------:R-:W-:Y:S02]  /*cc30*/  IMAD.MOV.U32 R19, RZ, RZ, R2 ;  /* 0x000000ffff137224 */ /* 0x000fe400078e0002 */
[----:B------:R-:W-:-:S07]  /*cc40*/  IMAD.MOV.U32 R22, RZ, RZ, R3 ;  /* 0x000000ffff167224 */ /* 0x000fce00078e0003 */
.L_x_236:
[----:B------:R-:W-:Y:S05]  /*cc50*/  @!P0 BRA `(.L_x_237) ;  /* 0x0000000000348947 */ /* 0x000fea0003800000 */
        /* <DEDUP_REMOVED lines=8> */
[----:B------:R-:W-:Y:S02]  /*cce0*/  IADD3 RZ, P2, R3, R4, RZ ;  /* 0x0000000403ff7210 */ /* 0x000fe40007f5e0ff */
[----:B------:R-:W-:-:S03]  /*ccf0*/  IADD3.X R3, RZ, RZ, RZ, P1, !PT ;  /* 0x000000ffff037210 */ /* 0x000fc60000ffe4ff */
[----:B------:R-:W-:-:S04]  /*cd00*/  IMAD.WIDE.U32.X R2, R21, UR23, R2, P2 ;  /* 0x0000001715027c25 */ /* 0x000fc800090e0402 */
[----:B------:R-:W-:Y:S02]  /*cd10*/  IMAD.MOV.U32 R21, RZ, RZ, R2 ;  /* 0x000000ffff157224 */ /* 0x000fe400078e0002 */
[----:B------:R-:W-:-:S07]  /*cd20*/  IMAD.MOV.U32 R24, RZ, RZ, R3 ;  /* 0x000000ffff187224 */ /* 0x000fce00078e0003 */
.L_x_237:
[----:B------:R-:W-:Y:S01]  /*cd30*/  IMAD R18, R18, R7, RZ ;  /* 0x0000000712127224 */ /* 0x000fe200078e02ff */
[----:B------:R-:W-:Y:S01]  /*cd40*/  SHF.R.U64 R21, R21, UR24, R24 ;  /* 0x0000001815157c19 */ /* 0x000fe20008001218 */
[----:B------:R-:W-:Y:S01]  /*cd50*/  IMAD.MOV.U32 R2, RZ, RZ, RZ ;  /* 0x000000ffff027224 */ /* 0x000fe200078e00ff */
[----:B------:R-:W-:Y:S01]  /*cd60*/  ULDC UR4, c[0x0][0x8d8] ;  /* 0x0002360000047ab9 */ /* 0x000fe20000000800 */
[----:B------:R-:W-:Y:S01]  /*cd70*/  IMAD.MOV.U32 R3, RZ, RZ, R17 ;  /* 0x000000ffff037224 */ /* 0x000fe200078e0011 */
[----:B------:R-:W-:Y:S01]  /*cd80*/  SHF.R.U64 R19, R19, UR4, R22 ;  /* 0x0000000413137c19 */ /* 0x000fe20008001216 */
[----:B------:R-:W-:Y:S01]  /*cd90*/  IMAD R4, R14, R6, RZ ;  /* 0x000000060e047224 */ /* 0x000fe200078e02ff */
[----:B------:R-:W-:Y:S01]  /*cda0*/  PLOP3.LUT P5, PT, PT, PT, UP3, 0x80, 0x0 ;  /* 0x000000000000781c */ /* 0x000fe20003faf038 */
[----:B------:R-:W-:Y:S01]  /*cdb0*/  IMAD.HI.U32 R17, R17, R18, R2 ;  /* 0x0000001211117227 */ /* 0x000fe200078e0002 */
[----:B------:R-:W-:-:S03]  /*cdc0*/  IADD3 R14, R19, UR16, RZ ;  /* 0x00000010130e7c10 */ /* 0x000fc6000fffe0ff */
[----:B------:R-:W-:Y:S01]  /*cdd0*/  IMAD.MOV.U32 R3, RZ, RZ, R15 ;  /* 0x000000ffff037224 */ /* 0x000fe200078e000f */
[----:B------:R-:W-:Y:S01]  /*cde0*/  IABS R5, R14 ;  /* 0x0000000e00057213 */ /* 0x000fe20000000000 */
[----:B------:R-:W-:Y:S02]  /*cdf0*/  VIADD R21, R21, UR17 ;  /* 0x0000001115157c36 */ /* 0x000fe40008000000 */
[----:B------:R-:W-:Y:S01]  /*ce00*/  IMAD.HI.U32 R2, R15, R4, R2 ;  /* 0x000000040f027227 */ /* 0x000fe200078e0002 */
[----:B------:R-:W-:Y:S02]  /*ce10*/  IABS R15, R11 ;  /* 0x0000000b000f7213 */ /* 0x000fe40000000000 */
[----:B------:R-:W-:Y:S02]  /*ce20*/  IABS R3, R10 ;  /* 0x0000000a00037213 */ /* 0x000fe40000000000 */
[----:B------:R-:W-:Y:S01]  /*ce30*/  IABS R4, R21 ;  /* 0x0000001500047213 */ /* 0x000fe20000000000 */
[----:B------:R-:W-:-:S02]  /*ce40*/  IMAD.MOV R18, RZ, RZ, -R15 ;  /* 0x000000ffff127224 */ /* 0x000fc400078e0a0f */
[----:B------:R-:W-:Y:S02]  /*ce50*/  IMAD.MOV R15, RZ, RZ, -R3 ;  /* 0x000000ffff0f7224 */ /* 0x000fe400078e0a03 */
[----:B------:R-:W-:-:S04]  /*ce60*/  IMAD.HI.U32 R3, R17, R4, RZ ;  /* 0x0000000411037227 */ /* 0x000fc800078e00ff */
[----:B------:R-:W-:-:S04]  /*ce70*/  IMAD.HI.U32 R2, R2, R5, RZ ;  /* 0x0000000502027227 */ /* 0x000fc800078e00ff */
[----:B------:R-:W-:Y:S02]  /*ce80*/  IMAD R4, R3, R18, R4 ;  /* 0x0000001203047224 */ /* 0x000fe400078e0204 */
[----:B------:R-:W-:-:S03]  /*ce90*/  IMAD R3, R2, R15, R5 ;  /* 0x0000000f02037224 */ /* 0x000fc600078e0205 */
[----:B------:R-:W-:Y:S02]  /*cea0*/  ISETP.GT.U32.AND P2, PT, R7, R4, PT ;  /* 0x000000040700720c */ /* 0x000fe40003f44070 */
[----:B------:R-:W-:-:S11]  /*ceb0*/  ISETP.GT.U32.AND P1, PT, R6, R3, PT ;  /* 0x000000030600720c */ /* 0x000fd60003f24070 */
[----:B------:R-:W-:Y:S01]  /*cec0*/  @!P2 IMAD.IADD R4, R4, 0x1, -R7 ;  /* 0x000000010404a824 */ /* 0x000fe200078e0a07 */
[----:B------:R-:W-:Y:S01]  /*ced0*/  ISETP.GE.AND P2, PT, R21, RZ, PT ;  /* 0x000000ff1500720c */ /* 0x000fe20003f46270 */
[----:B------:R-:W-:Y:S01]  /*cee0*/  @!P1 IMAD.IADD R3, R3, 0x1, -R6 ;  /* 0x0000000103039824 */ /* 0x000fe200078e0a06 */
[----:B------:R-:W-:Y:S02]  /*cef0*/  ISETP.GE.AND P1, PT, R14, RZ, PT ;  /* 0x000000ff0e00720c */ /* 0x000fe40003f26270 */
[----:B------:R-:W-:Y:S02]  /*cf00*/  ISETP.GT.U32.AND P4, PT, R7, R4, PT ;  /* 0x000000040700720c */ /* 0x000fe40003f84070 */
[----:B------:R-:W-:-:S11]  /*cf10*/  ISETP.GT.U32.AND P3, PT, R6, R3, PT ;  /* 0x000000030600720c */ /* 0x000fd60003f64070 */
[----:B------:R-:W-:Y:S01]  /*cf20*/  @!P4 IMAD.IADD R4, R4, 0x1, -R7 ;  /* 0x000000010404c824 */ /* 0x000fe200078e0a07 */
[----:B------:R-:W-:Y:S01]  /*cf30*/  ISETP.NE.AND P4, PT, RZ, UR10, PT ;  /* 0x0000000aff007c0c */ /* 0x000fe2000bf85270 */
[----:B------:R-:W-:Y:S01]  /*cf40*/  @!P3 IMAD.IADD R3, R3, 0x1, -R6 ;  /* 0x000000010303b824 */ /* 0x000fe200078e0a06 */
[----:B------:R-:W-:Y:S01]  /*cf50*/  ISETP.NE.AND P3, PT, RZ, UR9, PT ;  /* 0x00000009ff007c0c */ /* 0x000fe2000bf65270 */
[----:B------:R-:W-:-:S03]  /*cf60*/  @!P2 IMAD.MOV R4, RZ, RZ, -R4 ;  /* 0x000000ffff04a224 */ /* 0x000fc600078e0a04 */
[----:B------:R-:W-:-:S07]  /*cf70*/  @!P1 IADD3 R3, -R3, RZ, RZ ;  /* 0x000000ff03039210 */ /* 0x000fce0007ffe1ff */
[----:B------:R-:W-:Y:S02]  /*cf80*/  @!P4 LOP3.LUT R4, RZ, UR10, RZ, 0x33, !PT ;  /* 0x0000000aff04cc12 */ /* 0x000fe4000f8e33ff */
[----:B------:R-:W-:-:S03]  /*cf90*/  @!P3 LOP3.LUT R3, RZ, UR9, RZ, 0x33, !PT ;  /* 0x00000009ff03bc12 */ /* 0x000fc6000f8e33ff */
[----:B------:R-:W-:Y:S02]  /*cfa0*/  IMAD.IADD R4, R21, 0x1, -R4 ;  /* 0x0000000115047824 */ /* 0x000fe400078e0a04 */
[----:B------:R-:W-:-:S04]  /*cfb0*/  IMAD.IADD R3, R14, 0x1, -R3 ;  /* 0x000000010e037824 */ /* 0x000fc800078e0a03 */
[----:B------:R-:W-:Y:S01]  /*cfc0*/  IMAD R6, R3, R4, RZ ;  /* 0x0000000403067224 */ /* 0x000fe200078e02ff */
[----:B------:R-:W-:-:S04]  /*cfd0*/  SEL R2, R4, R3, !P5 ;  /* 0x0000000304027207 */ /* 0x000fc80006800000 */
[--C-:B------:R-:W-:Y:S01]  /*cfe0*/  SHF.R.S32.HI R5, RZ, 0x1f, R2.reuse ;  /* 0x0000001fff057819 */ /* 0x100fe20000011402 */
[----:B------:R-:W-:Y:S01]  /*cff0*/  IMAD.MOV.U32 R4, RZ, RZ, R2 ;  /* 0x000000ffff047224 */ /* 0x000fe200078e0002 */
[----:B------:R-:W-:-:S07]  /*d000*/  SHF.R.S32.HI R7, RZ, 0x1f, R6 ;  /* 0x0000001fff077819 */ /* 0x000fce0000011406 */
.L_x_235:
[----:B--2---:R-:W-:Y:S05]  /*d010*/  BSYNC B0 ;  /* 0x0000000000007941 */ /* 0x004fea0003800000 */
.L_x_234:
[----:B------:R-:W1:Y:S01]  /*d020*/  SHFL.UP PT, R3, R6, 0x1, RZ ;  /* 0x0420000006037989 */ /* 0x000e6200000e00ff */
[----:B------:R-:W-:-:S03]  /*d030*/  ISETP.NE.AND P1, PT, R34, RZ, PT ;  /* 0x000000ff2200720c */ /* 0x000fc60003f25270 */
[----:B------:R-:W2:Y:S01]  /*d040*/  SHFL.UP PT, R2, R7, 0x1, RZ ;  /* 0x0420000007027989 */ /* 0x000ea200000e00ff */
[----:B-1----:R-:W-:Y:S02]  /*d050*/  SEL R3, R3, RZ, P1 ;  /* 0x000000ff03037207 */ /* 0x002fe40000800000 */
[----:B--2---:R-:W-:Y:S02]  /*d060*/  SEL R2, R2, RZ, P1 ;  /* 0x000000ff02027207 */ /* 0x004fe40000800000 */
[----:B------:R-:W-:-:S05]  /*d070*/  IADD3 R18, P2, R3, R6, RZ ;  /* 0x0000000603127210 */ /* 0x000fca0007f5e0ff */
[----:B------:R-:W-:Y:S01]  /*d080*/  IMAD.X R15, R2, 0x1, R7, P2 ;  /* 0x00000001020f7824 */ /* 0x000fe200010e0607 */
[----:B------:R-:W1:Y:S01]  /*d090*/  SHFL.UP PT, R3, R18, 0x2, RZ ;  /* 0x0440000012037989 */ /* 0x000e6200000e00ff */
[----:B------:R-:W-:-:S03]  /*d0a0*/  ISETP.GE.U32.AND P2, PT, R34, 0x2, PT ;  /* 0x000000022200780c */ /* 0x000fc60003f46070 */
[----:B------:R-:W2:Y:S01]  /*d0b0*/  SHFL.UP PT, R2, R15, 0x2, RZ ;  /* 0x044000000f027989 */ /* 0x000ea200000e00ff */
[----:B-1----:R-:W-:-:S04]  /*d0c0*/  SEL R3, R3, RZ, P2 ;  /* 0x000000ff03037207 */ /* 0x002fc80001000000 */
[----:B------:R-:W-:Y:S02]  /*d0d0*/  IADD3 R14, P3, R3, R18, RZ ;  /* 0x00000012030e7210 */ /* 0x000fe40007f7e0ff */
[----:B--2---:R-:W-:-:S03]  /*d0e0*/  SEL R2, R2, RZ, P2 ;  /* 0x000000ff02027207 */ /* 0x004fc60001000000 */
[----:B------:R-:W1:Y:S02]  /*d0f0*/  SHFL.UP PT, R3, R14, 0x4, RZ ;  /* 0x048000000e037989 */ /* 0x000e6400000e00ff */
[----:B------:R-:W-:Y:S01]  /*d100*/  IMAD.X R17, R2, 0x1, R15, P3 ;  /* 0x0000000102117824 */ /* 0x000fe200018e060f */
[----:B------:R-:W-:-:S04]  /*d110*/  ISETP.GE.U32.AND P3, PT, R34, 0x4, PT ;  /* 0x000000042200780c */ /* 0x000fc80003f66070 */
        /* <DEDUP_REMOVED lines=17> */
[----:B--2---:R-:W-:-:S04]  /*d230*/  SEL R2, R2, RZ, P5 ;  /* 0x000000ff02027207 */ /* 0x004fc80002800000 */
[----:B------:R-:W-:Y:S02]  /*d240*/  IADD3.X R22, R2, R17, RZ, P6, !PT ;  /* 0x0000001102167210 */ /* 0x000fe400037fe4ff */
[----:B------:R-:W-:-:S04]  /*d250*/  IADD3 R2, P6, R15, UR5, RZ ;  /* 0x000000050f027c10 */ /* 0x000fc8000ffde0ff */
[----:B------:R-:W-:Y:S02]  /*d260*/  IADD3.X R3, R22, UR6, RZ, P6, !PT ;  /* 0x0000000616037c10 */ /* 0x000fe4000b7fe4ff */
[----:B------:R-:W-:-:S04]  /*d270*/  ISETP.GT.U32.AND P6, PT, R2, UR8, PT ;  /* 0x0000000802007c0c */ /* 0x000fc8000bfc4070 */
[----:B------:R-:W-:-:S13]  /*d280*/  ISETP.GT.U32.AND.EX P6, PT, R3, UR7, PT, P6 ;  /* 0x0000000703007c0c */ /* 0x000fda000bfc4160 */
[----:B------:R-:W-:-:S04]  /*d290*/  VOTE.ANY R14, PT, P6 ;  /* 0x00000000000e7806 */ /* 0x000fc800030e0100 */
[----:B------:R-:W-:-:S13]  /*d2a0*/  ISETP.NE.AND P6, PT, R14, RZ, PT ;  /* 0x000000ff0e00720c */ /* 0x000fda0003fc5270 */
[----:B------:R-:W-:Y:S05]  /*d2b0*/  @P6 BRA `(.L_x_238) ;  /* 0x0000000800746947 */ /* 0x000fea0003800000 */
[----:B------:R-:W-:Y:S01]  /*d2c0*/  IMAD.MOV.U32 R17, RZ, RZ, R2 ;  /* 0x000000ffff117224 */ /* 0x000fe200078e0002 */
[----:B------:R-:W-:Y:S01]  /*d2d0*/  ULDC UR21, c[0x0][0x910] ;  /* 0x0002440000157ab9 */ /* 0x000fe20000000800 */
[----:B------:R-:W-:Y:S01]  /*d2e0*/  IMAD.MOV.U32 R19, RZ, RZ, R3 ;  /* 0x000000ffff137224 */ /* 0x000fe200078e0003 */
[----:B------:R-:W-:Y:S01]  /*d2f0*/  ULDC UR28, c[0x0][0x8f4] ;  /* 0x00023d00001c7ab9 */ /* 0x000fe20000000800 */
[----:B------:R-:W-:Y:S01]  /*d300*/  ULDC UR4, c[0x0][0x8dc] ;  /* 0x0002370000047ab9 */ /* 0x000fe20000000800 */
[----:B------:R-:W-:Y:S01]  /*d310*/  ULDC UR29, c[0x0][0x8d8] ;  /* 0x00023600001d7ab9 */ /* 0x000fe20000000800 */
[----:B------:R-:W-:Y:S01]  /*d320*/  ULDC UR30, c[0x0][0x8f0] ;  /* 0x00023c00001e7ab9 */ /* 0x000fe20000000800 */
[----:B------:R-:W-:Y:S01]  /*d330*/  ULDC.64 UR22, c[0x0][0x8d0] ;  /* 0x0002340000167ab9 */ /* 0x000fe20000000a00 */
[----:B------:R-:W-:-:S05]  /*d340*/  ULDC.64 UR24, c[0x0][0x8e8] ;  /* 0x00023a0000187ab9 */ /* 0x000fca0000000a00 */
.L_x_243:
[----:B------:R-:W-:Y:S02]  /*d350*/  IMAD.MOV.U32 R12, RZ, RZ, R13 ;  /* 0x000000ffff0c7224 */ /* 0x000fe400078e000d */
[----:B------:R-:W-:Y:S02]  /*d360*/  VIADD R13, R13, 0x20 ;  /* 0x000000200d0d7836 */ /* 0x000fe40000000000 */
[----:B-----5:R-:W-:Y:S02]  /*d370*/  IMAD.MOV.U32 R14, RZ, RZ, R8 ;  /* 0x000000ffff0e7224 */ /* 0x020fe400078e0008 */
[----:B------:R-:W-:Y:S01]  /*d380*/  IMAD.MOV.U32 R15, RZ, RZ, R9 ;  /* 0x000000ffff0f7224 */ /* 0x000fe200078e0009 */
[----:B------:R-:W-:-:S13]  /*d390*/  ISETP.GE.AND P6, PT, R13, UR21, PT ;  /* 0x000000150d007c0c */ /* 0x000fda000bfc6270 */
[----:B------:R-:W1:Y:S01]  /*d3a0*/  @!P6 LDC.64 R2, c[0x0][0x918] ;  /* 0x00024600ff02eb82 */ /* 0x000e620000000a00 */
[----:B------:R-:W2:Y:S01]  /*d3b0*/  SHFL.IDX PT, R19, R19, 0x1f, 0x1f ;  /* 0x03e01f0013137f89 */ /* 0x000ea200000e0000 */
[----:B------:R-:W-:-:S03]  /*d3c0*/  @!P6 VIADD R7, R12, 0x20 ;  /* 0x000000200c07e836 */ /* 0x000fc60000000000 */
[----:B------:R-:W3:Y:S01]  /*d3d0*/  SHFL.IDX PT, R17, R17, 0x1f, 0x1f ;  /* 0x03e01f0011117f89 */ /* 0x000ee200000e0000 */
[----:B------:R-:W-:Y:S01]  /*d3e0*/  BSSY B0, `(.L_x_239) ;  /* 0x0000063000007945 */ /* 0x000fe20003800000 */
[----:B-1----:R-:W-:-:S05]  /*d3f0*/  @!P6 IMAD.WIDE R2, R7, 0xc, R2 ;  /* 0x0000000c0702e825 */ /* 0x002fca00078e0202 */
[----:B------:R1:W5:Y:S04]  /*d400*/  @!P6 LDG.E R8, desc[UR38][R2.64] ;  /* 0x000000260208e981 */ /* 0x000368000c1e1900 */
[----:B------:R1:W5:Y:S01]  /*d410*/  @!P6 LDG.E R9, desc[UR38][R2.64+0x4] ;  /* 0x000004260209e981 */ /* 0x000362000c1e1900 */
[----:B------:R-:W-:Y:S01]  /*d420*/  ISETP.GE.AND P6, PT, R12, UR21, PT ;  /* 0x000000150c007c0c */ /* 0x000fe2000bfc6270 */
[----:B------:R-:W-:Y:S01]  /*d430*/  IMAD.MOV.U32 R7, RZ, RZ, RZ ;  /* 0x000000ffff077224 */ /* 0x000fe200078e00ff */
[----:B--2---:R-:W-:Y:S02]  /*d440*/  R2UR UR6, R19 ;  /* 0x00000000130672ca */ /* 0x004fe400000e0000 */
[----:B---3--:R-:W-:Y:S02]  /*d450*/  R2UR UR5, R17 ;  /* 0x00000000110572ca */ /* 0x008fe400000e0000 */
[----:B------:R-:W-:-:S07]  /*d460*/  MOV R6, 0x7fffffff ;  /* 0x7fffffff00067802 */ /* 0x000fce0000000f00 */
[----:B-1----:R-:W-:Y:S06]  /*d470*/  @P6 BRA `(.L_x_240) ;  /* 0x0000000400646947 */ /* 0x002fec0003800000 */
[----:B------:R-:W-:-:S04]  /*d480*/  IADD3 R17, P6, R14, UR11, RZ ;  /* 0x0000000b0e117c10 */ /* 0x000fc8000ffde0ff */
[----:B------:R-:W-:Y:S02]  /*d490*/  LEA.HI.X.SX32 R22, R14, UR13, 0x1, P6 ;  /* 0x0000000d0e167c11 */ /* 0x000fe4000b0f0eff */
[----:B------:R-:W-:Y:S02]  /*d4a0*/  IABS R14, R11 ;  /* 0x0000000b000e7213 */ /* 0x000fe40000000000 */
[C---:B------:R-:W-:Y:S02]  /*d4b0*/  IADD3 R19, P6, R15.reuse, UR12, RZ ;  /* 0x0000000c0f137c10 */ /* 0x040fe4000ffde0ff */
[----:B------:R-:W1:Y:S02]  /*d4c0*/  I2F.RP R2, R14 ;  /* 0x0000000e00027306 */ /* 0x000e640000209400 */
[----:B------:R-:W-:Y:S02]  /*d4d0*/  LEA.HI.X.SX32 R24, R15, UR14, 0x1, P6 ;  /* 0x0000000e0f187c11 */ /* 0x000fe4000b0f0eff */
[----:B------:R-:W-:-:S04]  /*d4e0*/  PLOP3.LUT P6, PT, PT, PT, UP0, 0x80, 0x0 ;  /* 0x000000000000781c */ /* 0x000fc80003fcf008 */
[----:B-1----:R-:W1:Y:S02]  /*d4f0*/  MUFU.RCP R2, R2 ;  /* 0x0000000200027308 */ /* 0x002e640000001000 */
[----:B-1----:R-:W-:-:S06]  /*d500*/  VIADD R15, R2, 0xffffffe ;  /* 0x0ffffffe020f7836 */ /* 0x002fcc0000000000 */
[----:B------:R-:W1:Y:S02]  /*d510*/  F2I.FTZ.U32.TRUNC.NTZ R15, R15 ;  /* 0x0000000f000f7305 */ /* 0x000e64000021f000 */
[----:B-1----:R-:W-:Y:S01]  /*d520*/  IMAD.MOV R18, RZ, RZ, -R15 ;  /* 0x000000ffff127224 */ /* 0x002fe200078e0a0f */
[----:B------:R-:W-:Y:S06]  /*d530*/  @!P6 BRA `(.L_x_241) ;  /* 0x00000000002ce947 */ /* 0x000fec0003800000 */
        /* <DEDUP_REMOVED lines=9> */
[----:B------:R-:W-:Y:S01]  /*d5d0*/  IMAD.MOV.U32 R17, RZ, RZ, R2 ;  /* 0x000000ffff117224 */ /* 0x000fe200078e0002 */
[----:B------:R-:W-:-:S07]  /*d5e0*/  MOV R22, R3 ;  /* 0x0000000300167202 */ /* 0x000fce0000000f00 */
.L_x_241:
[----:B------:R-:W-:Y:S05]  /*d5f0*/  @!P0 BRA `(.L_x_242) ;  /* 0x00000000002c8947 */ /* 0x000fea0003800000 */
        /* <DEDUP_REMOVED lines=11> */
.L_x_242:
[----:B------:R-:W-:Y:S01]  /*d6b0*/  IABS R2, R11 ;  /* 0x0000000b00027213 */ /* 0x000fe20000000000 */
[----:B------:R-:W-:Y:S01]  /*d6c0*/  IMAD R5, R18, R14, RZ ;  /* 0x0000000e12057224 */ /* 0x000fe200078e02ff */
[----:B------:R-:W-:Y:S01]  /*d6d0*/  SHF.R.U64 R4, R19, UR30, R24 ;  /* 0x0000001e13047c19 */ /* 0x000fe20008001218 */
[----:B------:R-:W-:Y:S01]  /*d6e0*/  IMAD.MOV.U32 R3, RZ, RZ, R15 ;  /* 0x000000ffff037224 */ /* 0x000fe200078e000f */
[----:B------:R-:W-:Y:S01]  /*d6f0*/  SHF.R.U64 R17, R17, UR29, R22 ;  /* 0x0000001d11117c19 */ /* 0x000fe20008001216 */
[----:B------:R-:W-:Y:S01]  /*d700*/  IMAD.MOV R7, RZ, RZ, -R2 ;  /* 0x000000ffff077224 */ /* 0x000fe200078e0a02 */
[----:B------:R-:W-:Y:S01]  /*d710*/  MOV R2, RZ ;  /* 0x000000ff00027202 */ /* 0x000fe20000000f00 */
[----:B------:R-:W-:Y:S01]  /*d720*/  VIADD R4, R4, UR17 ;  /* 0x0000001104047c36 */ /* 0x000fe20008000000 */
[----:B------:R-:W-:Y:S01]  /*d730*/  IABS R19, R10 ;  /* 0x0000000a00137213 */ /* 0x000fe20000000000 */
[----:B------:R-:W-:Y:S02]  /*d740*/  VIADD R17, R17, UR16 ;  /* 0x0000001011117c36 */ /* 0x000fe40008000000 */
[----:B------:R-:W-:Y:S01]  /*d750*/  IMAD.HI.U32 R2, R15, R5, R2 ;  /* 0x000000050f027227 */ /* 0x000fe200078e0002 */
[----:B------:R-:W-:-:S03]  /*d760*/  IABS R6, R4 ;  /* 0x0000000400067213 */ /* 0x000fc60000000000 */
[----:B------:R-:W-:Y:S01]  /*d770*/  IMAD.MOV.U32 R3, RZ, RZ, R7 ;  /* 0x000000ffff037224 */ /* 0x000fe200078e0007 */
[----:B------:R-:W-:Y:S01]  /*d780*/  IABS R7, R10 ;  /* 0x0000000a00077213 */ /* 0x000fe20000000000 */
[----:B------:R-:W-:-:S03]  /*d790*/  IMAD.MOV.U32 R5, RZ, RZ, R6 ;  /* 0x000000ffff057224 */ /* 0x000fc600078e0006 */
[----:B------:R-:W1:Y:S01]  /*d7a0*/  I2F.RP R6, R7 ;  /* 0x0000000700067306 */ /* 0x000e620000209400 */
[----:B------:R-:W-:-:S04]  /*d7b0*/  IMAD.HI.U32 R2, R2, R5, RZ ;  /* 0x0000000502027227 */ /* 0x000fc800078e00ff */
[----:B------:R-:W-:-:S05]  /*d7c0*/  IMAD R5, R2, R3, R5 ;  /* 0x0000000302057224 */ /* 0x000fca00078e0205 */
[----:B------:R-:W-:Y:S01]  /*d7d0*/  ISETP.GT.U32.AND P6, PT, R14, R5, PT ;  /* 0x000000050e00720c */ /* 0x000fe20003fc4070 */
[----:B-1----:R-:W1:-:S12]  /*d7e0*/  MUFU.RCP R6, R6 ;  /* 0x0000000600067308 */ /* 0x002e580000001000 */
[----:B------:R-:W-:Y:S02]  /*d7f0*/  @!P6 IMAD.IADD R5, R5, 0x1, -R14 ;  /* 0x000000010505e824 */ /* 0x000fe400078e0a0e */
[----:B-1----:R-:W-:-:S04]  /*d800*/  VIADD R2, R6, 0xffffffe ;  /* 0x0ffffffe06027836 */ /* 0x002fc80000000000 */
[----:B------:R1:W2:Y:S02]  /*d810*/  F2I.FTZ.U32.TRUNC.NTZ R3, R2 ;  /* 0x0000000200037305 */ /* 0x0002a4000021f000 */
[----:B-1----:R-:W-:Y:S01]  /*d820*/  MOV R2, RZ ;  /* 0x000000ff00027202 */ /* 0x002fe20000000f00 */
[----:B--2---:R-:W-:-:S04]  /*d830*/  IMAD.MOV R18, RZ, RZ, -R3 ;  /* 0x000000ffff127224 */ /* 0x004fc800078e0a03 */
[----:B------:R-:W-:Y:S01]  /*d840*/  IMAD R15, R18, R7, RZ ;  /* 0x00000007120f7224 */ /* 0x000fe200078e02ff */
[----:B------:R-:W-:-:S03]  /*d850*/  IABS R18, R17 ;  /* 0x0000001100127213 */ /* 0x000fc60000000000 */
[----:B------:R-:W-:-:S04]  /*d860*/  IMAD.HI.U32 R6, R3, R15, R2 ;  /* 0x0000000f03067227 */ /* 0x000fc800078e0002 */
[----:B------:R-:W-:Y:S02]  /*d870*/  IMAD.MOV.U32 R3, RZ, RZ, R18 ;  /* 0x000000ffff037224 */ /* 0x000fe400078e0012 */
[----:B------:R-:W-:Y:S02]  /*d880*/  IMAD.MOV R15, RZ, RZ, -R19 ;  /* 0x000000ffff0f7224 */ /* 0x000fe400078e0a13 */
[----:B------:R-:W-:-:S04]  /*d890*/  IMAD.HI.U32 R2, R6, R3, RZ ;  /* 0x0000000306027227 */ /* 0x000fc800078e00ff */
[----:B------:R-:W-:-:S05]  /*d8a0*/  IMAD R2, R2, R15, R3 ;  /* 0x0000000f02027224 */ /* 0x000fca00078e0203 */
[----:B------:R-:W-:-:S13]  /*d8b0*/  ISETP.GT.U32.AND P6, PT, R7, R2, PT ;  /* 0x000000020700720c */ /* 0x000fda0003fc4070 */
[----:B------:R-:W-:Y:S01]  /*d8c0*/  @!P6 IMAD.IADD R2, R2, 0x1, -R7 ;  /* 0x000000010202e824 */ /* 0x000fe200078e0a07 */
        /* <DEDUP_REMOVED lines=8> */
[----:B------:R-:W-:Y:S02]  /*d950*/  @!P6 IADD3 R2, -R2, RZ, RZ ;  /* 0x000000ff0202e210 */ /* 0x000fe40007ffe1ff */
        /* <DEDUP_REMOVED lines=9> */
[----:B------:R-:W-:Y:S02]  /*d9f0*/  SHF.R.S32.HI R5, RZ, 0x1f, R4 ;  /* 0x0000001fff057819 */ /* 0x000fe40000011404 */
[----:B------:R-:W-:-:S07]  /*da00*/  SHF.R.S32.HI R7, RZ, 0x1f, R6 ;  /* 0x0000001fff077819 */ /* 0x000fce0000011406 */
.L_x_240:
[----:B------:R-:W-:Y:S05]  /*da10*/  BSYNC B0 ;  /* 0x0000000000007941 */ /* 0x000fea0003800000 */
.L_x_239:
[----:B------:R-:W1:Y:S04]  /*da20*/  SHFL.UP PT, R3, R6, 0x1, RZ ;  /* 0x0420000006037989 */ /* 0x000e6800000e00ff */
[----:B------:R-:W2:Y:S01]  /*da30*/  SHFL.UP PT, R2, R7, 0x1, RZ ;  /* 0x0420000007027989 */ /* 0x000ea200000e00ff */
[----:B-1----:R-:W-:Y:S02]  /*da40*/  SEL R3, R3, RZ, P1 ;  /* 0x000000ff03037207 */ /* 0x002fe40000800000 */
[----:B--2---:R-:W-:Y:S02]  /*da50*/  SEL R2, R2, RZ, P1 ;  /* 0x000000ff02027207 */ /* 0x004fe40000800000 */
[----:B------:R-:W-:-:S05]  /*da60*/  IADD3 R18, P6, R3, R6, RZ ;  /* 0x0000000603127210 */ /* 0x000fca0007fde0ff */
[----:B------:R-:W-:Y:S01]  /*da70*/  IMAD.X R15, R2, 0x1, R7, P6 ;  /* 0x00000001020f7824 */ /* 0x000fe200030e0607 */
        /* <DEDUP_REMOVED lines=24> */
[----:B------:R-:W-:-:S04]  /*dc00*/  IADD3 R17, P6, R2, UR5, RZ ;  /* 0x0000000502117c10 */ /* 0x000fc8000ffde0ff */
[----:B------:R-:W-:Y:S02]  /*dc10*/  IADD3.X R19, R3, UR6, RZ, P6, !PT ;  /* 0x0000000603137c10 */ /* 0x000fe4000b7fe4ff */
[----:B------:R-:W-:-:S04]  /*dc20*/  ISETP.GT.U32.AND P6, PT, R17, UR8, PT ;  /* 0x0000000811007c0c */ /* 0x000fc8000bfc4070 */
[----:B------:R-:W-:-:S13]  /*dc30*/  ISETP.GT.U32.AND.EX P6, PT, R19, UR7, PT, P6 ;  /* 0x0000000713007c0c */ /* 0x000fda000bfc4160 */
[----:B------:R-:W-:-:S04]  /*dc40*/  VOTE.ANY R14, PT, P6 ;  /* 0x00000000000e7806 */ /* 0x000fc800030e0100 */
[----:B------:R-:W-:-:S13]  /*dc50*/  ISETP.NE.AND P6, PT, R14, RZ, PT ;  /* 0x000000ff0e00720c */ /* 0x000fda0003fc5270 */
[----:B------:R-:W-:Y:S05]  /*dc60*/  @!P6 BRA `(.L_x_243) ;  /* 0xfffffff400b8e947 */ /* 0x000fea000383ffff */
[----:B------:R-:W-:Y:S01]  /*dc70*/  MOV R15, R2 ;  /* 0x00000002000f7202 */ /* 0x000fe20000000f00 */
[----:B------:R-:W-:-:S07]  /*dc80*/  IMAD.MOV.U32 R22, RZ, RZ, R3 ;  /* 0x000000ffff167224 */ /* 0x000fce00078e0003 */
.L_x_238:
[----:B------:R-:W1:Y:S08]  /*dc90*/  BREV R14, R14 ;  /* 0x0000000e000e7301 */ /* 0x000e700000000000 */
[----:B-1----:R-:W1:Y:S02]  /*dca0*/  FLO.U32.SH R13, R14 ;  /* 0x0000000e000d7300 */ /* 0x002e6400000e0400 */
[----:B-1----:R-:W1:Y:S02]  /*dcb0*/  SHFL.IDX PT, R12, R12, R13, 0x1f ;  /* 0x00001f0d0c0c7589 */ /* 0x002e6400000e0000 */
[----:B-1----:R-:W-:-:S13]  /*dcc0*/  R2UR UR4, R12 ;  /* 0x000000000c0472ca */ /* 0x002fda00000e0000 */
[----:B------:R-:W-:-:S05]  /*dcd0*/  VIADD R17, R34, UR4 ;  /* 0x0000000422117c36 */ /* 0x000fca0008000000 */
[----:B------:R-:W-:-:S13]  /*dce0*/  ISETP.GE.AND P1, PT, R17, UR21, PT ;  /* 0x0000001511007c0c */ /* 0x000fda000bf26270 */
[----:B------:R-:W1:Y:S02]  /*dcf0*/  @!P1 LDC.64 R2, c[0x0][0x918] ;  /* 0x00024600ff029b82 */ /* 0x000e640000000a00 */
[----:B-1----:R-:W-:-:S05]  /*dd00*/  @!P1 IMAD.WIDE R2, R17, 0xc, R2 ;  /* 0x0000000c11029825 */ /* 0x002fca00078e0202 */
[----:B-----5:R1:W5:Y:S04]  /*dd10*/  @!P1 LDG.E R8, desc[UR38][R2.64] ;  /* 0x0000002602089981 */ /* 0x020368000c1e1900 */
[----:B------:R1:W5:Y:S01]  /*dd20*/  @!P1 LDG.E R9, desc[UR38][R2.64+0x4] ;  /* 0x0000042602099981 */ /* 0x000362000c1e1900 */
[----:B------:R-:W-:-:S03]  /*dd30*/  IADD3 R18, P1, P2, R15, UR5, -R6 ;  /* 0x000000050f127c10 */ /* 0x000fc6000fa3e806 */
[----:B------:R-:W-:Y:S01]  /*dd40*/  SHFL.IDX PT, R6, R6, R13, 0x1f ;  /* 0x00001f0d06067589 */ /* 0x000fe200000e0000 */
[----:B------:R-:W-:-:S03]  /*dd50*/  IADD3.X R22, R22, UR6, ~R7, P1, P2 ;  /* 0x0000000616167c10 */ /* 0x000fc60008fe4c07 */
[----:B------:R-:W2:Y:S04]  /*dd60*/  SHFL.IDX PT, R18, R18, R13, 0x1f ;  /* 0x00001f0d12127589 */ /* 0x000ea800000e0000 */
[----:B------:R-:W3:Y:S04]  /*dd70*/  SHFL.IDX PT, R22, R22, R13, 0x1f ;  /* 0x00001f0d16167589 */ /* 0x000ee800000e0000 */
[----:B------:R1:W4:Y:S04]  /*dd80*/  SHFL.IDX PT, R7, R7, R13, 0x1f ;  /* 0x00001f0d07077589 */ /* 0x00032800000e0000 */
[----:B------:R1:W1:Y:S04]  /*dd90*/  SHFL.IDX PT, R5, R5, R13, 0x1f ;  /* 0x00001f0d05057589 */ /* 0x00026800000e0000 */
[----:B------:R1:W1:Y:S01]  /*dda0*/  SHFL.IDX PT, R4, R4, R13, 0x1f ;  /* 0x00001f0d04047589 */ /* 0x00026200000e0000 */
[----:B--2---:R-:W-:-:S02]  /*ddb0*/  R2UR UR5, R18 ;  /* 0x00000000120572ca */ /* 0x004fc400000e0000 */
[----:B---3--:R-:W-:-:S15]  /*ddc0*/  R2UR UR6, R22 ;  /* 0x00000000160672ca */ /* 0x008fde00000e0000 */
.L_x_233:
[----:B-1----:R-:W1:Y:S01]  /*ddd0*/  LDC R2, c[0x0][0x910] ;  /* 0x00024400ff027b82 */ /* 0x002e620000000800 */
[----:B------:R-:W-:Y:S01]  /*dde0*/  UMOV UR21, 0xffffffff ;  /* 0xffffffff00157882 */ /* 0x000fe20000000000 */
[----:B------:R-:W-:Y:S01]  /*ddf0*/  UMOV UR22, 0xffffffff ;  /* 0xffffffff00167882 */ /* 0x000fe20000000000 */
[----:B------:R-:W-:Y:S01]  /*de00*/  UMOV UR23, 0xffffffff ;  /* 0xffffffff00177882 */ /* 0x000fe20000000000 */
[----:B------:R-:W-:Y:S01]  /*de10*/  IMAD.MOV.U32 R15, RZ, RZ, RZ ;  /* 0x000000ffff0f7224 */ /* 0x000fe200078e00ff */
[----:B-1----:R-:W-:-:S13]  /*de20*/  ISETP.LE.AND P1, PT, R2, UR4, PT ;  /* 0x0000000402007c0c */ /* 0x002fda000bf23270 */
[----:B------:R-:W-:Y:S05]  /*de30*/  @P1 BRA `(.L_x_232) ;  /* 0x0000000000f01947 */ /* 0x000fea0003800000 */
[C---:B------:R-:W-:Y:S01]  /*de40*/  R2UR UR22, R4.reuse ;  /* 0x00000000041672ca */ /* 0x040fe200000e0000 */
[----:B------:R-:W-:Y:S01]  /*de50*/  UIADD3 UR21, UP1, -UR5, UR8, URZ ;  /* 0x0000000805157290 */ /* 0x000fe2000ff3e13f */
[----:B------:R-:W-:Y:S01]  /*de60*/  R2UR UR23, R5 ;  /* 0x00000000051772ca */ /* 0x000fe200000e0000 */
[----:B------:R-:W-:Y:S01]  /*de70*/  ULDC UR28, c[0x0][0x8c0] ;  /* 0x00023000001c7ab9 */ /* 0x000fe20000000800 */
[----:B------:R-:W-:Y:S01]  /*de80*/  ULDC UR30, c[0x0][0x8b0] ;  /* 0x00022c00001e7ab9 */ /* 0x000fe20000000800 */
[----:B------:R-:W-:Y:S01]  /*de90*/  ULDC UR31, c[0x0][0x904] ;  /* 0x00024100001f7ab9 */ /* 0x000fe20000000800 */
[----:B------:R-:W-:-:S03]  /*dea0*/  SHF.R.U64 R2, R4, UR30, R5 ;  /* 0x0000001e04027c19 */ /* 0x000fc60008001205 */
[----:B------:R-:W-:-:S04]  /*deb0*/  UIADD3.X UR22, ~UR6, UR7, URZ, UP1, !UPT ;  /* 0x0000000706167290 */ /* 0x000fc80008ffe53f */
[----:B------:R-:W-:Y:S02]  /*dec0*/  USHF.R.U32.HI UR29, URZ, UR28, UR22 ;  /* 0x0000001c3f1d7299 */ /* 0x000fe40008011616 */
[----:B------:R-:W-:Y:S01]  /*ded0*/  USHF.R.U32.HI UR34, URZ, UR30, UR23 ;  /* 0x0000001e3f227299 */ /* 0x000fe20008011617 */
[----:B------:R-:W-:Y:S01]  /*dee0*/  R2UR UR23, R2 ;  /* 0x00000000021772ca */ /* 0x000fe200000e0000 */
[----:B------:R-:W-:Y:S02]  /*def0*/  USHF.R.U32.HI UR24, URZ, UR30, UR29 ;  /* 0x0000001e3f187299 */ /* 0x000fe4000801161d */
[----:B------:R-:W-:Y:S02]  /*df00*/  USHF.R.U64 UR21, UR21, UR28, UR22 ;  /* 0x0000001c15157299 */ /* 0x000fe40008001216 */
[----:B------:R-:W-:Y:S02]  /*df10*/  USHF.R.U32.HI UR25, URZ, UR31, UR24 ;  /* 0x0000001f3f197299 */ /* 0x000fe40008011618 */
[----:B------:R-:W-:-:S02]  /*df20*/  USHF.R.U64 UR22, UR21, UR30, UR29 ;  /* 0x0000001e15167299 */ /* 0x000fc4000800121d */
[----:B------:R-:W-:Y:S02]  /*df30*/  ULOP3.LUT UR28, UR25, UR34, URZ, 0xfc, !UPT ;  /* 0x00000022191c7292 */ /* 0x000fe4000f8efc3f */
[----:B------:R-:W-:-:S04]  /*df40*/  USHF.R.U64 UR24, UR22, UR31, UR24 ;  /* 0x0000001f16187299 */ /* 0x000fc80008001218 */
[----:B------:R-:W-:-:S13]  /*df50*/  ISETP.NE.U32.AND P1, PT, RZ, UR28, PT ;  /* 0x0000001cff007c0c */ /* 0x000fda000bf25070 */
[----:B------:R-:W-:Y:S05]  /*df60*/  @!P1 BRA `(.L_x_244) ;  /* 0x0000000000189947 */ /* 0x000fea0003800000 */
[----:B------:R-:W-:-:S07]  /*df70*/  MOV R12, 0xdf90 ;  /* 0x0000df90000c7802 */ /* 0x000fce0000000f00 */
[----:B--2-45:R-:W-:Y:S05]  /*df80*/  CALL.REL.NOINC `(.L_x_245) ;  /* 0x0000001c00c47944 */ /* 0x034fea0003c00000 */
[----:B------:R-:W-:-:S04]  /*df90*/  UIADD3 UR25, -UR28, URZ, URZ ;  /* 0x0000003f1c197290 */ /* 0x000fc8000fffe13f */
[----:B------:R-:W-:-:S03]  /*dfa0*/  UIMAD UR24, UR23, UR25, UR24 ;  /* 0x00000019171872a4 */ /* 0x000fc6000f8e0218 */
[----:B------:R-:W-:Y:S01]  /*dfb0*/  UMOV UR23, UR28 ;  /* 0x0000001c00177c82 */ /* 0x000fe20008000000 */
[----:B------:R-:W-:Y:S08]  /*dfc0*/  BRA `(.L_x_246) ;  /* 0x0000000000587947 */ /* 0x000ff00003800000 */
.L_x_244:
[----:B------:R-:W1:Y:S01]  /*dfd0*/  I2F.U32.RP R2, UR23 ;  /* 0x0000001700027d06 */ /* 0x000e620008209000 */
[----:B------:R-:W-:Y:S01]  /*dfe0*/  UMOV UR28, URZ ;  /* 0x0000003f001c7c82 */ /* 0x000fe20008000000 */
[----:B------:R-:W-:-:S06]  /*dff0*/  UISETP.NE.U32.AND UP4, UPT, UR23, URZ, UPT ;  /* 0x0000003f1700728c */ /* 0x000fcc000bf85070 */
[----:B-1----:R-:W1:Y:S02]  /*e000*/  MUFU.RCP R2, R2 ;  /* 0x0000000200027308 */ /* 0x002e640000001000 */
[----:B-1----:R-:W-:-:S06]  /*e010*/  VIADD R3, R2, 0xffffffe ;  /* 0x0ffffffe02037836 */ /* 0x002fcc0000000000 */
[----:B------:R-:W1:Y:S02]  /*e020*/  F2I.FTZ.U32.TRUNC.NTZ R3, R3 ;  /* 0x0000000300037305 */ /* 0x000e64000021f000 */
[----:B-1----:R-:W-:-:S13]  /*e030*/  R2UR UR29, R3 ;  /* 0x00000000031d72ca */ /* 0x002fda00000e0000 */
[----:B------:R-:W-:-:S04]  /*e040*/  UIADD3 UR25, URZ, -UR29, URZ ;  /* 0x8000001d3f197290 */ /* 0x000fc8000fffe03f */
[----:B------:R-:W-:-:S04]  /*e050*/  UIMAD UR25, UR25, UR23, URZ ;  /* 0x00000017191972a4 */ /* 0x000fc8000f8e023f */
[----:B------:R-:W-:-:S04]  /*e060*/  UIMAD.WIDE.U32 UR28, UR29, UR25, UR28 ;  /* 0x000000191d1c72a5 */ /* 0x000fc8000f8e001c */
[----:B------:R-:W-:-:S04]  /*e070*/  UIMAD.WIDE.U32 UR28, UR29, UR24, URZ ;  /* 0x000000181d1c72a5 */ /* 0x000fc8000f8e003f */
[----:B------:R-:W-:-:S04]  /*e080*/  UIADD3 UR25, -UR29, URZ, URZ ;  /* 0x0000003f1d197290 */ /* 0x000fc8000fffe13f */
[----:B------:R-:W-:-:S04]  /*e090*/  UIMAD UR25, UR23, UR25, UR24 ;  /* 0x00000019171972a4 */ /* 0x000fc8000f8e0218 */
[----:B------:R-:W-:-:S11]  /*e0a0*/  UISETP.GE.U32.AND UP1, UPT, UR25, UR23, UPT ;  /* 0x000000171900728c */ /* 0x000fd6000bf26070 */
[----:B------:R-:W-:Y:S02]  /*e0b0*/  @UP1 UIADD3 UR25, UR25, -UR23, URZ ;  /* 0x8000001719191290 */ /* 0x000fe4000fffe03f */
[----:B------:R-:W-:Y:S02]  /*e0c0*/  @UP1 UIADD3 UR29, UR29, 0x1, URZ ;  /* 0x000000011d1d1890 */ /* 0x000fe4000fffe03f */
[----:B------:R-:W-:-:S11]  /*e0d0*/  UISETP.GE.U32.AND UP2, UPT, UR25, UR23, UPT ;  /* 0x000000171900728c */ /* 0x000fd6000bf46070 */
[----:B------:R-:W-:Y:S02]  /*e0e0*/  @UP2 UIADD3 UR29, UR29, 0x1, URZ ;  /* 0x000000011d1d2890 */ /* 0x000fe4000fffe03f */
[----:B------:R-:W-:-:S04]  /*e0f0*/  @!UP4 ULOP3.LUT UR29, URZ, UR23, URZ, 0x33, !UPT ;  /* 0x000000173f1dc292 */ /* 0x000fc8000f8e333f */
[----:B------:R-:W-:-:S04]  /*e100*/  UIADD3 UR25, -UR29, URZ, URZ ;  /* 0x0000003f1d197290 */ /* 0x000fc8000fffe13f */
[----:B------:R-:W-:-:S03]  /*e110*/  UIMAD UR24, UR23, UR25, UR24 ;  /* 0x00000019171872a4 */ /* 0x000fc6000f8e0218 */
[----:B------:R-:W-:-:S09]  /*e120*/  UMOV UR23, UR29 ;  /* 0x0000001d00177c82 */ /* 0x000fd20008000000 */
.L_x_246:
[----:B------:R-:W-:Y:S01]  /*e130*/  ULOP3.LUT UR22, UR22, UR19, URZ, 0xc0, !UPT ;  /* 0x0000001316167292 */ /* 0x000fe2000f8ec03f */
[----:B------:R-:W-:Y:S01]  /*e140*/  IMAD.MOV.U32 R15, RZ, RZ, 0x1 ;  /* 0x00000001ff0f7424 */ /* 0x000fe200078e00ff */
[----:B------:R-:W-:Y:S02]  /*e150*/  ULOP3.LUT UR21, UR21, UR35, URZ, 0xc0, !UPT ;  /* 0x0000002315157292 */ /* 0x000fe4000f8ec03f */
[----:B------:R-:W-:Y:S01]  /*e160*/  UIMAD UR22, UR18, UR23, UR22 ;  /* 0x00000017121672a4 */ /* 0x000fe2000f8e0216 */
[----:B------:R-:W-:Y:S01]  /*e170*/  ULDC UR28, c[0x0][0x8a8] ;  /* 0x00022a00001c7ab9 */ /* 0x000fe20000000800 */
[----:B------:R-:W-:Y:S01]  /*e180*/  ULDC UR25, c[0x0][0x8b8] ;  /* 0x00022e0000197ab9 */ /* 0x000fe20000000800 */
[----:B------:R-:W-:Y:S02]  /*e190*/  UIMAD UR24, UR24, UR28, UR21 ;  /* 0x0000001c181872a4 */ /* 0x000fe4000f8e0215 */
[----:B------:R-:W-:Y:S01]  /*e1a0*/  UIMAD UR22, UR22, UR25, UR51 ;  /* 0x00000019161672a4 */ /* 0x000fe2000f8e0233 */
[----:B------:R-:W-:Y:S01]  /*e1b0*/  @UP3 UMOV UR23, UR4 ;  /* 0x0000000400173c82 */ /* 0x000fe20008000000 */
[----:B------:R-:W-:-:S03]  /*e1c0*/  @!UP3 UMOV UR23, UR4 ;  /* 0x000000040017bc82 */ /* 0x000fc60008000000 */
[----:B------:R-:W-:Y:S02]  /*e1d0*/  @UP3 UMOV UR21, UR24 ;  /* 0x0000001800153c82 */ /* 0x000fe40008000000 */
[----:B------:R-:W-:Y:S01]  /*e1e0*/  @!UP3 UMOV UR21, UR22 ;  /* 0x000000160015bc82 */ /* 0x000fe20008000000 */
[----:B------:R-:W-:-:S05]  /*e1f0*/  @!UP3 UMOV UR22, UR24 ;  /* 0x000000180016bc82 */ /* 0x000fca0008000000 */
.L_x_232:
[----:B------:R-:W-:-:S06]  /*e200*/  UISETP.NE.AND UP1, UPT, UR15, 0x3, UPT ;  /* 0x000000030f00788c */ /* 0x000fcc000bf25270 */
[----:B------:R-:W-:-:S13]  /*e210*/  PLOP3.LUT P1, PT, PT, PT, UP1, 0x80, 0x0 ;  /* 0x000000000000781c */ /* 0x000fda0003f2f018 */
[----:B------:R-:W-:Y:S05]  /*e220*/  @!P1 BRA `(.L_x_247) ;  /* 0x0000000000049947 */ /* 0x000fea0003800000 */
[----:B--2---:R-:W-:Y:S01]  /*e230*/  BPT.TRAP 0x1 ;  /* 0x000000040000795c */ /* 0x004fe20000300000 */
.L_x_247:
[----:B------:R-:W1:Y:S01]  /*e240*/  S2R R2, SR_CgaCtaId ;  /* 0x0000000000027919 */ /* 0x000e620000008800 */
[----:B------:R-:W-:-:S04]  /*e250*/  MOV R3, 0x400 ;  /* 0x0000040000037802 */ /* 0x000fc80000000f00 */
[----:B-1----:R-:W-:Y:S02]  /*e260*/  LEA R3, R2, R3, 0x18 ;  /* 0x0000000302037211 */ /* 0x002fe400078ec0ff */
[----:B------:R-:W-:-:S03]  /*e270*/  SHF.L.U32 R2, R0, 0x1f, RZ ;  /* 0x0000001f00027819 */ /* 0x000fc600000006ff */
[----:B------:R-:W-:-:S04]  /*e280*/  IMAD R17, R16, 0x8, R3 ;  /* 0x0000000810117824 */ /* 0x000fc800078e0203 */
[----:B------:R-:W1:Y:S02]  /*e290*/  SYNCS.PHASECHK.TRANS64.TRYWAIT P2, [R17+URZ+0x34440], R2 ;  /* 0x03444002110075a7 */ /* 0x000e64000804017f */
[----:B-1----:R-:W-:Y:S05]  /*e2a0*/  @!P2 BRA `(.L_x_248) ;  /* 0x00000014005ca947 */ /* 0x002fea0003800000 */
.L_x_314:
[----:B------:R-:W-:Y:S01]  /*e2b0*/  ELECT P2, URZ, PT ;  /* 0x00000000003f782f */ /* 0x000fe20003840000 */
[----:B------:R-:W-:-:S12]  /*e2c0*/  BSSY B0, `(.L_x_249) ;  /* 0x0000010000007945 */ /* 0x000fd80003800000 */
[----:B------:R-:W-:Y:S05]  /*e2d0*/  @!P2 BRA `(.L_x_250) ;  /* 0x000000000038a947 */ /* 0x000fea0003800000 */
[----:B-1----:R-:W-:Y:S01]  /*e2e0*/  IMAD R2, R16, 0x10, R3 ;  /* 0x0000001010027824 */ /* 0x002fe200078e0203 */
[----:B------:R-:W-:Y:S01]  /*e2f0*/  MOV R14, UR23 ;  /* 0x00000017000e7c02 */ /* 0x000fe20008000f00 */
[----:B------:R-:W-:Y:S02]  /*e300*/  IMAD.U32 R13, RZ, RZ, UR22 ;  /* 0x00000016ff0d7e24 */ /* 0x000fe4000f8e00ff */
[----:B------:R-:W-:-:S05]  /*e310*/  IMAD.U32 R12, RZ, RZ, UR21 ;  /* 0x00000015ff0c7e24 */ /* 0x000fca000f8e00ff */
[----:B------:R1:W-:Y:S01]  /*e320*/  STS.128 [R2+0x34520], R12 ;  /* 0x0345200c02007388 */ /* 0x0003e20000000c00 */
[----:B------:R-:W-:Y:S01]  /*e330*/  @!PT LDS RZ, [RZ] ;  /* 0x00000000fffff984 */ /* 0x000fe20000000800 */
[----:B------:R-:W-:Y:S01]  /*e340*/  @!PT LDS RZ, [RZ] ;  /* 0x00000000fffff984 */ /* 0x000fe20000000800 */
[----:B------:R-:W-:Y:S01]  /*e350*/  @!PT LDS RZ, [RZ] ;  /* 0x00000000fffff984 */ /* 0x000fe20000000800 */
[----:B------:R-:W-:Y:S01]  /*e360*/  @!PT LDS RZ, [RZ] ;  /* 0x00000000fffff984 */ /* 0x000fe20000000800 */
[----:B------:R3:W-:Y:S06]  /*e370*/  MEMBAR.ALL.CTA ;  /* 0x0000000000007992 */ /* 0x0007ec0000008000 */
[----:B---3--:R-:W3:Y:S01]  /*e380*/  FENCE.VIEW.ASYNC.S ;  /* 0x00000000000073c6 */ /* 0x008ee20000000000 */
[----:B------:R-:W-:Y:S05]  /*e390*/  @!P1 BRA `(.L_x_251) ;  /* 0x0000000000049947 */ /* 0x000fea0003800000 */
[----:B--2---:R-:W-:Y:S01]  /*e3a0*/  BPT.TRAP 0x1 ;  /* 0x000000040000795c */ /* 0x004fe20000300000 */
.L_x_251:
[----:B---3--:R3:W-:Y:S02]  /*e3b0*/  SYNCS.ARRIVE.TRANS64.A1T0 RZ, [R17+URZ+0x34400], RZ ;  /* 0x034400ff11ff79a7 */ /* 0x0087e4000810003f */
.L_x_250:
[----:B--2---:R-:W-:Y:S05]  /*e3c0*/  BSYNC B0 ;  /* 0x0000000000007941 */ /* 0x004fea0003800000 */
.L_x_249:
[----:B------:R-:W-:Y:S01]  /*e3d0*/  ISETP.NE.AND P3, PT, R15, RZ, PT ;  /* 0x000000ff0f00720c */ /* 0x000fe20003f65270 */
[----:B------:R-:W-:-:S05]  /*e3e0*/  VIADD R16, R16, 0x1 ;  /* 0x0000000110107836 */ /* 0x000fca0000000000 */
[----:B------:R-:W-:-:S04]  /*e3f0*/  ISETP.NE.AND P2, PT, R16, 0x8, PT ;  /* 0x000000081000780c */ /* 0x000fc80003f45270 */
[----:B-1----:R-:W-:Y:S02]  /*e400*/  SEL R13, RZ, 0x1, P2 ;  /* 0x00000001ff0d7807 */ /* 0x002fe40001000000 */
[----:B------:R-:W-:Y:S02]  /*e410*/  SEL R16, R16, RZ, P2 ;  /* 0x000000ff10107207 */ /* 0x000fe40001000000 */
[----:B------:R-:W-:Y:S01]  /*e420*/  LOP3.LUT R0, R0, R13, RZ, 0x3c, !PT ;  /* 0x0000000d00007212 */ /* 0x000fe200078e3cff */
[----:B------:R-:W-:Y:S06]  /*e430*/  @P3 BRA `(.L_x_252) ;  /* 0xffffffe400003947 */ /* 0x000fec000383ffff */
[----:B------:R-:W-:Y:S05]  /*e440*/  @!P1 BRA `(.L_x_253) ;  /* 0x0000000000049947 */ /* 0x000fea0003800000 */
[----:B------:R-:W-:Y:S01]  /*e450*/  BPT.TRAP 0x1 ;  /* 0x000000040000795c */ /* 0x000fe20000300000 */
.L_x_253:
[----:B------:R-:W-:Y:S01]  /*e460*/  IMAD R5, R16, 0x8, R3 ;  /* 0x0000000810057824 */ /* 0x000fe200078e0203 */
[----:B------:R-:W-:-:S04]  /*e470*/  SHF.L.U32 R2, R0, 0x1f, RZ ;  /* 0x0000001f00027819 */ /* 0x000fc800000006ff */
[----:B------:R-:W1:Y:S02]  /*e480*/  SYNCS.PHASECHK.TRANS64.TRYWAIT P0, [R5+URZ+0x34440], R2 ;  /* 0x03444002050075a7 */ /* 0x000e64000800017f */
[----:B-1----:R-:W-:Y:S05]  /*e490*/  @!P0 BRA `(.L_x_254) ;  /* 0x0000001000f48947 */ /* 0x002fea0003800000 */
.L_x_315:
[----:B------:R-:W-:Y:S05]  /*e4a0*/  @!P1 BRA `(.L_x_255) ;  /* 0x0000000000049947 */ /* 0x000fea0003800000 */
[----:B------:R-:W-:Y:S01]  /*e4b0*/  BPT.TRAP 0x1 ;  /* 0x000000040000795c */ /* 0x000fe20000300000 */
.L_x_255:
[----:B------:R-:W-:-:S05]  /*e4c0*/  VIADD R16, R16, 0x1 ;  /* 0x0000000110107836 */ /* 0x000fca0000000000 */
[----:B------:R-:W-:-:S04]  /*e4d0*/  ISETP.NE.AND P0, PT, R16, 0x8, PT ;  /* 0x000000081000780c */ /* 0x000fc80003f05270 */
[----:B-1----:R-:W-:Y:S02]  /*e4e0*/  SEL R5, RZ, 0x1, P0 ;  /* 0x00000001ff057807 */ /* 0x002fe40000000000 */
[----:B------:R-:W-:Y:S02]  /*e4f0*/  SEL R16, R16, RZ, P0 ;  /* 0x000000ff10107207 */ /* 0x000fe40000000000 */
[----:B------:R-:W-:-:S03]  /*e500*/  LOP3.LUT R5, R0, R5, RZ, 0x3c, !PT ;  /* 0x0000000500057212 */ /* 0x000fc600078e3cff */
[----:B----4-:R-:W-:Y:S01]  /*e510*/  IMAD R7, R16, 0x8, R3 ;  /* 0x0000000810077824 */ /* 0x010fe200078e0203 */
[----:B------:R-:W-:-:S04]  /*e520*/  SHF.L.U32 R0, R5, 0x1f, RZ ;  /* 0x0000001f05007819 */ /* 0x000fc800000006ff */
[----:B------:R-:W1:Y:S02]  /*e530*/  SYNCS.PHASECHK.TRANS64.TRYWAIT P0, [R7+URZ+0x34440], R0 ;  /* 0x03444000070075a7 */ /* 0x000e64000800017f */
[----:B-1----:R-:W-:Y:S05]  /*e540*/  @!P0 BRA `(.L_x_256) ;  /* 0x0000001000dc8947 */ /* 0x002fea0003800000 */
.L_x_316:
[----:B------:R-:W-:Y:S05]  /*e550*/  @!P1 BRA `(.L_x_257) ;  /* 0x0000000000049947 */ /* 0x000fea0003800000 */
[----:B------:R-:W-:Y:S01]  /*e560*/  BPT.TRAP 0x1 ;  /* 0x000000040000795c */ /* 0x000fe20000300000 */
.L_x_257:
[----:B-1----:R-:W-:-:S05]  /*e570*/  VIADD R0, R16, 0x1 ;  /* 0x0000000110007836 */ /* 0x002fca0000000000 */
[----:B------:R-:W-:-:S04]  /*e580*/  ISETP.NE.AND P0, PT, R0, 0x8, PT ;  /* 0x000000080000780c */ /* 0x000fc80003f05270 */
[----:B------:R-:W-:Y:S02]  /*e590*/  SEL R2, RZ, 0x1, P0 ;  /* 0x00000001ff027807 */ /* 0x000fe40000000000 */
[----:B------:R-:W-:Y:S02]  /*e5a0*/  SEL R4, R0, RZ, P0 ;  /* 0x000000ff00047207 */ /* 0x000fe40000000000 */
[----:B------:R-:W-:Y:S02]  /*e5b0*/  LOP3.LUT R5, R5, R2, RZ, 0x3c, !PT ;  /* 0x0000000205057212 */ /* 0x000fe400078e3cff */
[----:B------:R-:W-:Y:S02]  /*e5c0*/  LEA R7, R4, R3, 0x3 ;  /* 0x0000000304077211 */ /* 0x000fe400078e18ff */
[----:B------:R-:W-:-:S04]  /*e5d0*/  SHF.L.U32 R0, R5, 0x1f, RZ ;  /* 0x0000001f05007819 */ /* 0x000fc800000006ff */
[----:B------:R-:W1:Y:S02]  /*e5e0*/  SYNCS.PHASECHK.TRANS64.TRYWAIT P0, [R7+URZ+0x34440], R0 ;  /* 0x03444000070075a7 */ /* 0x000e64000800017f */
[----:B-1----:R-:W-:Y:S05]  /*e5f0*/  @!P0 BRA `(.L_x_258) ;  /* 0x0000001000c48947 */ /* 0x002fea0003800000 */
.L_x_317:
[----:B------:R-:W-:Y:S05]  /*e600*/  @!P1 BRA `(.L_x_259) ;  /* 0x0000000000049947 */ /* 0x000fea0003800000 */
[----:B------:R-:W-:Y:S01]  /*e610*/  BPT.TRAP 0x1 ;  /* 0x000000040000795c */ /* 0x000fe20000300000 */
.L_x_259:
[----:B-1----:R-:W-:-:S05]  /*e620*/  VIADD R0, R4, 0x1 ;  /* 0x0000000104007836 */ /* 0x002fca0000000000 */
[----:B------:R-:W-:-:S04]  /*e630*/  ISETP.NE.AND P0, PT, R0, 0x8, PT ;  /* 0x000000080000780c */ /* 0x000fc80003f05270 */
[----:B------:R-:W-:Y:S02]  /*e640*/  SEL R2, RZ, 0x1, P0 ;  /* 0x00000001ff027807 */ /* 0x000fe40000000000 */
[----:B------:R-:W-:Y:S02]  /*e650*/  SEL R4, R0, RZ, P0 ;  /* 0x000000ff00047207 */ /* 0x000fe40000000000 */
[----:B------:R-:W-:-:S03]  /*e660*/  LOP3.LUT R5, R5, R2, RZ, 0x3c, !PT ;  /* 0x0000000205057212 */ /* 0x000fc600078e3cff */
[----:B------:R-:W-:Y:S01]  /*e670*/  IMAD R7, R4, 0x8, R3 ;  /* 0x0000000804077824 */ /* 0x000fe200078e0203 */
[----:B------:R-:W-:-:S04]  /*e680*/  SHF.L.U32 R0, R5, 0x1f, RZ ;  /* 0x0000001f05007819 */ /* 0x000fc800000006ff */
[----:B------:R-:W1:Y:S02]  /*e690*/  SYNCS.PHASECHK.TRANS64.TRYWAIT P0, [R7+URZ+0x34440], R0 ;  /* 0x03444000070075a7 */ /* 0x000e64000800017f */
[----:B-1----:R-:W-:Y:S05]  /*e6a0*/  @!P0 BRA `(.L_x_260) ;  /* 0x0000001000ac8947 */ /* 0x002fea0003800000 */
.L_x_318:
[----:B------:R-:W-:Y:S05]  /*e6b0*/  @!P1 BRA `(.L_x_261) ;  /* 0x0000000000049947 */ /* 0x000fea0003800000 */
[----:B------:R-:W-:Y:S01]  /*e6c0*/  BPT.TRAP 0x1 ;  /* 0x000000040000795c */ /* 0x000fe20000300000 */
.L_x_261:
        /* <DEDUP_REMOVED lines=9> */
.L_x_319:
[----:B------:R-:W-:Y:S05]  /*e760*/  @!P1 BRA `(.L_x_263) ;  /* 0x0000000000049947 */ /* 0x000fea0003800000 */
[----:B------:R-:W-:Y:S01]  /*e770*/  BPT.TRAP 0x1 ;  /* 0x000000040000795c */ /* 0x000fe20000300000 */
.L_x_263:
        /* <DEDUP_REMOVED lines=9> */
.L_x_320:
[----:B------:R-:W-:Y:S05]  /*e810*/  @!P1 BRA `(.L_x_265) ;  /* 0x0000000000049947 */ /* 0x000fea0003800000 */
[----:B------:R-:W-:Y:S01]  /*e820*/  BPT.TRAP 0x1 ;  /* 0x000000040000795c */ /* 0x000fe20000300000 */
.L_x_265:
        /* <DEDUP_REMOVED lines=9> */
.L_x_321:
[----:B------:R-:W-:Y:S05]  /*e8c0*/  @!P1 BRA `(.L_x_267) ;  /* 0x0000000000049947 */ /* 0x000fea0003800000 */
[----:B------:R-:W-:Y:S01]  /*e8d0*/  BPT.TRAP 0x1 ;  /* 0x000000040000795c */ /* 0x000fe20000300000 */
.L_x_267:
[----:B-1----:R-:W-:-:S05]  /*e8e0*/  VIADD R0, R4, 0x1 ;  /* 0x0000000104007836 */ /* 0x002fca0000000000 */
[----:B------:R-:W-:-:S04]  /*e8f0*/  ISETP.NE.AND P0, PT, R0, 0x8, PT ;  /* 0x000000080000780c */ /* 0x000fc80003f05270 */
[----:B------:R-:W-:Y:S02]  /*e900*/  SEL R2, RZ, 0x1, P0 ;  /* 0x00000001ff027807 */ /* 0x000fe40000000000 */
[----:B------:R-:W-:Y:S02]  /*e910*/  SEL R0, R0, RZ, P0 ;  /* 0x000000ff00007207 */ /* 0x000fe40000000000 */
[----:B------:R-:W-:-:S03]  /*e920*/  LOP3.LUT R2, R5, R2, RZ, 0x3c, !PT ;  /* 0x0000000205027212 */ /* 0x000fc600078e3cff */
[----:B------:R-:W-:Y:S01]  /*e930*/  IMAD R3, R0, 0x8, R3 ;  /* 0x0000000800037824 */ /* 0x000fe200078e0203 */
[----:B------:R-:W-:-:S07]  /*e940*/  SHF.L.U32 R0, R2, 0x1f, RZ ;  /* 0x0000001f02007819 */ /* 0x000fce00000006ff */
.L_x_268:
[----:B-1----:R1:W2:Y:S02]  /*e950*/  SYNCS.PHASECHK.TRANS64.TRYWAIT P0, [R3+URZ+0x34440], R0 ;  /* 0x03444000030075a7 */ /* 0x0022a4000800017f */
[----:B--2---:R-:W-:Y:S05]  /*e960*/  @!P0 NANOSLEEP.SYNCS 0x989680 ;  /* 0x009896800000895d */ /* 0x004fea0003900000 */
[----:B------:R-:W2:Y:S02]  /*e970*/  @!P0 SYNCS.PHASECHK.TRANS64 P0, [R3+URZ+0x34440], R0 ;  /* 0x03444000030085a7 */ /* 0x000ea4000800007f */
[----:B--2---:R-:W-:Y:S05]  /*e980*/  @P0 EXIT ;  /* 0x000000000000094d */ /* 0x004fea0003800000 */
[----:B------:R-:W-:Y:S05]  /*e990*/  BRA `(.L_x_268) ;  /* 0xfffffffc00ec7947 */ /* 0x000fea000383ffff */
.L_x_21:
[----:B-1----:R-:W-:-:S04]  /*e9a0*/  IMAD.U32 R3, RZ, RZ, UR11 ;  /* 0x0000000bff037e24 */ /* 0x002fc8000f8e00ff */
[----:B------:R1:W2:Y:S03]  /*e9b0*/  SYNCS.PHASECHK.TRANS64.TRYWAIT P1, [R3+URZ+0x34400], R0 ;  /* 0x03440000030075a7 */ /* 0x0002a6000802017f */
[----:B--2---:R-:W-:Y:S05]  /*e9c0*/  @!P1 NANOSLEEP.SYNCS 0x989680 ;  /* 0x009896800000995d */ /* 0x004fea0003900000 */
[----:B------:R-:W2:Y:S02]  /*e9d0*/  @!P1 SYNCS.PHASECHK.TRANS64 P1, [R3+URZ+0x34400], R0 ;  /* 0x03440000030095a7 */ /* 0x000ea4000802007f */
[----:B--2---:R-:W-:Y:S05]  /*e9e0*/  @!P1 BRA `(.L_x_21) ;  /* 0xfffffffc00ec9947 */ /* 0x004fea000383ffff */
[----:B------:R-:W-:Y:S05]  /*e9f0*/  BRA `(.L_x_269) ;  /* 0xffffff4000e07947 */ /* 0x000fea000383ffff */
.L_x_33:
[----:B------:R-:W-:-:S06]  /*ea00*/  UIADD3 UR4, UR50, UR49, URZ ;  /* 0x0000003132047290 */ /* 0x000fcc000fffe03f */
[----:B-1----:R-:W-:-:S04]  /*ea10*/  IMAD.U32 R5, RZ, RZ, UR4 ;  /* 0x00000004ff057e24 */ /* 0x002fc8000f8e00ff */
[----:B------:R1:W2:Y:S03]  /*ea20*/  SYNCS.PHASECHK.TRANS64.TRYWAIT P0, [R5+URZ], R6 ;  /* 0x00000006050075a7 */ /* 0x0002a6000800017f */
[----:B--2---:R-:W-:Y:S05]  /*ea30*/  @!P0 NANOSLEEP.SYNCS 0x989680 ;  /* 0x009896800000895d */ /* 0x004fea0003900000 */
[----:B------:R-:W2:Y:S02]  /*ea40*/  @!P0 SYNCS.PHASECHK.TRANS64 P0, [R5+URZ], R6 ;  /* 0x00000006050085a7 */ /* 0x000ea4000800007f */
[----:B--2---:R-:W-:Y:S05]  /*ea50*/  @!P0 BRA `(.L_x_33) ;  /* 0xfffffffc00e88947 */ /* 0x004fea000383ffff */
[----:B------:R-:W-:Y:S05]  /*ea60*/  BRA `(.L_x_270) ;  /* 0xffffff5000207947 */ /* 0x000fea000383ffff */
.L_x_38:
[----:B--2---:R-:W-:-:S04]  /*ea70*/  IMAD.U32 R5, RZ, RZ, UR4 ;  /* 0x00000004ff057e24 */ /* 0x004fc8000f8e00ff */
[----:B------:R2:W3:Y:S03]  /*ea80*/  SYNCS.PHASECHK.TRANS64.TRYWAIT P0, [R5+URZ+0x34480], R0 ;  /* 0x03448000050075a7 */ /* 0x0004e6000800017f */
[----:B---3--:R-:W-:Y:S05]  /*ea90*/  @!P0 NANOSLEEP.SYNCS 0x989680 ;  /* 0x009896800000895d */ /* 0x008fea0003900000 */
[----:B------:R-:W3:Y:S02]  /*eaa0*/  @!P0 SYNCS.PHASECHK.TRANS64 P0, [R5+URZ+0x34480], R0 ;  /* 0x03448000050085a7 */ /* 0x000ee4000800007f */
[----:B---3--:R-:W-:Y:S05]  /*eab0*/  @!P0 BRA `(.L_x_38) ;  /* 0xfffffffc00ec8947 */ /* 0x008fea000383ffff */
[----:B------:R-:W-:Y:S05]  /*eac0*/  BRA `(.L_x_37) ;  /* 0xffffff5400587947 */ /* 0x000fea000383ffff */
.L_x_43:
[----:B--2---:R-:W-:-:S04]  /*ead0*/  IMAD.U32 R5, RZ, RZ, UR7 ;  /* 0x00000007ff057e24 */ /* 0x004fc8000f8e00ff */
[----:B------:R2:W3:Y:S03]  /*eae0*/  SYNCS.PHASECHK.TRANS64.TRYWAIT P0, [R5+URZ+0x34480], R4 ;  /* 0x03448004050075a7 */ /* 0x0004e6000800017f */
[----:B---3--:R-:W-:Y:S05]  /*eaf0*/  @!P0 NANOSLEEP.SYNCS 0x989680 ;  /* 0x009896800000895d */ /* 0x008fea0003900000 */
[----:B------:R-:W3:Y:S02]  /*eb00*/  @!P0 SYNCS.PHASECHK.TRANS64 P0, [R5+URZ+0x34480], R4 ;  /* 0x03448004050085a7 */ /* 0x000ee4000800007f */
[----:B---3--:R-:W-:Y:S05]  /*eb10*/  @!P0 BRA `(.L_x_43) ;  /* 0xfffffffc00ec8947 */ /* 0x008fea000383ffff */
[----:B------:R-:W-:Y:S05]  /*eb20*/  BRA `(.L_x_42) ;  /* 0xffffff5c00487947 */ /* 0x000fea000383ffff */
.L_x_49:
[----:B------:R-:W-:-:S06]  /*eb30*/  UIADD3 UR4, UR50, UR49, URZ ;  /* 0x0000003132047290 */ /* 0x000fcc000fffe03f */
[----:B--2---:R-:W-:-:S04]  /*eb40*/  IMAD.U32 R5, RZ, RZ, UR4 ;  /* 0x00000004ff057e24 */ /* 0x004fc8000f8e00ff */
[----:B------:R2:W3:Y:S03]  /*eb50*/  SYNCS.PHASECHK.TRANS64.TRYWAIT P0, [R5+URZ+0x10], R0 ;  /* 0x00001000050075a7 */ /* 0x0004e6000800017f */
[----:B---3--:R-:W-:Y:S05]  /*eb60*/  @!P0 NANOSLEEP.SYNCS 0x989680 ;  /* 0x009896800000895d */ /* 0x008fea0003900000 */
[----:B------:R-:W3:Y:S02]  /*eb70*/  @!P0 SYNCS.PHASECHK.TRANS64 P0, [R5+URZ+0x10], R0 ;  /* 0x00001000050085a7 */ /* 0x000ee4000800007f */
[----:B---3--:R-:W-:Y:S05]  /*eb80*/  @!P0 BRA `(.L_x_49) ;  /* 0xfffffffc00e88947 */ /* 0x008fea000383ffff */
[----:B------:R-:W-:Y:S05]  /*eb90*/  BRA `(.L_x_271) ;  /* 0xffffff64009c7947 */ /* 0x000fea000383ffff */
.L_x_61:
[----:B------:R-:W-:-:S07]  /*eba0*/  MOV R15, 0xffffffff ;  /* 0xffffffff000f7802 */ /* 0x000fce0000000f00 */
[----:B-123-5:R-:W-:Y:S05]  /*ebb0*/  WARPSYNC.COLLECTIVE R15, `(.L_x_272) ;  /* 0x000000000f0c7348 */ /* 0x02efea0003c00000 */
[----:B------:R-:W-:Y:S02]  /*ebc0*/  ELECT P6, UR62, PT ;  /* 0x00000000003e782f */ /* 0x000fe400038c0000 */
[----:B------:R-:W-:Y:S01]  /*ebd0*/  MOV R14, UR62 ;  /* 0x0000003e000e7c02 */ /* 0x000fe20008000f00 */
[----:B-123-5:R-:W-:Y:S10]  /*ebe0*/  ENDCOLLECTIVE ;  /* 0x000000000000791b */ /* 0x02eff40003800000 */
.L_x_272:
[----:B------:R-:W-:Y:S05]  /*ebf0*/  BRA `(.L_x_273) ;  /* 0xffffff6c00207947 */ /* 0x000fea000383ffff */
.L_x_63:
[----:B-1----:R-:W-:-:S04]  /*ec00*/  IMAD.U32 R5, RZ, RZ, UR47 ;  /* 0x0000002fff057e24 */ /* 0x002fc8000f8e00ff */
[----:B------:R1:W2:Y:S03]  /*ec10*/  SYNCS.PHASECHK.TRANS64.TRYWAIT P2, [R5+URZ+0x344b0], R12 ;  /* 0x0344b00c050075a7 */ /* 0x0002a6000804017f */
[----:B--2---:R-:W-:Y:S05]  /*ec20*/  @!P2 NANOSLEEP.SYNCS 0x989680 ;  /* 0x009896800000a95d */ /* 0x004fea0003900000 */
[----:B------:R-:W2:Y:S02]  /*ec30*/  @!P2 SYNCS.PHASECHK.TRANS64 P2, [R5+URZ+0x344b0], R12 ;  /* 0x0344b00c0500a5a7 */ /* 0x000ea4000804007f */
[----:B--2---:R-:W-:Y:S05]  /*ec40*/  @!P2 BRA `(.L_x_63) ;  /* 0xfffffffc00eca947 */ /* 0x004fea000383ffff */
[----:B------:R-:W-:Y:S05]  /*ec50*/  BRA `(.L_x_274) ;  /* 0xffffff6c00387947 */ /* 0x000fea000383ffff */
.L_x_69:
[----:B--2---:R-:W-:-:S04]  /*ec60*/  IMAD.U32 R15, RZ, RZ, UR47 ;  /* 0x0000002fff0f7e24 */ /* 0x004fc8000f8e00ff */
[----:B------:R2:W3:Y:S03]  /*ec70*/  SYNCS.PHASECHK.TRANS64.TRYWAIT P3, [R15+URZ+0x344b8], R12 ;  /* 0x0344b80c0f0075a7 */ /* 0x0004e6000806017f */
[----:B---3--:R-:W-:Y:S05]  /*ec80*/  @!P3 NANOSLEEP.SYNCS 0x989680 ;  /* 0x009896800000b95d */ /* 0x008fea0003900000 */
[----:B------:R-:W3:Y:S02]  /*ec90*/  @!P3 SYNCS.PHASECHK.TRANS64 P3, [R15+URZ+0x344b8], R12 ;  /* 0x0344b80c0f00b5a7 */ /* 0x000ee4000806007f */
[----:B---3--:R-:W-:Y:S05]  /*eca0*/  @!P3 BRA `(.L_x_69) ;  /* 0xfffffffc00ecb947 */ /* 0x008fea000383ffff */
[----:B------:R-:W-:Y:S05]  /*ecb0*/  BRA `(.L_x_275) ;  /* 0xffffff70008c7947 */ /* 0x000fea000383ffff */
.L_x_74:
[----:B---3--:R-:W-:-:S04]  /*ecc0*/  IMAD.U32 R15, RZ, RZ, UR47 ;  /* 0x0000002fff0f7e24 */ /* 0x008fc8000f8e00ff */
[----:B------:R3:W4:Y:S03]  /*ecd0*/  SYNCS.PHASECHK.TRANS64.TRYWAIT P3, [R15+URZ+0x344c0], R12 ;  /* 0x0344c00c0f0075a7 */ /* 0x000726000806017f */
[----:B----4-:R-:W-:Y:S05]  /*ece0*/  @!P3 NANOSLEEP.SYNCS 0x989680 ;  /* 0x009896800000b95d */ /* 0x010fea0003900000 */
[----:B------:R-:W4:Y:S02]  /*ecf0*/  @!P3 SYNCS.PHASECHK.TRANS64 P3, [R15+URZ+0x344c0], R12 ;  /* 0x0344c00c0f00b5a7 */ /* 0x000f24000806007f */
[----:B----4-:R-:W-:Y:S05]  /*ed00*/  @!P3 BRA `(.L_x_74) ;  /* 0xfffffffc00ecb947 */ /* 0x010fea000383ffff */
[----:B------:R-:W-:Y:S05]  /*ed10*/  BRA `(.L_x_276) ;  /* 0xffffff7400d47947 */ /* 0x000fea000383ffff */
.L_x_79:
[----:B---3--:R-:W-:-:S04]  /*ed20*/  IMAD.U32 R15, RZ, RZ, UR47 ;  /* 0x0000002fff0f7e24 */ /* 0x008fc8000f8e00ff */
[----:B------:R3:W4:Y:S03]  /*ed30*/  SYNCS.PHASECHK.TRANS64.TRYWAIT P3, [R15+URZ+0x344c8], R12 ;  /* 0x0344c80c0f0075a7 */ /* 0x000726000806017f */
[----:B----4-:R-:W-:Y:S05]  /*ed40*/  @!P3 NANOSLEEP.SYNCS 0x989680 ;  /* 0x009896800000b95d */ /* 0x010fea0003900000 */
[----:B------:R-:W4:Y:S02]  /*ed50*/  @!P3 SYNCS.PHASECHK.TRANS64 P3, [R15+URZ+0x344c8], R12 ;  /* 0x0344c80c0f00b5a7 */ /* 0x000f24000806007f */
[----:B----4-:R-:W-:Y:S05]  /*ed60*/  @!P3 BRA `(.L_x_79) ;  /* 0xfffffffc00ecb947 */ /* 0x010fea000383ffff */
[----:B------:R-:W-:Y:S05]  /*ed70*/  BRA `(.L_x_277) ;  /* 0xffffff7c001c7947 */ /* 0x000fea000383ffff */
.L_x_84:
[----:B---3--:R-:W-:-:S04]  /*ed80*/  IMAD.U32 R15, RZ, RZ, UR47 ;  /* 0x0000002fff0f7e24 */ /* 0x008fc8000f8e00ff */
[----:B------:R3:W4:Y:S03]  /*ed90*/  SYNCS.PHASECHK.TRANS64.TRYWAIT P3, [R15+URZ+0x344b0], R12 ;  /* 0x0344b00c0f0075a7 */ /* 0x000726000806017f */
[----:B----4-:R-:W-:Y:S05]  /*eda0*/  @!P3 NANOSLEEP.SYNCS 0x989680 ;  /* 0x009896800000b95d */ /* 0x010fea0003900000 */
[----:B------:R-:W4:Y:S02]  /*edb0*/  @!P3 SYNCS.PHASECHK.TRANS64 P3, [R15+URZ+0x344b0], R12 ;  /* 0x0344b00c0f00b5a7 */ /* 0x000f24000806007f */
[----:B----4-:R-:W-:Y:S05]  /*edc0*/  @!P3 BRA `(.L_x_84) ;  /* 0xfffffffc00ecb947 */ /* 0x010fea000383ffff */
[----:B------:R-:W-:Y:S05]  /*edd0*/  BRA `(.L_x_278) ;  /* 0xffffff80006c7947 */ /* 0x000fea000383ffff */
.L_x_89:
[----:B---3--:R-:W-:-:S04]  /*ede0*/  IMAD.U32 R15, RZ, RZ, UR47 ;  /* 0x0000002fff0f7e24 */ /* 0x008fc8000f8e00ff */
[----:B------:R3:W4:Y:S03]  /*edf0*/  SYNCS.PHASECHK.TRANS64.TRYWAIT P3, [R15+URZ+0x344b8], R12 ;  /* 0x0344b80c0f0075a7 */ /* 0x000726000806017f */
[----:B----4-:R-:W-:Y:S05]  /*ee00*/  @!P3 NANOSLEEP.SYNCS 0x989680 ;  /* 0x009896800000b95d */ /* 0x010fea0003900000 */
[----:B------:R-:W4:Y:S02]  /*ee10*/  @!P3 SYNCS.PHASECHK.TRANS64 P3, [R15+URZ+0x344b8], R12 ;  /* 0x0344b80c0f00b5a7 */ /* 0x000f24000806007f */
[----:B----4-:R-:W-:Y:S05]  /*ee20*/  @!P3 BRA `(.L_x_89) ;  /* 0xfffffffc00ecb947 */ /* 0x010fea000383ffff */
[----:B------:R-:W-:Y:S05]  /*ee30*/  BRA `(.L_x_279) ;  /* 0xffffff8400b47947 */ /* 0x000fea000383ffff */
.L_x_94:
[----:B---3--:R-:W-:-:S04]  /*ee40*/  IMAD.U32 R15, RZ, RZ, UR47 ;  /* 0x0000002fff0f7e24 */ /* 0x008fc8000f8e00ff */
[----:B------:R3:W4:Y:S03]  /*ee50*/  SYNCS.PHASECHK.TRANS64.TRYWAIT P3, [R15+URZ+0x344c0], R12 ;  /* 0x0344c00c0f0075a7 */ /* 0x000726000806017f */
[----:B----4-:R-:W-:Y:S05]  /*ee60*/  @!P3 NANOSLEEP.SYNCS 0x989680 ;  /* 0x009896800000b95d */ /* 0x010fea0003900000 */
[----:B------:R-:W4:Y:S02]  /*ee70*/  @!P3 SYNCS.PHASECHK.TRANS64 P3, [R15+URZ+0x344c0], R12 ;  /* 0x0344c00c0f00b5a7 */ /* 0x000f24000806007f */
[----:B----4-:R-:W-:Y:S05]  /*ee80*/  @!P3 BRA `(.L_x_94) ;  /* 0xfffffffc00ecb947 */ /* 0x010fea000383ffff */
[----:B------:R-:W-:Y:S05]  /*ee90*/  BRA `(.L_x_280) ;  /* 0xffffff8800f47947 */ /* 0x000fea000383ffff */
.L_x_99:
[----:B---3--:R-:W-:-:S04]  /*eea0*/  MOV R15, UR47 ;  /* 0x0000002f000f7c02 */ /* 0x008fc80008000f00 */
[----:B------:R3:W4:Y:S03]  /*eeb0*/  SYNCS.PHASECHK.TRANS64.TRYWAIT P3, [R15+URZ+0x344c8], R12 ;  /* 0x0344c80c0f0075a7 */ /* 0x000726000806017f */
[----:B----4-:R-:W-:Y:S05]  /*eec0*/  @!P3 NANOSLEEP.SYNCS 0x989680 ;  /* 0x009896800000b95d */ /* 0x010fea0003900000 */
[----:B------:R-:W4:Y:S02]  /*eed0*/  @!P3 SYNCS.PHASECHK.TRANS64 P3, [R15+URZ+0x344c8], R12 ;  /* 0x0344c80c0f00b5a7 */ /* 0x000f24000806007f */
[----:B----4-:R-:W-:Y:S05]  /*eee0*/  @!P3 BRA `(.L_x_99) ;  /* 0xfffffffc00ecb947 */ /* 0x010fea000383ffff */
[----:B------:R-:W-:Y:S05]  /*eef0*/  BRA `(.L_x_281) ;  /* 0xffffff9000347947 */ /* 0x000fea000383ffff */
.L_x_104:
[----:B---3--:R-:W-:-:S04]  /*ef00*/  IMAD.U32 R3, RZ, RZ, UR4 ;  /* 0x00000004ff037e24 */ /* 0x008fc8000f8e00ff */
[----:B------:R3:W4:Y:S03]  /*ef10*/  SYNCS.PHASECHK.TRANS64.TRYWAIT P2, [R3+URZ+0x34400], R0 ;  /* 0x03440000030075a7 */ /* 0x000726000804017f */
[----:B----4-:R-:W-:Y:S05]  /*ef20*/  @!P2 NANOSLEEP.SYNCS 0x989680 ;  /* 0x009896800000a95d */ /* 0x010fea0003900000 */
[----:B------:R-:W4:Y:S02]  /*ef30*/  @!P2 SYNCS.PHASECHK.TRANS64 P2, [R3+URZ+0x34400], R0 ;  /* 0x034400000300a5a7 */ /* 0x000f24000804007f */
[----:B----4-:R-:W-:Y:S05]  /*ef40*/  @!P2 BRA `(.L_x_104) ;  /* 0xfffffffc00eca947 */ /* 0x010fea000383ffff */
[----:B------:R-:W-:Y:S05]  /*ef50*/  BRA `(.L_x_282) ;  /* 0xffffff94008c7947 */ /* 0x000fea000383ffff */
.L_x_108:
[----:B-1----:R-:W-:-:S04]  /*ef60*/  IMAD.U32 R4, RZ, RZ, UR4 ;  /* 0x00000004ff047e24 */ /* 0x002fc8000f8e00ff */
[----:B------:R1:W2:Y:S03]  /*ef70*/  SYNCS.PHASECHK.TRANS64.TRYWAIT P2, [R4+URZ+0x34400], R3 ;  /* 0x03440003040075a7 */ /* 0x0002a6000804017f */
[----:B--2---:R-:W-:Y:S05]  /*ef80*/  @!P2 NANOSLEEP.SYNCS 0x989680 ;  /* 0x009896800000a95d */ /* 0x004fea0003900000 */
[----:B------:R-:W2:Y:S02]  /*ef90*/  @!P2 SYNCS.PHASECHK.TRANS64 P2, [R4+URZ+0x34400], R3 ;  /* 0x034400030400a5a7 */ /* 0x000ea4000804007f */
[----:B--2---:R-:W-:Y:S05]  /*efa0*/  @!P2 BRA `(.L_x_108) ;  /* 0xfffffffc00eca947 */ /* 0x004fea000383ffff */
[----:B------:R-:W-:Y:S05]  /*efb0*/  BRA `(.L_x_283) ;  /* 0xffffff9800287947 */ /* 0x000fea000383ffff */
.L_x_126:
[----:B-1----:R-:W-:-:S04]  /*efc0*/  IMAD.U32 R3, RZ, RZ, UR6 ;  /* 0x00000006ff037e24 */ /* 0x002fc8000f8e00ff */
[----:B------:R1:W2:Y:S03]  /*efd0*/  SYNCS.PHASECHK.TRANS64.TRYWAIT P0, [R3+URZ+0x344f8], R0 ;  /* 0x0344f800030075a7 */ /* 0x0002a6000800017f */
[----:B--2---:R-:W-:Y:S05]  /*efe0*/  @!P0 NANOSLEEP.SYNCS 0x989680 ;  /* 0x009896800000895d */ /* 0x004fea0003900000 */
[----:B------:R-:W2:Y:S02]  /*eff0*/  @!P0 SYNCS.PHASECHK.TRANS64 P0, [R3+URZ+0x344f8], R0 ;  /* 0x0344f800030085a7 */ /* 0x000ea4000800007f */
[----:B--2---:R-:W-:Y:S05]  /*f000*/  @!P0 BRA `(.L_x_126) ;  /* 0xfffffffc00ec8947 */ /* 0x004fea000383ffff */
[----:B------:R-:W-:Y:S05]  /*f010*/  BRA `(.L_x_284) ;  /* 0xffffffa400787947 */ /* 0x000fea000383ffff */
.L_x_128:
[----:B-1----:R-:W-:-:S04]  /*f020*/  IMAD.U32 R6, RZ, RZ, UR7 ;  /* 0x00000007ff067e24 */ /* 0x002fc8000f8e00ff */
[----:B------:R1:W2:Y:S03]  /*f030*/  SYNCS.PHASECHK.TRANS64.TRYWAIT P0, [R6+URZ+0x34400], R3 ;  /* 0x03440003060075a7 */ /* 0x0002a6000800017f */
[----:B--2---:R-:W-:Y:S05]  /*f040*/  @!P0 NANOSLEEP.SYNCS 0x989680 ;  /* 0x009896800000895d */ /* 0x004fea0003900000 */
[----:B------:R-:W2:Y:S02]  /*f050*/  @!P0 SYNCS.PHASECHK.TRANS64 P0, [R6+URZ+0x34400], R3 ;  /* 0x03440003060085a7 */ /* 0x000ea4000800007f */
[----:B--2---:R-:W-:Y:S05]  /*f060*/  @!P0 BRA `(.L_x_128) ;  /* 0xfffffffc00ec8947 */ /* 0x004fea000383ffff */
[----:B------:R-:W-:Y:S05]  /*f070*/  BRA `(.L_x_285) ;  /* 0xffffffa400a07947 */ /* 0x000fea000383ffff */
.L_x_134:
[----:B-1----:R-:W-:-:S04]  /*f080*/  IMAD.U32 R4, RZ, RZ, UR6 ;  /* 0x00000006ff047e24 */ /* 0x002fc8000f8e00ff */
[----:B------:R1:W3:Y:S03]  /*f090*/  SYNCS.PHASECHK.TRANS64.TRYWAIT P1, [R4+URZ+0x344d0], R3 ;  /* 0x0344d003040075a7 */ /* 0x0002e6000802017f */
[----:B---3--:R-:W-:Y:S05]  /*f0a0*/  @!P1 NANOSLEEP.SYNCS 0x989680 ;  /* 0x009896800000995d */ /* 0x008fea0003900000 */
[----:B------:R-:W3:Y:S02]  /*f0b0*/  @!P1 SYNCS.PHASECHK.TRANS64 P1, [R4+URZ+0x344d0], R3 ;  /* 0x0344d003040095a7 */ /* 0x000ee4000802007f */
[----:B---3--:R-:W-:Y:S05]  /*f0c0*/  @!P1 BRA `(.L_x_134) ;  /* 0xfffffffc00ec9947 */ /* 0x008fea000383ffff */
[----:B------:R-:W-:Y:S05]  /*f0d0*/  BRA `(.L_x_286) ;  /* 0xffffffa8004c7947 */ /* 0x000fea000383ffff */
.L_x_140:
[----:B-1-3--:R-:W-:-:S04]  /*f0e0*/  IMAD.U32 R4, RZ, RZ, UR6 ;  /* 0x00000006ff047e24 */ /* 0x00afc8000f8e00ff */
[----:B------:R1:W3:Y:S03]  /*f0f0*/  SYNCS.PHASECHK.TRANS64.TRYWAIT P1, [R4+URZ+0x344d8], R3 ;  /* 0x0344d803040075a7 */ /* 0x0002e6000802017f */
[----:B---3--:R-:W-:Y:S05]  /*f100*/  @!P1 NANOSLEEP.SYNCS 0x989680 ;  /* 0x009896800000995d */ /* 0x008fea0003900000 */
[----:B------:R-:W3:Y:S02]  /*f110*/  @!P1 SYNCS.PHASECHK.TRANS64 P1, [R4+URZ+0x344d8], R3 ;  /* 0x0344d803040095a7 */ /* 0x000ee4000802007f */
[----:B---3--:R-:W-:Y:S05]  /*f120*/  @!P1 BRA `(.L_x_140) ;  /* 0xfffffffc00ec9947 */ /* 0x008fea000383ffff */
[----:B------:R-:W-:Y:S05]  /*f130*/  BRA `(.L_x_287) ;  /* 0xffffffa800887947 */ /* 0x000fea000383ffff */
.L_x_146:
[----:B-1-34-:R-:W-:-:S04]  /*f140*/  IMAD.U32 R4, RZ, RZ, UR6 ;  /* 0x00000006ff047e24 */ /* 0x01afc8000f8e00ff */
[----:B------:R1:W3:Y:S03]  /*f150*/  SYNCS.PHASECHK.TRANS64.TRYWAIT P1, [R4+URZ+0x344e0], R3 ;  /* 0x0344e003040075a7 */ /* 0x0002e6000802017f */
[----:B---3--:R-:W-:Y:S05]  /*f160*/  @!P1 NANOSLEEP.SYNCS 0x989680 ;  /* 0x009896800000995d */ /* 0x008fea0003900000 */
[----:B------:R-:W3:Y:S02]  /*f170*/  @!P1 SYNCS.PHASECHK.TRANS64 P1, [R4+URZ+0x344e0], R3 ;  /* 0x0344e003040095a7 */ /* 0x000ee4000802007f */
[----:B---3--:R-:W-:Y:S05]  /*f180*/  @!P1 BRA `(.L_x_146) ;  /* 0xfffffffc00ec9947 */ /* 0x008fea000383ffff */
[----:B------:R-:W-:Y:S05]  /*f190*/  BRA `(.L_x_288) ;  /* 0xffffffa800d07947 */ /* 0x000fea000383ffff */
.L_x_152:
[----:B-1-34-:R-:W-:-:S04]  /*f1a0*/  MOV R4, UR6 ;  /* 0x0000000600047c02 */ /* 0x01afc80008000f00 */
[----:B------:R1:W3:Y:S03]  /*f1b0*/  SYNCS.PHASECHK.TRANS64.TRYWAIT P1, [R4+URZ+0x344e8], R3 ;  /* 0x0344e803040075a7 */ /* 0x0002e6000802017f */
[----:B---3--:R-:W-:Y:S05]  /*f1c0*/  @!P1 NANOSLEEP.SYNCS 0x989680 ;  /* 0x009896800000995d */ /* 0x008fea0003900000 */
[----:B------:R-:W3:Y:S02]  /*f1d0*/  @!P1 SYNCS.PHASECHK.TRANS64 P1, [R4+URZ+0x344e8], R3 ;  /* 0x0344e803040095a7 */ /* 0x000ee4000802007f */
[----:B---3--:R-:W-:Y:S05]  /*f1e0*/  @!P1 BRA `(.L_x_152) ;  /* 0xfffffffc00ec9947 */ /* 0x008fea000383ffff */
[----:B------:R-:W-:Y:S05]  /*f1f0*/  BRA `(.L_x_289) ;  /* 0xffffffac00107947 */ /* 0x000fea000383ffff */
.L_x_158:
[----:B-1----:R-:W-:-:S04]  /*f200*/  IMAD.U32 R5, RZ, RZ, UR6 ;  /* 0x00000006ff057e24 */ /* 0x002fc8000f8e00ff */
[----:B------:R1:W3:Y:S03]  /*f210*/  SYNCS.PHASECHK.TRANS64.TRYWAIT P1, [R5+URZ+0x344d0], R4 ;  /* 0x0344d004050075a7 */ /* 0x0002e6000802017f */
[----:B---3--:R-:W-:Y:S05]  /*f220*/  @!P1 NANOSLEEP.SYNCS 0x989680 ;  /* 0x009896800000995d */ /* 0x008fea0003900000 */
[----:B------:R-:W3:Y:S02]  /*f230*/  @!P1 SYNCS.PHASECHK.TRANS64 P1, [R5+URZ+0x344d0], R4 ;  /* 0x0344d004050095a7 */ /* 0x000ee4000802007f */
[----:B---3--:R-:W-:Y:S05]  /*f240*/  @!P1 BRA `(.L_x_158) ;  /* 0xfffffffc00ec9947 */ /* 0x008fea000383ffff */
[----:B------:R-:W-:Y:S05]  /*f250*/  BRA `(.L_x_290) ;  /* 0xffffffac00587947 */ /* 0x000fea000383ffff */
.L_x_164:
[----:B-1-3--:R-:W-:-:S04]  /*f260*/  IMAD.U32 R5, RZ, RZ, UR6 ;  /* 0x00000006ff057e24 */ /* 0x00afc8000f8e00ff */
[----:B------:R1:W3:Y:S03]  /*f270*/  SYNCS.PHASECHK.TRANS64.TRYWAIT P1, [R5+URZ+0x344d8], R4 ;  /* 0x0344d804050075a7 */ /* 0x0002e6000802017f */
[----:B---3--:R-:W-:Y:S05]  /*f280*/  @!P1 NANOSLEEP.SYNCS 0x989680 ;  /* 0x009896800000995d */ /* 0x008fea0003900000 */
[----:B------:R-:W3:Y:S02]  /*f290*/  @!P1 SYNCS.PHASECHK.TRANS64 P1, [R5+URZ+0x344d8], R4 ;  /* 0x0344d804050095a7 */ /* 0x000ee4000802007f */
[----:B---3--:R-:W-:Y:S05]  /*f2a0*/  @!P1 BRA `(.L_x_164) ;  /* 0xfffffffc00ec9947 */ /* 0x008fea000383ffff */
[----:B------:R-:W-:Y:S05]  /*f2b0*/  BRA `(.L_x_291) ;  /* 0xffffffac008c7947 */ /* 0x000fea000383ffff */
.L_x_170:
[----:B-1-34-:R-:W-:-:S04]  /*f2c0*/  IMAD.U32 R5, RZ, RZ, UR6 ;  /* 0x00000006ff057e24 */ /* 0x01afc8000f8e00ff */
[----:B------:R1:W3:Y:S03]  /*f2d0*/  SYNCS.PHASECHK.TRANS64.TRYWAIT P1, [R5+URZ+0x344e0], R4 ;  /* 0x0344e004050075a7 */ /* 0x0002e6000802017f */
[----:B---3--:R-:W-:Y:S05]  /*f2e0*/  @!P1 NANOSLEEP.SYNCS 0x989680 ;  /* 0x009896800000995d */ /* 0x008fea0003900000 */
[----:B------:R-:W3:Y:S02]  /*f2f0*/  @!P1 SYNCS.PHASECHK.TRANS64 P1, [R5+URZ+0x344e0], R4 ;  /* 0x0344e004050095a7 */ /* 0x000ee4000802007f */
[----:B---3--:R-:W-:Y:S05]  /*f300*/  @!P1 BRA `(.L_x_170) ;  /* 0xfffffffc00ec9947 */ /* 0x008fea000383ffff */
[----:B------:R-:W-:Y:S05]  /*f310*/  BRA `(.L_x_292) ;  /* 0xffffffac00c87947 */ /* 0x000fea000383ffff */
.L_x_176:
[----:B-1-34-:R-:W-:-:S04]  /*f320*/  IMAD.U32 R5, RZ, RZ, UR6 ;  /* 0x00000006ff057e24 */ /* 0x01afc8000f8e00ff */
[----:B------:R1:W3:Y:S03]  /*f330*/  SYNCS.PHASECHK.TRANS64.TRYWAIT P1, [R5+URZ+0x344e8], R4 ;  /* 0x0344e804050075a7 */ /* 0x0002e6000802017f */
[----:B---3--:R-:W-:Y:S05]  /*f340*/  @!P1 NANOSLEEP.SYNCS 0x989680 ;  /* 0x009896800000995d */ /* 0x008fea0003900000 */
[----:B------:R-:W3:Y:S02]  /*f350*/  @!P1 SYNCS.PHASECHK.TRANS64 P1, [R5+URZ+0x344e8], R4 ;  /* 0x0344e804050095a7 */ /* 0x000ee4000802007f */
[----:B---3--:R-:W-:Y:S05]  /*f360*/  @!P1 BRA `(.L_x_176) ;  /* 0xfffffffc00ec9947 */ /* 0x008fea000383ffff */
[----:B------:R-:W-:Y:S05]  /*f370*/  BRA `(.L_x_293) ;  /* 0xffffffac00f87947 */ /* 0x000fea000383ffff */
.L_x_191:
[----:B-1----:R-:W-:-:S04]  /*f380*/  IMAD.U32 R0, RZ, RZ, UR6 ;  /* 0x00000006ff007e24 */ /* 0x002fc8000f8e00ff */
[----:B------:R1:W2:Y:S03]  /*f390*/  SYNCS.PHASECHK.TRANS64.TRYWAIT P0, [R0+URZ+0x344d0], R3 ;  /* 0x0344d003000075a7 */ /* 0x0002a6000800017f */
[----:B--2---:R-:W-:Y:S05]  /*f3a0*/  @!P0 NANOSLEEP.SYNCS 0x989680 ;  /* 0x009896800000895d */ /* 0x004fea0003900000 */
[----:B------:R-:W2:Y:S02]  /*f3b0*/  @!P0 SYNCS.PHASECHK.TRANS64 P0, [R0+URZ+0x344d0], R3 ;  /* 0x0344d003000085a7 */ /* 0x000ea4000800007f */
[----:B--2---:R-:W-:Y:S05]  /*f3c0*/  @!P0 BRA `(.L_x_191) ;  /* 0xfffffffc00ec8947 */ /* 0x004fea000383ffff */
[----:B------:R-:W-:Y:S05]  /*f3d0*/  BRA `(.L_x_294) ;  /* 0xffffffb4007c7947 */ /* 0x000fea000383ffff */
.L_x_193:
[----:B-1----:R-:W-:-:S04]  /*f3e0*/  IMAD.U32 R0, RZ, RZ, UR6 ;  /* 0x00000006ff007e24 */ /* 0x002fc8000f8e00ff */
[----:B------:R1:W2:Y:S03]  /*f3f0*/  SYNCS.PHASECHK.TRANS64.TRYWAIT P0, [R0+URZ+0x344d8], R3 ;  /* 0x0344d803000075a7 */ /* 0x0002a6000800017f */
[----:B--2---:R-:W-:Y:S05]  /*f400*/  @!P0 NANOSLEEP.SYNCS 0x989680 ;  /* 0x009896800000895d */ /* 0x004fea0003900000 */
[----:B------:R-:W2:Y:S02]  /*f410*/  @!P0 SYNCS.PHASECHK.TRANS64 P0, [R0+URZ+0x344d8], R3 ;  /* 0x0344d803000085a7 */ /* 0x000ea4000800007f */
[----:B--2---:R-:W-:Y:S05]  /*f420*/  @!P0 BRA `(.L_x_193) ;  /* 0xfffffffc00ec8947 */ /* 0x004fea000383ffff */
[----:B------:R-:W-:Y:S05]  /*f430*/  BRA `(.L_x_295) ;  /* 0xffffffb400747947 */ /* 0x000fea000383ffff */
.L_x_195:
[----:B-1----:R-:W-:-:S04]  /*f440*/  IMAD.U32 R0, RZ, RZ, UR6 ;  /* 0x00000006ff007e24 */ /* 0x002fc8000f8e00ff */
[----:B------:R1:W2:Y:S03]  /*f450*/  SYNCS.PHASECHK.TRANS64.TRYWAIT P0, [R0+URZ+0x344e0], R3 ;  /* 0x0344e003000075a7 */ /* 0x0002a6000800017f */
[----:B--2---:R-:W-:Y:S05]  /*f460*/  @!P0 NANOSLEEP.SYNCS 0x989680 ;  /* 0x009896800000895d */ /* 0x004fea0003900000 */
[----:B------:R-:W2:Y:S02]  /*f470*/  @!P0 SYNCS.PHASECHK.TRANS64 P0, [R0+URZ+0x344e0], R3 ;  /* 0x0344e003000085a7 */ /* 0x000ea4000800007f */
[----:B--2---:R-:W-:Y:S05]  /*f480*/  @!P0 BRA `(.L_x_195) ;  /* 0xfffffffc00ec8947 */ /* 0x004fea000383ffff */
[----:B------:R-:W-:Y:S05]  /*f490*/  BRA `(.L_x_296) ;  /* 0xffffffb4006c7947 */ /* 0x000fea000383ffff */
.L_x_207:
[----:B------:R-:W-:Y:S01]  /*f4a0*/  BSSY B1, `(.L_x_297) ;  /* 0x0000006000017945 */ /* 0x000fe20003800000 */
[----:B------:R-:W-:-:S07]  /*f4b0*/  MOV R15, 0xffffffff ;  /* 0xffffffff000f7802 */ /* 0x000fce0000000f00 */
[----:B-----5:R-:W-:Y:S05]  /*f4c0*/  WARPSYNC.COLLECTIVE R15, `(.L_x_298) ;  /* 0x000000000f0c7348 */ /* 0x020fea0003c00000 */
[----:B-----5:R-:W-:Y:S02]  /*f4d0*/  ELECT P6, UR62, PT ;  /* 0x00000000003e782f */ /* 0x020fe400038c0000 */
[----:B------:R-:W-:Y:S01]  /*f4e0*/  MOV R14, UR62 ;  /* 0x0000003e000e7c02 */ /* 0x000fe20008000f00 */
[----:B------:R-:W-:Y:S10]  /*f4f0*/  ENDCOLLECTIVE ;  /* 0x000000000000791b */ /* 0x000ff40003800000 */
.L_x_298:
[----:B------:R-:W-:Y:S05]  /*f500*/  BSYNC B1 ;  /* 0x0000000000017941 */ /* 0x000fea0003800000 */
.L_x_297:
[----:B------:R-:W-:Y:S05]  /*f510*/  BRA `(.L_x_299) ;  /* 0xffffffc000647947 */ /* 0x000fea000383ffff */
.L_x_210:
[----:B--2---:R2:W3:Y:S02]  /*f520*/  SYNCS.PHASECHK.TRANS64.TRYWAIT P0, [R10+URZ+0x34498], R7 ;  /* 0x034498070a0075a7 */ /* 0x0044e4000800017f */
[----:B---3--:R-:W-:Y:S05]  /*f530*/  @!P0 NANOSLEEP.SYNCS 0x989680 ;  /* 0x009896800000895d */ /* 0x008fea0003900000 */
[----:B------:R-:W3:Y:S02]  /*f540*/  @!P0 SYNCS.PHASECHK.TRANS64 P0, [R10+URZ+0x34498], R7 ;  /* 0x034498070a0085a7 */ /* 0x000ee4000800007f */
[----:B---3--:R-:W-:Y:S05]  /*f550*/  @!P0 BRA `(.L_x_210) ;  /* 0xfffffffc00f08947 */ /* 0x008fea000383ffff */
[----:B------:R-:W-:Y:S05]  /*f560*/  BRA `(.L_x_300) ;  /* 0xffffffc0008c7947 */ /* 0x000fea000383ffff */
.L_x_216:
[----:B-1----:R1:W2:Y:S02]  /*f570*/  SYNCS.PHASECHK.TRANS64.TRYWAIT P0, [R5+URZ+0x34400], R4 ;  /* 0x03440004050075a7 */ /* 0x0022a4000800017f */
[----:B--2---:R-:W-:Y:S05]  /*f580*/  @!P0 NANOSLEEP.SYNCS 0x989680 ;  /* 0x009896800000895d */ /* 0x004fea0003900000 */
[----:B------:R-:W2:Y:S02]  /*f590*/  @!P0 SYNCS.PHASECHK.TRANS64 P0, [R5+URZ+0x34400], R4 ;  /* 0x03440004050085a7 */ /* 0x000ea4000800007f */
[----:B--2---:R-:W-:Y:S05]  /*f5a0*/  @!P0 BRA `(.L_x_216) ;  /* 0xfffffffc00f08947 */ /* 0x004fea000383ffff */
[----:B------:R-:W-:Y:S05]  /*f5b0*/  BRA `(.L_x_301) ;  /* 0xffffffc400787947 */ /* 0x000fea000383ffff */
.L_x_219:
[----:B------:R-:W-:Y:S01]  /*f5c0*/  BSSY B1, `(.L_x_302) ;  /* 0x0000006000017945 */ /* 0x000fe20003800000 */
[----:B------:R-:W-:-:S07]  /*f5d0*/  IMAD.MOV.U32 R15, RZ, RZ, -0x1 ;  /* 0xffffffffff0f7424 */ /* 0x000fce00078e00ff */
[----:B-1---5:R-:W-:Y:S05]  /*f5e0*/  WARPSYNC.COLLECTIVE R15, `(.L_x_303) ;  /* 0x000000000f0c7348 */ /* 0x022fea0003c00000 */
[----:B------:R-:W-:Y:S02]  /*f5f0*/  ELECT P6, UR62, PT ;  /* 0x00000000003e782f */ /* 0x000fe400038c0000 */
[----:B------:R-:W-:Y:S01]  /*f600*/  MOV R14, UR62 ;  /* 0x0000003e000e7c02 */ /* 0x000fe20008000f00 */
[----:B-1---5:R-:W-:Y:S10]  /*f610*/  ENDCOLLECTIVE ;  /* 0x000000000000791b */ /* 0x022ff40003800000 */
.L_x_303:
[----:B------:R-:W-:Y:S05]  /*f620*/  BSYNC B1 ;  /* 0x0000000000017941 */ /* 0x000fea0003800000 */
.L_x_302:
[----:B------:R-:W-:Y:S05]  /*f630*/  BRA `(.L_x_304) ;  /* 0xffffffc400c07947 */ /* 0x000fea000383ffff */
.L_x_222:
[----:B------:R-:W-:Y:S01]  /*f640*/  BSSY B1, `(.L_x_305) ;  /* 0x0000005000017945 */ /* 0x000fe20003800000 */
[----:B--2---:R-:W-:-:S07]  /*f650*/  IMAD.MOV.U32 R15, RZ, RZ, -0x1 ;  /* 0xffffffffff0f7424 */ /* 0x004fce00078e00ff */
[----:B-1---5:R-:W-:Y:S05]  /*f660*/  WARPSYNC.COLLECTIVE R15, `(.L_x_306) ;  /* 0x000000000f087348 */ /* 0x022fea0003c00000 */
[----:B------:R-:W-:Y:S01]  /*f670*/  NOP ;  /* 0x0000000000007918 */ /* 0x000fe20000000000 */
[----:B-1---5:R-:W-:Y:S01]  /*f680*/  ENDCOLLECTIVE ;  /* 0x000000000000791b */ /* 0x022fe20003800000 */
.L_x_306:
[----:B------:R-:W-:Y:S05]  /*f690*/  BSYNC B1 ;  /* 0x0000000000017941 */ /* 0x000fea0003800000 */
.L_x_305:
[----:B------:R-:W-:-:S07]  /*f6a0*/  IMAD.MOV.U32 R15, RZ, RZ, -0x1 ;  /* 0xffffffffff0f7424 */ /* 0x000fce00078e00ff */
[----:B------:R-:W-:Y:S05]  /*f6b0*/  WARPSYNC.COLLECTIVE R15, `(.L_x_307) ;  /* 0x000000000f0c7348 */ /* 0x000fea0003c00000 */
[----:B------:R-:W-:Y:S02]  /*f6c0*/  ELECT P6, UR62, PT ;  /* 0x00000000003e782f */ /* 0x000fe400038c0000 */
[----:B------:R-:W-:Y:S01]  /*f6d0*/  MOV R14, UR62 ;  /* 0x0000003e000e7c02 */ /* 0x000fe20008000f00 */
[----:B------:R-:W-:Y:S10]  /*f6e0*/  ENDCOLLECTIVE ;  /* 0x000000000000791b */ /* 0x000ff40003800000 */
.L_x_307:
[----:B------:R-:W-:Y:S05]  /*f6f0*/  BRA `(.L_x_308) ;  /* 0xffffffc800e07947 */ /* 0x000fea000383ffff */
.L_x_225:
[----:B------:R-:W-:Y:S01]  /*f700*/  BSSY B0, `(.L_x_309) ;  /* 0x0000006000007945 */ /* 0x000fe20003800000 */
[----:B------:R-:W-:-:S07]  /*f710*/  IMAD.MOV.U32 R15, RZ, RZ, -0x1 ;  /* 0xffffffffff0f7424 */ /* 0x000fce00078e00ff */
[----:B-----5:R-:W-:Y:S05]  /*f720*/  WARPSYNC.COLLECTIVE R15, `(.L_x_310) ;  /* 0x000000000f0c7348 */ /* 0x020fea0003c00000 */
[----:B-----5:R-:W-:Y:S02]  /*f730*/  ELECT P6, UR62, PT ;  /* 0x00000000003e782f */ /* 0x020fe400038c0000 */
[----:B------:R-:W-:Y:S01]  /*f740*/  MOV R14, UR62 ;  /* 0x0000003e000e7c02 */ /* 0x000fe20008000f00 */
[----:B------:R-:W-:Y:S10]  /*f750*/  ENDCOLLECTIVE ;  /* 0x000000000000791b */ /* 0x000ff40003800000 */
.L_x_310:
[----:B------:R-:W-:Y:S05]  /*f760*/  BSYNC B0 ;  /* 0x0000000000007941 */ /* 0x000fea0003800000 */
.L_x_309:
[----:B------:R-:W-:Y:S05]  /*f770*/  BRA `(.L_x_311) ;  /* 0xffffffcc00307947 */ /* 0x000fea000383ffff */
.L_x_229:
[----:B-1----:R1:W2:Y:S02]  /*f780*/  SYNCS.PHASECHK.TRANS64.TRYWAIT P0, [R7+URZ], R4 ;  /* 0x00000004070075a7 */ /* 0x0022a4000800017f */
[----:B--2---:R-:W-:Y:S05]  /*f790*/  @!P0 NANOSLEEP.SYNCS 0x989680 ;  /* 0x009896800000895d */ /* 0x004fea0003900000 */
[----:B------:R-:W2:Y:S02]  /*f7a0*/  @!P0 SYNCS.PHASECHK.TRANS64 P0, [R7+URZ], R4 ;  /* 0x00000004070085a7 */ /* 0x000ea4000800007f */
[----:B--2---:R-:W-:Y:S05]  /*f7b0*/  @!P0 BRA `(.L_x_229) ;  /* 0xfffffffc00f08947 */ /* 0x004fea000383ffff */
[----:B------:R-:W-:Y:S05]  /*f7c0*/  BRA `(.L_x_312) ;  /* 0xffffffcc006c7947 */ /* 0x000fea000383ffff */
.L_x_230:
[----:B--2---:R2:W3:Y:S02]  /*f7d0*/  SYNCS.PHASECHK.TRANS64.TRYWAIT P0, [R6+URZ], R3 ;  /* 0x00000003060075a7 */ /* 0x0044e4000800017f */
[----:B---3--:R-:W-:Y:S05]  /*f7e0*/  @!P0 NANOSLEEP.SYNCS 0x989680 ;  /* 0x009896800000895d */ /* 0x008fea0003900000 */
[----:B------:R-:W3:Y:S02]  /*f7f0*/  @!P0 SYNCS.PHASECHK.TRANS64 P0, [R6+URZ], R3 ;  /* 0x00000003060085a7 */ /* 0x000ee4000800007f */
[----:B---3--:R-:W-:Y:S05]  /*f800*/  @!P0 BRA `(.L_x_230) ;  /* 0xfffffffc00f08947 */ /* 0x008fea000383ffff */
[----:B------:R-:W-:Y:S05]  /*f810*/  BRA `(.L_x_313) ;  /* 0xffffffcc00747947 */ /* 0x000fea000383ffff */
.L_x_248:
[----:B-1----:R1:W3:Y:S02]  /*f820*/  SYNCS.PHASECHK.TRANS64.TRYWAIT P2, [R17+URZ+0x34440], R2 ;  /* 0x03444002110075a7 */ /* 0x0022e4000804017f */
[----:B---3--:R-:W-:Y:S05]  /*f830*/  @!P2 NANOSLEEP.SYNCS 0x989680 ;  /* 0x009896800000a95d */ /* 0x008fea0003900000 */
[----:B------:R-:W3:Y:S02]  /*f840*/  @!P2 SYNCS.PHASECHK.TRANS64 P2, [R17+URZ+0x34440], R2 ;  /* 0x034440021100a5a7 */ /* 0x000ee4000804007f */
[----:B---3--:R-:W-:Y:S05]  /*f850*/  @!P2 BRA `(.L_x_248) ;  /* 0xfffffffc00f0a947 */ /* 0x008fea000383ffff */
[----:B------:R-:W-:Y:S05]  /*f860*/  BRA `(.L_x_314) ;  /* 0xffffffe800907947 */ /* 0x000fea000383ffff */
.L_x_254:
[----:B-1----:R1:W2:Y:S02]  /*f870*/  SYNCS.PHASECHK.TRANS64.TRYWAIT P0, [R5+URZ+0x34440], R2 ;  /* 0x03444002050075a7 */ /* 0x0022a4000800017f */
[----:B--2---:R-:W-:Y:S05]  /*f880*/  @!P0 NANOSLEEP.SYNCS 0x989680 ;  /* 0x009896800000895d */ /* 0x004fea0003900000 */
[----:B------:R-:W2:Y:S02]  /*f890*/  @!P0 SYNCS.PHASECHK.TRANS64 P0, [R5+URZ+0x34440], R2 ;  /* 0x03444002050085a7 */ /* 0x000ea4000800007f */
[----:B--2---:R-:W-:Y:S05]  /*f8a0*/  @!P0 BRA `(.L_x_254) ;  /* 0xfffffffc00f08947 */ /* 0x004fea000383ffff */
[----:B------:R-:W-:Y:S05]  /*f8b0*/  BRA `(.L_x_315) ;  /* 0xffffffe800f87947 */ /* 0x000fea000383ffff */
.L_x_256:
[----:B-1----:R1:W2:Y:S02]  /*f8c0*/  SYNCS.PHASECHK.TRANS64.TRYWAIT P0, [R7+URZ+0x34440], R0 ;  /* 0x03444000070075a7 */ /* 0x0022a4000800017f */
[----:B--2---:R-:W-:Y:S05]  /*f8d0*/  @!P0 NANOSLEEP.SYNCS 0x989680 ;  /* 0x009896800000895d */ /* 0x004fea0003900000 */
[----:B------:R-:W2:Y:S02]  /*f8e0*/  @!P0 SYNCS.PHASECHK.TRANS64 P0, [R7+URZ+0x34440], R0 ;  /* 0x03444000070085a7 */ /* 0x000ea4000800007f */
[----:B--2---:R-:W-:Y:S05]  /*f8f0*/  @!P0 BRA `(.L_x_256) ;  /* 0xfffffffc00f08947 */ /* 0x004fea000383ffff */
[----:B------:R-:W-:Y:S05]  /*f900*/  BRA `(.L_x_316) ;  /* 0xffffffec00107947 */ /* 0x000fea000383ffff */
.L_x_258:
[----:B-1----:R1:W2:Y:S02]  /*f910*/  SYNCS.PHASECHK.TRANS64.TRYWAIT P0, [R7+URZ+0x34440], R0 ;  /* 0x03444000070075a7 */ /* 0x0022a4000800017f */
[----:B--2---:R-:W-:Y:S05]  /*f920*/  @!P0 NANOSLEEP.SYNCS 0x989680 ;  /* 0x009896800000895d */ /* 0x004fea0003900000 */
[----:B------:R-:W2:Y:S02]  /*f930*/  @!P0 SYNCS.PHASECHK.TRANS64 P0, [R7+URZ+0x34440], R0 ;  /* 0x03444000070085a7 */ /* 0x000ea4000800007f */
[----:B--2---:R-:W-:Y:S05]  /*f940*/  @!P0 BRA `(.L_x_258) ;  /* 0xfffffffc00f08947 */ /* 0x004fea000383ffff */
[----:B------:R-:W-:Y:S05]  /*f950*/  BRA `(.L_x_317) ;  /* 0xffffffec00287947 */ /* 0x000fea000383ffff */
.L_x_260:
[----:B-1----:R1:W2:Y:S02]  /*f960*/  SYNCS.PHASECHK.TRANS64.TRYWAIT P0, [R7+URZ+0x34440], R0 ;  /* 0x03444000070075a7 */ /* 0x0022a4000800017f */
[----:B--2---:R-:W-:Y:S05]  /*f970*/  @!P0 NANOSLEEP.SYNCS 0x989680 ;  /* 0x009896800000895d */ /* 0x004fea0003900000 */
[----:B------:R-:W2:Y:S02]  /*f980*/  @!P0 SYNCS.PHASECHK.TRANS64 P0, [R7+URZ+0x34440], R0 ;  /* 0x03444000070085a7 */ /* 0x000ea4000800007f */
[----:B--2---:R-:W-:Y:S05]  /*f990*/  @!P0 BRA `(.L_x_260) ;  /* 0xfffffffc00f08947 */ /* 0x004fea000383ffff */
[----:B------:R-:W-:Y:S05]  /*f9a0*/  BRA `(.L_x_318) ;  /* 0xffffffec00407947 */ /* 0x000fea000383ffff */
.L_x_262:
[----:B-1----:R1:W2:Y:S02]  /*f9b0*/  SYNCS.PHASECHK.TRANS64.TRYWAIT P0, [R7+URZ+0x34440], R0 ;  /* 0x03444000070075a7 */ /* 0x0022a4000800017f */
[----:B--2---:R-:W-:Y:S05]  /*f9c0*/  @!P0 NANOSLEEP.SYNCS 0x989680 ;  /* 0x009896800000895d */ /* 0x004fea0003900000 */
[----:B------:R-:W2:Y:S02]  /*f9d0*/  @!P0 SYNCS.PHASECHK.TRANS64 P0, [R7+URZ+0x34440], R0 ;  /* 0x03444000070085a7 */ /* 0x000ea4000800007f */
[----:B--2---:R-:W-:Y:S05]  /*f9e0*/  @!P0 BRA `(.L_x_262) ;  /* 0xfffffffc00f08947 */ /* 0x004fea000383ffff */
[----:B------:R-:W-:Y:S05]  /*f9f0*/  BRA `(.L_x_319) ;  /* 0xffffffec00587947 */ /* 0x000fea000383ffff */
.L_x_264:
[----:B-1----:R1:W2:Y:S02]  /*fa00*/  SYNCS.PHASECHK.TRANS64.TRYWAIT P0, [R7+URZ+0x34440], R0 ;  /* 0x03444000070075a7 */ /* 0x0022a4000800017f */
[----:B--2---:R-:W-:Y:S05]  /*fa10*/  @!P0 NANOSLEEP.SYNCS 0x989680 ;  /* 0x009896800000895d */ /* 0x004fea0003900000 */
[----:B------:R-:W2:Y:S02]  /*fa20*/  @!P0 SYNCS.PHASECHK.TRANS64 P0, [R7+URZ+0x34440], R0 ;  /* 0x03444000070085a7 */ /* 0x000ea4000800007f */
[----:B--2---:R-:W-:Y:S05]  /*fa30*/  @!P0 BRA `(.L_x_264) ;  /* 0xfffffffc00f08947 */ /* 0x004fea000383ffff */
[----:B------:R-:W-:Y:S05]  /*fa40*/  BRA `(.L_x_320) ;  /* 0xffffffec00707947 */ /* 0x000fea000383ffff */
.L_x_266:
[----:B-1----:R1:W2:Y:S02]  /*fa50*/  SYNCS.PHASECHK.TRANS64.TRYWAIT P0, [R7+URZ+0x34440], R0 ;  /* 0x03444000070075a7 */ /* 0x0022a4000800017f */
[----:B--2---:R-:W-:Y:S05]  /*fa60*/  @!P0 NANOSLEEP.SYNCS 0x989680 ;  /* 0x009896800000895d */ /* 0x004fea0003900000 */
[----:B------:R-:W2:Y:S02]  /*fa70*/  @!P0 SYNCS.PHASECHK.TRANS64 P0, [R7+URZ+0x34440], R0 ;  /* 0x03444000070085a7 */ /* 0x000ea4000800007f */
[----:B--2---:R-:W-:Y:S05]  /*fa80*/  @!P0 BRA `(.L_x_266) ;  /* 0xfffffffc00f08947 */ /* 0x004fea000383ffff */
[----:B------:R-:W-:Y:S05]  /*fa90*/  BRA `(.L_x_321) ;  /* 0xffffffec00887947 */ /* 0x000fea000383ffff */
        .weak           $__internal_0_$__cuda_sm20_div_u64
        .type           $__internal_0_$__cuda_sm20_div_u64,@function
        .size           $__internal_0_$__cuda_sm20_div_u64,(.L_x_245 - $__internal_0_$__cuda_sm20_div_u64)
$__internal_0_$__cuda_sm20_div_u64:
[----:B------:R-:W-:-:S04]  /*faa0*/  IMAD.MOV.U32 R17, RZ, RZ, R23 ;  /* 0x000000ffff117224 */ /* 0x000fc800078e0017 */
[----:B------:R-:W1:Y:S08]  /*fab0*/  I2F.U64.RP R0, R16 ;  /* 0x0000001000007312 */ /* 0x000e700000309000 */
[----:B-1----:R-:W1:Y:S02]  /*fac0*/  MUFU.RCP R0, R0 ;  /* 0x0000000000007308 */ /* 0x002e640000001000 */
[----:B-1----:R-:W-:-:S06]  /*fad0*/  VIADD R2, R0, 0x1ffffffe ;  /* 0x1ffffffe00027836 */ /* 0x002fcc0000000000 */
[----:B------:R-:W1:Y:S02]  /*fae0*/  F2I.U64.TRUNC R2, R2 ;  /* 0x0000000200027311 */ /* 0x000e64000020d800 */
[----:B-1----:R-:W-:-:S04]  /*faf0*/  IMAD.WIDE.U32 R14, R2, R16, RZ ;  /* 0x00000010020e7225 */ /* 0x002fc800078e00ff */
[----:B------:R-:W-:Y:S01]  /*fb00*/  IMAD R15, R2, R23, R15 ;  /* 0x00000017020f7224 */ /* 0x000fe200078e020f */
[----:B------:R-:W-:-:S03]  /*fb10*/  IADD3 R19, P1, RZ, -R14, RZ ;  /* 0x8000000eff137210 */ /* 0x000fc60007f3e0ff */
[----:B------:R-:W-:Y:S02]  /*fb20*/  IMAD R15, R3, R16, R15 ;  /* 0x00000010030f7224 */ /* 0x000fe400078e020f */
[----:B------:R-:W-:-:S04]  /*fb30*/  IMAD.HI.U32 R14, R2, R19, RZ ;  /* 0x00000013020e7227 */ /* 0x000fc800078e00ff */
[----:B------:R-:W-:Y:S01]  /*fb40*/  IMAD.X R21, RZ, RZ, ~R15, P1 ;  /* 0x000000ffff157224 */ /* 0x000fe200008e0e0f */
[----:B------:R-:W-:-:S03]  /*fb50*/  MOV R15, R2 ;  /* 0x00000002000f7202 */ /* 0x000fc60000000f00 */
[-C--:B------:R-:W-:Y:S02]  /*fb60*/  IMAD R17, R3, R21.reuse, RZ ;  /* 0x0000001503117224 */ /* 0x080fe400078e02ff */
[----:B------:R-:W-:-:S04]  /*fb70*/  IMAD.WIDE.U32 R14, P1, R2, R21, R14 ;  /* 0x00000015020e7225 */ /* 0x000fc8000782000e */
[----:B------:R-:W-:-:S04]  /*fb80*/  IMAD.HI.U32 R21, R3, R21, RZ ;  /* 0x0000001503157227 */ /* 0x000fc800078e00ff */
[----:B------:R-:W-:-:S04]  /*fb90*/  IMAD.HI.U32 R14, P2, R3, R19, R14 ;  /* 0x00000013030e7227 */ /* 0x000fc8000784000e */
[----:B------:R-:W-:Y:S01]  /*fba0*/  IMAD.X R0, R21, 0x1, R3, P1 ;  /* 0x0000000115007824 */ /* 0x000fe200008e0603 */
[----:B------:R-:W-:-:S04]  /*fbb0*/  IADD3 R15, P3, R17, R14, RZ ;  /* 0x0000000e110f7210 */ /* 0x000fc80007f7e0ff */
[----:B------:R-:W-:Y:S01]  /*fbc0*/  IADD3.X R17, RZ, RZ, R0, P3, P2 ;  /* 0x000000ffff117210 */ /* 0x000fe20001fe4400 */
[----:B------:R-:W-:-:S04]  /*fbd0*/  IMAD.WIDE.U32 R2, R15, R16, RZ ;  /* 0x000000100f027225 */ /* 0x000fc800078e00ff */
[----:B------:R-:W-:Y:S01]  /*fbe0*/  IMAD R0, R15, R23, R3 ;  /* 0x000000170f007224 */ /* 0x000fe200078e0203 */
[----:B------:R-:W-:-:S03]  /*fbf0*/  IADD3 R3, P1, RZ, -R2, RZ ;  /* 0x80000002ff037210 */ /* 0x000fc60007f3e0ff */
[----:B------:R-:W-:Y:S02]  /*fc00*/  IMAD R0, R17, R16, R0 ;  /* 0x0000001011007224 */ /* 0x000fe400078e0200 */
[----:B------:R-:W-:-:S04]  /*fc10*/  IMAD.HI.U32 R14, R15, R3, RZ ;  /* 0x000000030f0e7227 */ /* 0x000fc800078e00ff */
[----:B------:R-:W-:-:S04]  /*fc20*/  IMAD.X R0, RZ, RZ, ~R0, P1 ;  /* 0x000000ffff007224 */ /* 0x000fc800008e0e00 */
[----:B------:R-:W-:-:S04]  /*fc30*/  IMAD.WIDE.U32 R14, P1, R15, R0, R14 ;  /* 0x000000000f0e7225 */ /* 0x000fc8000782000e */
[C---:B------:R-:W-:Y:S02]  /*fc40*/  IMAD R2, R17.reuse, R0, RZ ;  /* 0x0000000011027224 */ /* 0x040fe400078e02ff */
[----:B------:R-:W-:-:S04]  /*fc50*/  IMAD.HI.U32 R15, P2, R17, R3, R14 ;  /* 0x00000003110f7227 */ /* 0x000fc8000784000e */
[----:B------:R-:W-:Y:S01]  /*fc60*/  IMAD.HI.U32 R0, R17, R0, RZ ;  /* 0x0000000011007227 */ /* 0x000fe200078e00ff */
[----:B------:R-:W-:-:S03]  /*fc70*/  IADD3 R15, P3, R2, R15, RZ ;  /* 0x0000000f020f7210 */ /* 0x000fc60007f7e0ff */
[----:B------:R-:W-:Y:S02]  /*fc80*/  IMAD.X R17, R0, 0x1, R17, P1 ;  /* 0x0000000100117824 */ /* 0x000fe400008e0611 */
[----:B------:R-:W-:-:S03]  /*fc90*/  IMAD.HI.U32 R2, R15, UR13, RZ ;  /* 0x0000000d0f027c27 */ /* 0x000fc6000f8e00ff */
[----:B------:R-:W-:Y:S01]  /*fca0*/  IADD3.X R17, RZ, RZ, R17, P3, P2 ;  /* 0x000000ffff117210 */ /* 0x000fe20001fe4411 */
[----:B------:R-:W-:Y:S02]  /*fcb0*/  IMAD.MOV.U32 R3, RZ, RZ, RZ ;  /* 0x000000ffff037224 */ /* 0x000fe400078e00ff */
[----:B------:R-:W-:-:S04]  /*fcc0*/  IMAD.WIDE.U32 R2, R15, UR21, R2 ;  /* 0x000000150f027c25 */ /* 0x000fc8000f8e0002 */
[C---:B------:R-:W-:Y:S02]  /*fcd0*/  IMAD R15, R17.reuse, UR21, RZ ;  /* 0x00000015110f7c24 */ /* 0x040fe4000f8e02ff */
[----:B------:R-:W-:-:S04]  /*fce0*/  IMAD.HI.U32 R2, P1, R17, UR13, R2 ;  /* 0x0000000d11027c27 */ /* 0x000fc8000f820002 */
[----:B------:R-:W-:Y:S01]  /*fcf0*/  IMAD.HI.U32 R0, R17, UR21, RZ ;  /* 0x0000001511007c27 */ /* 0x000fe2000f8e00ff */
[----:B------:R-:W-:-:S03]  /*fd00*/  IADD3 R15, P2, R15, R2, RZ ;  /* 0x000000020f0f7210 */ /* 0x000fc60007f5e0ff */
[----:B------:R-:W-:Y:S02]  /*fd10*/  IMAD.X R0, RZ, RZ, R0, P1 ;  /* 0x000000ffff007224 */ /* 0x000fe400008e0600 */
[----:B------:R-:W-:-:S04]  /*fd20*/  IMAD.WIDE.U32 R2, R15, R16, RZ ;  /* 0x000000100f027225 */ /* 0x000fc800078e00ff */
[----:B------:R-:W-:Y:S01]  /*fd30*/  IMAD.X R0, RZ, RZ, R0, P2 ;  /* 0x000000ffff007224 */ /* 0x000fe200010e0600 */
[----:B------:R-:W-:Y:S01]  /*fd40*/  IADD3 R17, P2, -R2, UR13, RZ ;  /* 0x0000000d02117c10 */ /* 0x000fe2000ff5e1ff */
[----:B------:R-:W-:-:S03]  /*fd50*/  IMAD R3, R15, R23, R3 ;  /* 0x000000170f037224 */ /* 0x000fc600078e0203 */
[-C--:B------:R-:W-:Y:S01]  /*fd60*/  ISETP.GE.U32.AND P1, PT, R17, R16.reuse, PT ;  /* 0x000000101100720c */ /* 0x080fe20003f26070 */
[----:B------:R-:W-:-:S05]  /*fd70*/  IMAD R0, R0, R16, R3 ;  /* 0x0000001000007224 */ /* 0x000fca00078e0203 */
[----:B------:R-:W-:Y:S02]  /*fd80*/  IADD3.X R14, ~R0, UR21, RZ, P2, !PT ;  /* 0x00000015000e7c10 */ /* 0x000fe400097fe5ff */
[----:B------:R-:W-:Y:S02]  /*fd90*/  IADD3 R2, P2, -R16, R17, RZ ;  /* 0x0000001110027210 */ /* 0x000fe40007f5e1ff */
[C---:B------:R-:W-:Y:S02]  /*fda0*/  ISETP.GE.U32.AND.EX P1, PT, R14.reuse, R23, PT, P1 ;  /* 0x000000170e00720c */ /* 0x040fe40003f26110 */
[----:B------:R-:W-:Y:S01]  /*fdb0*/  IADD3 R0, R15, 0x1, RZ ;  /* 0x000000010f007810 */ /* 0x000fe20007ffe0ff */
[----:B------:R-:W-:Y:S01]  /*fdc0*/  IMAD.X R3, R14, 0x1, ~R23, P2 ;  /* 0x000000010e037824 */ /* 0x000fe200010e0e17 */
[----:B------:R-:W-:Y:S02]  /*fdd0*/  SEL R2, R2, R17, P1 ;  /* 0x0000001102027207 */ /* 0x000fe40000800000 */
[----:B------:R-:W-:-:S02]  /*fde0*/  SEL R15, R0, R15, P1 ;  /* 0x0000000f000f7207 */ /* 0x000fc40000800000 */
[----:B------:R-:W-:Y:S02]  /*fdf0*/  SEL R3, R3, R14, P1 ;  /* 0x0000000e03037207 */ /* 0x000fe40000800000 */
[----:B------:R-:W-:Y:S01]  /*fe00*/  ISETP.GE.U32.AND P1, PT, R2, R16, PT ;  /* 0x000000100200720c */ /* 0x000fe20003f26070 */
[----:B------:R-:W-:Y:S01]  /*fe10*/  VIADD R0, R15, 0x1 ;  /* 0x000000010f007836 */ /* 0x000fe20000000000 */
[----:B------:R-:W-:Y:S01]  /*fe20*/  ISETP.NE.U32.AND P2, PT, R16, RZ, PT ;  /* 0x000000ff1000720c */ /* 0x000fe20003f45070 */
[----:B------:R-:W-:Y:S01]  /*fe30*/  IMAD.MOV.U32 R2, RZ, RZ, R12 ;  /* 0x000000ffff027224 */ /* 0x000fe200078e000c */
[----:B------:R-:W-:Y:S01]  /*fe40*/  ISETP.GE.U32.AND.EX P1, PT, R3, R23, PT, P1 ;  /* 0x000000170300720c */ /* 0x000fe20003f26110 */
[----:B------:R-:W-:Y:S01]  /*fe50*/  IMAD.MOV.U32 R3, RZ, RZ, 0x0 ;  /* 0x00000000ff037424 */ /* 0x000fe200078e00ff */
[----:B------:R-:W-:Y:S02]  /*fe60*/  ISETP.NE.AND.EX P2, PT, R23, RZ, PT, P2 ;  /* 0x000000ff1700720c */ /* 0x000fe40003f45320 */
[----:B------:R-:W-:-:S04]  /*fe70*/  SEL R0, R0, R15, P1 ;  /* 0x0000000f00007207 */ /* 0x000fc80000800000 */
[----:B------:R-:W-:Y:S01]  /*fe80*/  SEL R0, R0, 0xffffffff, P2 ;  /* 0xffffffff00007807 */ /* 0x000fe20001000000 */
[----:B------:R-:W-:Y:S06]  /*fe90*/  RET.REL.NODEC R2 `(_ZN7cutlass13device_kernelINS_4gemm6kernel13GemmUniversalINS1_17GroupProblemShapeIN4cute5tupleIJiiiEEEEENS1_10collective13CollectiveMmaINS1_39MainloopSm90ArrayTmaGmmaWarpSpecializedILi3ENS6_IJNS5_1CILi1EEESD_SD_EEENS1_40KernelPtrArrayTmaWarpSpecializedPingpongEEENS6_IJNSC_ILi128EEESH_SH_EEENS_10bfloat16_tEPNS6_IJlSD_NSC_ILi0EEEEEESJ_SM_NS5_8TiledMMAINS5_8MMA_AtomIJNS5_4SM904GMMA28MMA_64x128x16_F32BF16BF16_SSILNSQ_5MajorE0ELSS_0ELNSQ_7ScaleInE1ELST_1EEEEEENS5_6LayoutISE_NS6_IJSK_SK_SK_EEEEENS6_IJNS5_10UnderscoreESZ_SZ_EEEEENS5_13SM90_TMA_LOADENS5_14ComposedLayoutINS5_7SwizzleILi3ELi4ELi3EEENS5_18smem_ptr_flag_bitsILi16EEENSW_INS6_IJNSC_ILi8EEENSC_ILi64EEEEEENS6_IJS19_SD_EEEEEEEvNS5_8identityES12_S1D_vS1E_EENS_8epilogue10collective18CollectiveEpilogueINS1G_30Sm90PtrArrayTmaWarpSpecializedILi4ELi2ELi16ELb1ELb0ELi2EEEJSI_NS6_IJS19_NSC_ILi32EEEEEENS_6half_tEPNS6_IJSD_lSK_EEES1N_S1P_NS1G_6fusion15FusionCallbacksIS1K_NS1Q_17LinearCombinationIS1N_fS1N_fLNS_15FloatRoundStyleE2EEESI_S1M_JEEES12_NS13_IS15_S17_NSW_INS6_IJS19_S18_EEENS6_IJSD_S19_EEEEEEENS5_17SM75_U16x8_LDSM_TENS5_14SM90_TMA_STOREES1Z_NS5_17SM90_U16x8_STSM_TENS5_9Copy_AtomIJNS5_17SM90_U32x4_STSM_NES1N_EEEvEEEvvEEEEvNT_6ParamsE) ;  /* 0xffffff0002587950 */ /* 0x000fec0003c3ffff */
.L_x_245:
[----:B------:R-:W-:Y:S01]  /*fea0*/  UMOV UR28, UR23 ;  /* 0x00000017001c7c82 */ /* 0x000fe20008000000 */
[----:B------:R-:W-:Y:S02]  /*feb0*/  UMOV UR29, UR34 ;  /* 0x00000022001d7c82 */ /* 0x000fe40008000000 */
[----:B------:R-:W1:Y:S08]  /*fec0*/  I2F.U64.RP R13, UR28 ;  /* 0x0000001c000d7d12 */ /* 0x000e700008309000 */
[----:B-1----:R-:W1:Y:S02]  /*fed0*/  MUFU.RCP R13, R13 ;  /* 0x0000000d000d7308 */ /* 0x002e640000001000 */
[----:B-1----:R-:W-:-:S06]  /*fee0*/  VIADD R2, R13, 0x1ffffffe ;  /* 0x1ffffffe0d027836 */ /* 0x002fcc0000000000 */
[----:B------:R-:W1:Y:S02]  /*fef0*/  F2I.U64.TRUNC R2, R2 ;  /* 0x0000000200027311 */ /* 0x000e64000020d800 */
[----:B-1----:R-:W-:Y:S01]  /*ff00*/  R2UR UR28, R2 ;  /* 0x00000000021c72ca */ /* 0x002fe200000e0000 */
[----:B------:R-:W-:Y:S01]  /*ff10*/  IMAD.MOV.U32 R2, RZ, RZ, R12 ;  /* 0x000000ffff027224 */ /* 0x000fe200078e000c */
[----:B------:R-:W-:Y:S01]  /*ff20*/  R2UR UR29, R3 ;  /* 0x00000000031d72ca */ /* 0x000fe200000e0000 */
[----:B------:R-:W-:-:S10]  /*ff30*/  IMAD.MOV.U32 R3, RZ, RZ, 0x0 ;  /* 0x00000000ff037424 */ /* 0x000fd400078e00ff */
[----:B------:R-:W-:-:S04]  /*ff40*/  UIMAD.WIDE.U32 UR30, UR28, UR23, URZ ;  /* 0x000000171c1e72a5 */ /* 0x000fc8000f8e003f */
[----:B------:R-:W-:Y:S02]  /*ff50*/  UIMAD UR31, UR28, UR34, UR31 ;  /* 0x000000221c1f72a4 */ /* 0x000fe4000f8e021f */
[----:B------:R-:W-:Y:S02]  /*ff60*/  UIADD3 UR36, UP1, URZ, -UR30, URZ ;  /* 0x8000001e3f247290 */ /* 0x000fe4000ff3e03f */
[----:B------:R-:W-:Y:S02]  /*ff70*/  UIMAD UR32, UR29, UR23, UR31 ;  /* 0x000000171d2072a4 */ /* 0x000fe4000f8e021f */
[----:B------:R-:W-:Y:S02]  /*ff80*/  UIMAD.WIDE.U32 UR30, UR28, UR36, URZ ;  /* 0x000000241c1e72a5 */ /* 0x000fe4000f8e003f */
[----:B------:R-:W-:-:S05]  /*ff90*/  UIADD3.X UR37, URZ, ~UR32, URZ, UP1, !UPT ;  /* 0x800000203f257290 */ /* 0x000fca0008ffe43f */
[----:B------:R-:W-:Y:S01]  /*ffa0*/  UMOV UR30, UR31 ;  /* 0x0000001f001e7c82 */ /* 0x000fe20008000000 */
[----:B------:R-:W-:Y:S02]  /*ffb0*/  UMOV UR31, UR28 ;  /* 0x0000001c001f7c82 */ /* 0x000fe40008000000 */
[----:B------:R-:W-:Y:S02]  /*ffc0*/  UIMAD.WIDE.U32 UR32, UP1, UR28, UR37, UR30 ;  /* 0x000000251c2072a5 */ /* 0x000fe4000f82001e */
[----:B------:R-:W-:Y:S02]  /*ffd0*/  UIMAD.WIDE.U32 UR30, UR29, UR37, URZ ;  /* 0x000000251d1e72a5 */ /* 0x000fe4000f8e003f */
[----:B------:R-:W-:Y:S02]  /*ffe0*/  UIMAD.WIDE.U32 UR32, UP2, UR29, UR36, UR32 ;  /* 0x000000241d2072a5 */ /* 0x000fe4000f840020 */
[----:B------:R-:W-:Y:S02]  /*fff0*/  UIMAD UR37, UR29, UR37, URZ ;  /* 0x000000251d2572a4 */ /* 0x000fe4000f8e023f */
[----:B------:R-:W-:-:S02]  /*10000*/  UIADD3.X UR30, UR31, UR29, URZ, UP1, !UPT ;  /* 0x0000001d1f1e7290 */ /* 0x000fc40008ffe43f */
[----:B------:R-:W-:-:S04]  /*10010*/  UIADD3 UR33, UP4, UR37, UR33, URZ ;  /* 0x0000002125217290 */ /* 0x000fc8000ff9e03f */
[----:B------:R-:W-:Y:S02]  /*10020*/  UIMAD.WIDE.U32 UR28, UR33, UR23, URZ ;  /* 0x00000017211c72a5 */ /* 0x000fe4000f8e003f */
[----:B------:R-:W-:Y:S02]  /*10030*/  UIADD3.X UR36, URZ, URZ, UR30, UP4, UP2 ;  /* 0x0000003f3f247290 */ /* 0x000fe4000a7e441e */
[----:B------:R-:W-:Y:S02]  /*10040*/  UIMAD UR29, UR33, UR34, UR29 ;  /* 0x00000022211d72a4 */ /* 0x000fe4000f8e021d */
[----:B------:R-:W-:Y:S02]  /*10050*/  UIADD3 UR37, UP1, URZ, -UR28, URZ ;  /* 0x8000001c3f257290 */ /* 0x000fe4000ff3e03f */
[----:B------:R-:W-:Y:S02]  /*10060*/  UIMAD UR30, UR36, UR23, UR29 ;  /* 0x00000017241e72a4 */ /* 0x000fe4000f8e021d */
[----:B------:R-:W-:-:S02]  /*10070*/  UIMAD.WIDE.U32 UR28, UR33, UR37, URZ ;  /* 0x00000025211c72a5 */ /* 0x000fc4000f8e003f */
[----:B------:R-:W-:-:S05]  /*10080*/  UIADD3.X UR40, URZ, ~UR30, URZ, UP1, !UPT ;  /* 0x8000001e3f287290 */ /* 0x000fca0008ffe43f */
[----:B------:R-:W-:Y:S01]  /*10090*/  UMOV UR32, UR29 ;  /* 0x0000001d00207c82 */ /* 0x000fe20008000000 */
[----:B------:R-:W-:Y:S02]  /*100a0*/  UIMAD.WIDE.U32 UR28, UR36, UR40, URZ ;  /* 0x00000028241c72a5 */ /* 0x000fe4000f8e003f */
[----:B------:R-:W-:Y:S02]  /*100b0*/  UIMAD.WIDE.U32 UR30, UP1, UR33, UR40, UR32 ;  /* 0x00000028211e72a5 */ /* 0x000fe4000f820020 */
[----:B------:R-:W-:Y:S02]  /*100c0*/  UIMAD UR32, UR36, UR40, URZ ;  /* 0x00000028242072a4 */ /* 0x000fe4000f8e023f */
[----:B------:R-:W-:Y:S02]  /*100d0*/  UIMAD.WIDE.U32 UR30, UP2, UR36, UR37, UR30 ;  /* 0x00000025241e72a5 */ /* 0x000fe4000f84001e */
[----:B------:R-:W-:Y:S02]  /*100e0*/  UIADD3.X UR36, UR29, UR36, URZ, UP1, !UPT ;  /* 0x000000241d247290 */ /* 0x000fe40008ffe43f */
[----:B------:R-:W-:-:S04]  /*100f0*/  UIADD3 UR32, UP4, UR32, UR31, URZ ;  /* 0x0000001f20207290 */ /* 0x000fc8000ff9e03f */
[----:B------:R-:W-:Y:S02]  /*10100*/  UIMAD.WIDE.U32 UR30, UR32, UR24, URZ ;  /* 0x00000018201e72a5 */ /* 0x000fe4000f8e003f */
[----:B------:R-:W-:-:S05]  /*10110*/  UIADD3.X UR36, URZ, URZ, UR36, UP4, UP2 ;  /* 0x0000003f3f247290 */ /* 0x000fca000a7e4424 */
[----:B------:R-:W-:Y:S01]  /*10120*/  UMOV UR30, UR31 ;  /* 0x0000001f001e7c82 */ /* 0x000fe20008000000 */
[----:B------:R-:W-:Y:S02]  /*10130*/  UMOV UR31, URZ ;  /* 0x0000003f001f7c82 */ /* 0x000fe40008000000 */
[----:B------:R-:W-:Y:S02]  /*10140*/  UIMAD.WIDE.U32 UR28, UR32, UR25, UR30 ;  /* 0x00000019201c72a5 */ /* 0x000fe4000f8e001e */
[----:B------:R-:W-:Y:S02]  /*10150*/  UIMAD UR32, UR36, UR25, URZ ;  /* 0x00000019242072a4 */ /* 0x000fe4000f8e023f */
[----:B------:R-:W-:Y:S02]  /*10160*/  UIMAD.WIDE.U32 UR28, UP1, UR36, UR24, UR28 ;  /* 0x00000018241c72a5 */ /* 0x000fe4000f82001c */
[----:B------:R-:W-:Y:S02]  /*10170*/  UIMAD.WIDE.U32 UR30, UR36, UR25, URZ ;  /* 0x00000019241e72a5 */ /* 0x000fe4000f8e003f */
[----:B------:R-:W-:-:S02]  /*10180*/  UIADD3 UR32, UP2, UR32, UR29, URZ ;  /* 0x0000001d20207290 */ /* 0x000fc4000ff5e03f */
[----:B------:R-:W-:Y:S02]  /*10190*/  UIADD3.X UR30, UR31, URZ, URZ, UP1, !UPT ;  /* 0x0000003f1f1e7290 */ /* 0x000fe40008ffe43f */
[----:B------:R-:W-:Y:S02]  /*101a0*/  UIMAD.WIDE.U32 UR28, UR32, UR23, URZ ;  /* 0x00000017201c72a5 */ /* 0x000fe4000f8e003f */
[----:B------:R-:W-:Y:S02]  /*101b0*/  UIADD3.X UR30, URZ, UR30, URZ, UP2, !UPT ;  /* 0x0000001e3f1e7290 */ /* 0x000fe400097fe43f */
[----:B------:R-:W-:Y:S02]  /*101c0*/  UIMAD UR29, UR32, UR34, UR29 ;  /* 0x00000022201d72a4 */ /* 0x000fe4000f8e021d */
[----:B------:R-:W-:Y:S02]  /*101d0*/  UIADD3 UR31, UP2, -UR28, UR24, URZ ;  /* 0x000000181c1f7290 */ /* 0x000fe4000ff5e13f */
[----:B------:R-:W-:-:S02]  /*101e0*/  UIMAD UR29, UR30, UR23, UR29 ;  /* 0x000000171e1d72a4 */ /* 0x000fc4000f8e021d */
[----:B------:R-:W-:Y:S02]  /*101f0*/  UISETP.GE.U32.AND UP1, UPT, UR31, UR23, UPT ;  /* 0x000000171f00728c */ /* 0x000fe4000bf26070 */
[----:B------:R-:W-:Y:S02]  /*10200*/  UIADD3.X UR30, ~UR29, UR25, URZ, UP2, !UPT ;  /* 0x000000191d1e7290 */ /* 0x000fe400097fe53f */
[----:B------:R-:W-:Y:S02]  /*10210*/  UIADD3 UR25, UP2, -UR23, UR31, URZ ;  /* 0x0000001f17197290 */ /* 0x000fe4000ff5e13f */
[----:B------:R-:W-:Y:S02]  /*10220*/  UISETP.GE.U32.AND.EX UP1, UPT, UR30, UR34, UPT, UP1 ;  /* 0x000000221e00728c */ /* 0x000fe4000bf26110 */
[----:B------:R-:W-:Y:S02]  /*10230*/  UIADD3 UR28, UR32, 0x1, URZ ;  /* 0x00000001201c7890 */ /* 0x000fe4000fffe03f */
[----:B------:R-:W-:-:S02]  /*10240*/  UIADD3.X UR29, ~UR34, UR30, URZ, UP2, !UPT ;  /* 0x0000001e221d7290 */ /* 0x000fc400097fe53f */
[----:B------:R-:W-:Y:S02]  /*10250*/  USEL UR25, UR25, UR31, UP1 ;  /* 0x0000001f19197287 */ /* 0x000fe40008800000 */
[----:B------:R-:W-:Y:S02]  /*10260*/  USEL UR29, UR29, UR30, UP1 ;  /* 0x0000001e1d1d7287 */ /* 0x000fe40008800000 */
[----:B------:R-:W-:Y:S02]  /*10270*/  USEL UR32, UR28, UR32, UP1 ;  /* 0x000000201c207287 */ /* 0x000fe40008800000 */
[----:B------:R-:W-:Y:S02]  /*10280*/  UISETP.GE.U32.AND UP1, UPT, UR25, UR23, UPT ;  /* 0x000000171900728c */ /* 0x000fe4000bf26070 */
[----:B------:R-:W-:Y:S02]  /*10290*/  UISETP.NE.U32.AND UP2, UPT, UR23, URZ, UPT ;  /* 0x0000003f1700728c */ /* 0x000fe4000bf45070 */
[----:B------:R-:W-:-:S02]  /*102a0*/  UIADD3 UR25, UR32, 0x1, URZ ;  /* 0x0000000120197890 */ /* 0x000fc4000fffe03f */
[----:B------:R-:W-:Y:S02]  /*102b0*/  UISETP.GE.U32.AND.EX UP1, UPT, UR29, UR34, UPT, UP1 ;  /* 0x000000221d00728c */ /* 0x000fe4000bf26110 */
[----:B------:R-:W-:Y:S02]  /*102c0*/  UISETP.NE.AND.EX UP2, UPT, UR34, URZ, UPT, UP2 ;  /* 0x0000003f2200728c */ /* 0x000fe4000bf45320 */
[----:B------:R-:W-:-:S04]  /*102d0*/  USEL UR25, UR25, UR32, UP1 ;  /* 0x0000002019197287 */ /* 0x000fc80008800000 */
[----:B------:R-:W-:Y:S01]  /*102e0*/  USEL UR28, UR25, 0xffffffff, UP2 ;  /* 0xffffffff191c7887 */ /* 0x000fe20009000000 */
[----:B------:R-:W-:Y:S11]  /*102f0*/  RET.REL.NODEC R2 `(_ZN7cutlass13device_kernelINS_4gemm6kernel13GemmUniversalINS1_17GroupProblemShapeIN4cute5tupleIJiiiEEEEENS1_10collective13CollectiveMmaINS1_39MainloopSm90ArrayTmaGmmaWarpSpecializedILi3ENS6_IJNS5_1CILi1EEESD_SD_EEENS1_40KernelPtrArrayTmaWarpSpecializedPingpongEEENS6_IJNSC_ILi128EEESH_SH_EEENS_10bfloat16_tEPNS6_IJlSD_NSC_ILi0EEEEEESJ_SM_NS5_8TiledMMAINS5_8MMA_AtomIJNS5_4SM904GMMA28MMA_64x128x16_F32BF16BF16_SSILNSQ_5MajorE0ELSS_0ELNSQ_7ScaleInE1ELST_1EEEEEENS5_6LayoutISE_NS6_IJSK_SK_SK_EEEEENS6_IJNS5_10UnderscoreESZ_SZ_EEEEENS5_13SM90_TMA_LOADENS5_14ComposedLayoutINS5_7SwizzleILi3ELi4ELi3EEENS5_18smem_ptr_flag_bitsILi16EEENSW_INS6_IJNSC_ILi8EEENSC_ILi64EEEEEENS6_IJS19_SD_EEEEEEEvNS5_8identityES12_S1D_vS1E_EENS_8epilogue10collective18CollectiveEpilogueINS1G_30Sm90PtrArrayTmaWarpSpecializedILi4ELi2ELi16ELb1ELb0ELi2EEEJSI_NS6_IJS19_NSC_ILi32EEEEEENS_6half_tEPNS6_IJSD_lSK_EEES1N_S1P_NS1G_6fusion15FusionCallbacksIS1K_NS1Q_17LinearCombinationIS1N_fS1N_fLNS_15FloatRoundStyleE2EEESI_S1M_JEEES12_NS13_IS15_S17_NSW_INS6_IJS19_S18_EEENS6_IJSD_S19_EEEEEEENS5_17SM75_U16x8_LDSM_TENS5_14SM90_TMA_STOREES1Z_NS5_17SM90_U16x8_STSM_TENS5_9Copy_AtomIJNS5_17SM90_U32x4_STSM_NES1N_EEEvEEEvvEEEEvNT_6ParamsE) ;  /* 0xfffffefc02407950 */ /* 0x000ff60003c3ffff */
.L_x_322:
[----:B------:R-:W-:-:S00]  /*10300*/  BRA `(.L_x_322) ;  /* 0xfffffffc00fc7947 */ /* 0x000fc0000383ffff */
[----:B------:R-:W-:-:S00]  /*10310*/  NOP ;  /* 0x0000000000007918 */ /* 0x000fc00000000000 */
        /* <DEDUP_REMOVED lines=14> */
.L_x_323:


//--------------------- .nv.global.init           --------------------------
	.section	.nv.global.init,"aw",@progbits
.nv.global.init:
	.type		$str$24,@object
	.size		$str$24,($str$25 - $str$24)
$str$24:
        /*0000*/ 	.byte	0x28, 0x61, 0x64, 0x64, 0x72, 0x65, 0x73, 0x73, 0x20, 0x26, 0x20, 0x6d, 0x61, 0x73, 0x6b, 0x29
        /*0010*/ 	.byte	0x20, 0x3d, 0x3d, 0x20, 0x30, 0x00
	.type		$str$25,@object
	.size		$str$25,(__unnamed_1 - $str$25)
$str$25:
        /*0016*/ 	.byte	0x2f, 0x74, 0x6d, 0x70, 0x2f, 0x63, 0x75, 0x74, 0x6c, 0x61, 0x73, 0x73, 0x5f, 0x73, 0x77, 0x65
        /*0026*/ 	.byte	0x65, 0x70, 0x5f, 0x73, 0x72, 0x63, 0x2f, 0x69, 0x6e, 0x63, 0x6c, 0x75, 0x64, 0x65, 0x2f, 0x63
        /*0036*/ 	.byte	0x75, 0x74, 0x65, 0x2f, 0x70, 0x6f, 0x69, 0x6e, 0x74, 0x65, 0x72, 0x5f, 0x66, 0x6c, 0x61, 0x67
        /*0046*/ 	.byte	0x67, 0x65, 0x64, 0x2e, 0x68, 0x70, 0x70, 0x00
	.type		__unnamed_1,@object
	.size		__unnamed_1,(.L_0 - __unnamed_1)
__unnamed_1:
        /*004e*/ 	.byte	0x61, 0x75, 0x74, 0x6f, 0x20, 0x63, 0x75, 0x74, 0x65, 0x3a, 0x3a, 0x61, 0x73, 0x5f, 0x70, 0x6f
        /* <DEDUP_REMOVED lines=27> */
        /*020e*/ 	.byte	0x3e, 0x3e, 0x3e, 0x3e, 0x3e, 0x5d, 0x00
.L_0:


//--------------------- .nv.shared._ZN7cutlass13device_kernelINS_4gemm6kernel13GemmUniversalINS1_17GroupProblemShapeIN4cute5tupleIJiiiEEEEENS1_10collective13CollectiveMmaINS1_39MainloopSm90ArrayTmaGmmaWarpSpecializedILi3ENS6_IJNS5_1CILi1EEESD_SD_EEENS1_40KernelPtrArrayTmaWarpSpecializedPingpongEEENS6_IJNSC_ILi128EEESH_SH_EEENS_10bfloat16_tEPNS6_IJlSD_NSC_ILi0EEEEEESJ_SM_NS5_8TiledMMAINS5_8MMA_AtomIJNS5_4SM904GMMA28MMA_64x128x16_F32BF16BF16_SSILNSQ_5MajorE0ELSS_0ELNSQ_7ScaleInE1ELST_1EEEEEENS5_6LayoutISE_NS6_IJSK_SK_SK_EEEEENS6_IJNS5_10UnderscoreESZ_SZ_EEEEENS5_13SM90_TMA_LOADENS5_14ComposedLayoutINS5_7SwizzleILi3ELi4ELi3EEENS5_18smem_ptr_flag_bitsILi16EEENSW_INS6_IJNSC_ILi8EEENSC_ILi64EEEEEENS6_IJS19_SD_EEEEEEEvNS5_8identityES12_S1D_vS1E_EENS_8epilogue10collective18CollectiveEpilogueINS1G_30Sm90PtrArrayTmaWarpSpecializedILi4ELi2ELi16ELb1ELb0ELi2EEEJSI_NS6_IJS19_NSC_ILi32EEEEEENS_6half_tEPNS6_IJSD_lSK_EEES1N_S1P_NS1G_6fusion15FusionCallbacksIS1K_NS1Q_17LinearCombinationIS1N_fS1N_fLNS_15FloatRoundStyleE2EEESI_S1M_JEEES12_NS13_IS15_S17_NSW_INS6_IJS19_S18_EEENS6_IJSD_S19_EEEEEEENS5_17SM75_U16x8_LDSM_TENS5_14SM90_TMA_STOREES1Z_NS5_17SM90_U16x8_STSM_TENS5_9Copy_AtomIJNS5_17SM90_U32x4_STSM_NES1N_EEEvEEEvvEEEEvNT_6ParamsE --------------------------
	.section	.nv.shared._ZN7cutlass13device_kernelINS_4gemm6kernel13GemmUniversalINS1_17GroupProblemShapeIN4cute5tupleIJiiiEEEEENS1_10collective13CollectiveMmaINS1_39MainloopSm90ArrayTmaGmmaWarpSpecializedILi3ENS6_IJNS5_1CILi1EEESD_SD_EEENS1_40KernelPtrArrayTmaWarpSpecializedPingpongEEENS6_IJNSC_ILi128EEESH_SH_EEENS_10bfloat16_tEPNS6_IJlSD_NSC_ILi0EEEEEESJ_SM_NS5_8TiledMMAINS5_8MMA_AtomIJNS5_4SM904GMMA28MMA_64x128x16_F32BF16BF16_SSILNSQ_5MajorE0ELSS_0ELNSQ_7ScaleInE1ELST_1EEEEEENS5_6LayoutISE_NS6_IJSK_SK_SK_EEEEENS6_IJNS5_10UnderscoreESZ_SZ_EEEEENS5_13SM90_TMA_LOADENS5_14ComposedLayoutINS5_7SwizzleILi3ELi4ELi3EEENS5_18smem_ptr_flag_bitsILi16EEENSW_INS6_IJNSC_ILi8EEENSC_ILi64EEEEEENS6_IJS19_SD_EEEEEEEvNS5_8identityES12_S1D_vS1E_EENS_8epilogue10collective18CollectiveEpilogueINS1G_30Sm90PtrArrayTmaWarpSpecializedILi4ELi2ELi16ELb1ELb0ELi2EEEJSI_NS6_IJS19_NSC_ILi32EEEEEENS_6half_tEPNS6_IJSD_lSK_EEES1N_S1P_NS1G_6fusion15FusionCallbacksIS1K_NS1Q_17LinearCombinationIS1N_fS1N_fLNS_15FloatRoundStyleE2EEESI_S1M_JEEES12_NS13_IS15_S17_NSW_INS6_IJS19_S18_EEENS6_IJSD_S19_EEEEEEENS5_17SM75_U16x8_LDSM_TENS5_14SM90_TMA_STOREES1Z_NS5_17SM90_U16x8_STSM_TENS5_9Copy_AtomIJNS5_17SM90_U32x4_STSM_NES1N_EEEvEEEvvEEEEvNT_6ParamsE,"aw",@nobits
	.sectionflags	@""
	.align	16
	.zero		1024


//--------------------- .nv.shared.reserved.0     --------------------------
	.section	.nv.shared.reserved.0,"aw",@nobits
	.weak		__nv_reservedSMEM_offset_0_alias
	.size		__nv_reservedSMEM_offset_0_alias, 0, 0
	.other		__nv_reservedSMEM_offset_0_alias,@"STO_CUDA_RESERVED_SHARED STV_DEFAULT"
__nv_reservedSMEM_offset_0_alias:
	.zero		0


//--------------------- .nv.global                --------------------------
	.section	.nv.global,"aw",@nobits
.nv.global:
	.type		_ZN39_INTERNAL_4a241e5c_4_k_cu_61bb3f80_26484cute1_E,@object
	.size		_ZN39_INTERNAL_4a241e5c_4_k_cu_61bb3f80_26484cute1_E,(_ZN39_INTERNAL_4a241e5c_4_k_cu_61bb3f80_26484cuda3std3__45__cpo6cbeginE - _ZN39_INTERNAL_4a241e5c_4_k_cu_61bb3f80_26484cute1_E)
_ZN39_INTERNAL_4a241e5c_4_k_cu_61bb3f80_26484cute1_E:
	.zero		1
	.type		_ZN39_INTERNAL_4a241e5c_4_k_cu_61bb3f80_26484cuda3std3__45__cpo6cbeginE,@object
	.size		_ZN39_INTERNAL_4a241e5c_4_k_cu_61bb3f80_26484cuda3std3__45__cpo6cbeginE,(_ZN39_INTERNAL_4a241e5c_4_k_cu_61bb3f80_26484cuda3std3__48in_placeE - _ZN39_INTERNAL_4a241e5c_4_k_cu_61bb3f80_26484cuda3std3__45__cpo6cbeginE)
_ZN39_INTERNAL_4a241e5c_4_k_cu_61bb3f80_26484cuda3std3__45__cpo6cbeginE:
	.zero		1
	.type		_ZN39_INTERNAL_4a241e5c_4_k_cu_61bb3f80_26484cuda3std3__48in_placeE,@object
	.size		_ZN39_INTERNAL_4a241e5c_4_k_cu_61bb3f80_26484cuda3std3__48in_placeE,(_ZN39_INTERNAL_4a241e5c_4_k_cu_61bb3f80_26484cuda3std6ranges3__45__cpo9iter_moveE - _ZN39_INTERNAL_4a241e5c_4_k_cu_61bb3f80_26484cuda3std3__48in_placeE)
_ZN39_INTERNAL_4a241e5c_4_k_cu_61bb3f80_26484cuda3std3__48in_placeE:
	.zero		1
	.type		_ZN39_INTERNAL_4a241e5c_4_k_cu_61bb3f80_26484cuda3std6ranges3__45__cpo9iter_moveE,@object
	.size		_ZN39_INTERNAL_4a241e5c_4_k_cu_61bb3f80_26484cuda3std6ranges3__45__cpo9iter_moveE,(_ZN39_INTERNAL_4a241e5c_4_k_cu_61bb3f80_26484cuda3std3__45__cpo5beginE - _ZN39_INTERNAL_4a241e5c_4_k_cu_61bb3f80_26484cuda3std6ranges3__45__cpo9iter_moveE)
_ZN39_INTERNAL_4a241e5c_4_k_cu_61bb3f80_26484cuda3std6ranges3__45__cpo9iter_moveE:
	.zero		1
	.type		_ZN39_INTERNAL_4a241e5c_4_k_cu_61bb3f80_26484cuda3std3__45__cpo5beginE,@object
	.size		_ZN39_INTERNAL_4a241e5c_4_k_cu_61bb3f80_26484cuda3std3__45__cpo5beginE,(_ZN39_INTERNAL_4a241e5c_4_k_cu_61bb3f80_26484cuda3std3__441_GLOBAL__N__4a241e5c_4_k_cu_61bb3f80_26486ignoreE - _ZN39_INTERNAL_4a241e5c_4_k_cu_61bb3f80_26484cuda3std3__45__cpo5beginE)
_ZN39_INTERNAL_4a241e5c_4_k_cu_61bb3f80_26484cuda3std3__45__cpo5beginE:
	.zero		1
	.type		_ZN39_INTERNAL_4a241e5c_4_k_cu_61bb3f80_26484cuda3std3__441_GLOBAL__N__4a241e5c_4_k_cu_61bb3f80_26486ignoreE,@object
	.size		_ZN39_INTERNAL_4a241e5c_4_k_cu_61bb3f80_26484cuda3std3__441_GLOBAL__N__4a241e5c_4_k_cu_61bb3f80_26486ignoreE,(_ZN39_INTERNAL_4a241e5c_4_k_cu_61bb3f80_26484cute7productE - _ZN39_INTERNAL_4a241e5c_4_k_cu_61bb3f80_26484cuda3std3__441_GLOBAL__N__4a241e5c_4_k_cu_61bb3f80_26486ignoreE)
_ZN39_INTERNAL_4a241e5c_4_k_cu_61bb3f80_26484cuda3std3__441_GLOBAL__N__4a241e5c_4_k_cu_61bb3f80_26486ignoreE:
	.zero		1
	.type		_ZN39_INTERNAL_4a241e5c_4_k_cu_61bb3f80_26484cute7productE,@object
	.size		_ZN39_INTERNAL_4a241e5c_4_k_cu_61bb3f80_26484cute7productE,(_ZN39_INTERNAL_4a241e5c_4_k_cu_61bb3f80_26484cuda3std3__45__cpo3endE - _ZN39_INTERNAL_4a241e5c_4_k_cu_61bb3f80_26484cute7productE)
_ZN39_INTERNAL_4a241e5c_4_k_cu_61bb3f80_26484cute7productE:
	.zero		1
	.type		_ZN39_INTERNAL_4a241e5c_4_k_cu_61bb3f80_26484cuda3std3__45__cpo3endE,@object
	.size		_ZN39_INTERNAL_4a241e5c_4_k_cu_61bb3f80_26484cuda3std3__45__cpo3endE,(_ZN39_INTERNAL_4a241e5c_4_k_cu_61bb3f80_26484cuda3std3__419piecewise_constructE - _ZN39_INTERNAL_4a241e5c_4_k_cu_61bb3f80_26484cuda3std3__45__cpo3endE)
_ZN39_INTERNAL_4a241e5c_4_k_cu_61bb3f80_26484cuda3std3__45__cpo3endE:
	.zero		1
	.type		_ZN39_INTERNAL_4a241e5c_4_k_cu_61bb3f80_26484cuda3std3__419piecewise_constructE,@object
	.size		_ZN39_INTERNAL_4a241e5c_4_k_cu_61bb3f80_26484cuda3std3__419piecewise_constructE,(_ZN39_INTERNAL_4a241e5c_4_k_cu_61bb3f80_26484cuda3std3__45__cpo4cendE - _ZN39_INTERNAL_4a241e5c_4_k_cu_61bb3f80_26484cuda3std3__419piecewise_constructE)
_ZN39_INTERNAL_4a241e5c_4_k_cu_61bb3f80_26484cuda3std3__419piecewise_constructE:
	.zero		1
	.type		_ZN39_INTERNAL_4a241e5c_4_k_cu_61bb3f80_26484cuda3std3__45__cpo4cendE,@object
	.size		_ZN39_INTERNAL_4a241e5c_4_k_cu_61bb3f80_26484cuda3std3__45__cpo4cendE,(_ZN39_INTERNAL_4a241e5c_4_k_cu_61bb3f80_26484cuda3std6ranges3__45__cpo4swapE - _ZN39_INTERNAL_4a241e5c_4_k_cu_61bb3f80_26484cuda3std3__45__cpo4cendE)
_ZN39_INTERNAL_4a241e5c_4_k_cu_61bb3f80_26484cuda3std3__45__cpo4cendE:
	.zero		1
	.type		_ZN39_INTERNAL_4a241e5c_4_k_cu_61bb3f80_26484cuda3std6ranges3__45__cpo4swapE,@object
	.size		_ZN39_INTERNAL_4a241e5c_4_k_cu_61bb3f80_26484cuda3std6ranges3__45__cpo4swapE,(.L_8 - _ZN39_INTERNAL_4a241e5c_4_k_cu_61bb3f80_26484cuda3std6ranges3__45__cpo4swapE)
_ZN39_INTERNAL_4a241e5c_4_k_cu_61bb3f80_26484cuda3std6ranges3__45__cpo4swapE:
	.zero		1
.L_8:


//--------------------- .nv.constant0._ZN7cutlass13device_kernelINS_4gemm6kernel13GemmUniversalINS1_17GroupProblemShapeIN4cute5tupleIJiiiEEEEENS1_10collective13CollectiveMmaINS1_39MainloopSm90ArrayTmaGmmaWarpSpecializedILi3ENS6_IJNS5_1CILi1EEESD_SD_EEENS1_40KernelPtrArrayTmaWarpSpecializedPingpongEEENS6_IJNSC_ILi128EEESH_SH_EEENS_10bfloat16_tEPNS6_IJlSD_NSC_ILi0EEEEEESJ_SM_NS5_8TiledMMAINS5_8MMA_AtomIJNS5_4SM904GMMA28MMA_64x128x16_F32BF16BF16_SSILNSQ_5MajorE0ELSS_0ELNSQ_7ScaleInE1ELST_1EEEEEENS5_6LayoutISE_NS6_IJSK_SK_SK_EEEEENS6_IJNS5_10UnderscoreESZ_SZ_EEEEENS5_13SM90_TMA_LOADENS5_14ComposedLayoutINS5_7SwizzleILi3ELi4ELi3EEENS5_18smem_ptr_flag_bitsILi16EEENSW_INS6_IJNSC_ILi8EEENSC_ILi64EEEEEENS6_IJS19_SD_EEEEEEEvNS5_8identityES12_S1D_vS1E_EENS_8epilogue10collective18CollectiveEpilogueINS1G_30Sm90PtrArrayTmaWarpSpecializedILi4ELi2ELi16ELb1ELb0ELi2EEEJSI_NS6_IJS19_NSC_ILi32EEEEEENS_6half_tEPNS6_IJSD_lSK_EEES1N_S1P_NS1G_6fusion15FusionCallbacksIS1K_NS1Q_17LinearCombinationIS1N_fS1N_fLNS_15FloatRoundStyleE2EEESI_S1M_JEEES12_NS13_IS15_S17_NSW_INS6_IJS19_S18_EEENS6_IJSD_S19_EEEEEEENS5_17SM75_U16x8_LDSM_TENS5_14SM90_TMA_STOREES1Z_NS5_17SM90_U16x8_STSM_TENS5_9Copy_AtomIJNS5_17SM90_U32x4_STSM_NES1N_EEEvEEEvvEEEEvNT_6ParamsE --------------------------
	.section	.nv.constant0._ZN7cutlass13device_kernelINS_4gemm6kernel13GemmUniversalINS1_17GroupProblemShapeIN4cute5tupleIJiiiEEEEENS1_10collective13CollectiveMmaINS1_39MainloopSm90ArrayTmaGmmaWarpSpecializedILi3ENS6_IJNS5_1CILi1EEESD_SD_EEENS1_40KernelPtrArrayTmaWarpSpecializedPingpongEEENS6_IJNSC_ILi128EEESH_SH_EEENS_10bfloat16_tEPNS6_IJlSD_NSC_ILi0EEEEEESJ_SM_NS5_8TiledMMAINS5_8MMA_AtomIJNS5_4SM904GMMA28MMA_64x128x16_F32BF16BF16_SSILNSQ_5MajorE0ELSS_0ELNSQ_7ScaleInE1ELST_1EEEEEENS5_6LayoutISE_NS6_IJSK_SK_SK_EEEEENS6_IJNS5_10UnderscoreESZ_SZ_EEEEENS5_13SM90_TMA_LOADENS5_14ComposedLayoutINS5_7SwizzleILi3ELi4ELi3EEENS5_18smem_ptr_flag_bitsILi16EEENSW_INS6_IJNSC_ILi8EEENSC_ILi64EEEEEENS6_IJS19_SD_EEEEEEEvNS5_8identityES12_S1D_vS1E_EENS_8epilogue10collective18CollectiveEpilogueINS1G_30Sm90PtrArrayTmaWarpSpecializedILi4ELi2ELi16ELb1ELb0ELi2EEEJSI_NS6_IJS19_NSC_ILi32EEEEEENS_6half_tEPNS6_IJSD_lSK_EEES1N_S1P_NS1G_6fusion15FusionCallbacksIS1K_NS1Q_17LinearCombinationIS1N_fS1N_fLNS_15FloatRoundStyleE2EEESI_S1M_JEEES12_NS13_IS15_S17_NSW_INS6_IJS19_S18_EEENS6_IJSD_S19_EEEEEEENS5_17SM75_U16x8_LDSM_TENS5_14SM90_TMA_STOREES1Z_NS5_17SM90_U16x8_STSM_TENS5_9Copy_AtomIJNS5_17SM90_U32x4_STSM_NES1N_EEEvEEEvvEEEEvNT_6ParamsE,"a",@progbits
	.sectionflags	@""
	.align	4
.nv.constant0._ZN7cutlass13device_kernelINS_4gemm6kernel13GemmUniversalINS1_17GroupProblemShapeIN4cute5tupleIJiiiEEEEENS1_10collective13CollectiveMmaINS1_39MainloopSm90ArrayTmaGmmaWarpSpecializedILi3ENS6_IJNS5_1CILi1EEESD_SD_EEENS1_40KernelPtrArrayTmaWarpSpecializedPingpongEEENS6_IJNSC_ILi128EEESH_SH_EEENS_10bfloat16_tEPNS6_IJlSD_NSC_ILi0EEEEEESJ_SM_NS5_8TiledMMAINS5_8MMA_AtomIJNS5_4SM904GMMA28MMA_64x128x16_F32BF16BF16_SSILNSQ_5MajorE0ELSS_0ELNSQ_7ScaleInE1ELST_1EEEEEENS5_6LayoutISE_NS6_IJSK_SK_SK_EEEEENS6_IJNS5_10UnderscoreESZ_SZ_EEEEENS5_13SM90_TMA_LOADENS5_14ComposedLayoutINS5_7SwizzleILi3ELi4ELi3EEENS5_18smem_ptr_flag_bitsILi16EEENSW_INS6_IJNSC_ILi8EEENSC_ILi64EEEEEENS6_IJS19_SD_EEEEEEEvNS5_8identityES12_S1D_vS1E_EENS_8epilogue10collective18CollectiveEpilogueINS1G_30Sm90PtrArrayTmaWarpSpecializedILi4ELi2ELi16ELb1ELb0ELi2EEEJSI_NS6_IJS19_NSC_ILi32EEEEEENS_6half_tEPNS6_IJSD_lSK_EEES1N_S1P_NS1G_6fusion15FusionCallbacksIS1K_NS1Q_17LinearCombinationIS1N_fS1N_fLNS_15FloatRoundStyleE2EEESI_S1M_JEEES12_NS13_IS15_S17_NSW_INS6_IJS19_S18_EEENS6_IJSD_S19_EEEEEEENS5_17SM75_U16x8_LDSM_TENS5_14SM90_TMA_STOREES1Z_NS5_17SM90_U16x8_STSM_TENS5_9Copy_AtomIJNS5_17SM90_U32x4_STSM_NES1N_EEEvEEEvvEEEEvNT_6ParamsE:
	.zero		2432


//--------------------- SYMBOLS --------------------------

	.type		.nv.reservedSmem.offset0,@object
	.size		.nv.reservedSmem.offset0,0x4
	.type		__assertfail,@function
